//
// Generated by NVIDIA NVVM Compiler
//
// Compiler Build ID: CL-36424714
// Cuda compilation tools, release 13.0, V13.0.88
// Based on NVVM 20.0.0
//

.version 9.0
.target sm_100
.address_size 64

	// .globl	_ZN3cub18CUB_300001_SM_10006detail11EmptyKernelIvEEvv
// _ZZN3cub18CUB_300001_SM_10006detail6reduce28DeviceReduceSingleTileKernelINS2_10policy_hubIijN4cuda3__47maximumIiEEE10Policy1000EN6thrust24THRUST_300001_SM_1000_NS6detail15normal_iteratorINSC_10device_ptrIiEEEEPijS8_iiNS5_3std3__410__identityEEEvT0_T1_T2_T3_T4_T6_E12temp_storage has been demoted
// _ZZN3cub18CUB_300001_SM_10006detail6reduce18DeviceReduceKernelINS2_10policy_hubIijN4cuda3__47maximumIiEEE10Policy1000EN6thrust24THRUST_300001_SM_1000_NS6detail15normal_iteratorINSC_10device_ptrIiEEEEjS8_iNS5_3std3__410__identityEEEvT0_PT3_T1_NS0_13GridEvenShareISO_EET2_T4_E12temp_storage has been demoted
// _ZZN3cub18CUB_300001_SM_10006detail6reduce28DeviceReduceSingleTileKernelINS2_10policy_hubIijN4cuda3__47maximumIiEEE10Policy1000EPiSB_iS8_iiNS5_3std3__410__identityEEEvT0_T1_T2_T3_T4_T6_E12temp_storage has been demoted
// _ZZN3cub18CUB_300001_SM_10006detail6reduce28DeviceReduceSingleTileKernelINS2_10policy_hubIiyN4cuda3__47maximumIiEEE10Policy1000EN6thrust24THRUST_300001_SM_1000_NS6detail15normal_iteratorINSC_10device_ptrIiEEEEPiyS8_iiNS5_3std3__410__identityEEEvT0_T1_T2_T3_T4_T6_E12temp_storage has been demoted
// _ZZN3cub18CUB_300001_SM_10006detail6reduce18DeviceReduceKernelINS2_10policy_hubIiyN4cuda3__47maximumIiEEE10Policy1000EN6thrust24THRUST_300001_SM_1000_NS6detail15normal_iteratorINSC_10device_ptrIiEEEEyS8_iNS5_3std3__410__identityEEEvT0_PT3_T1_NS0_13GridEvenShareISO_EET2_T4_E12temp_storage has been demoted
// _ZZN3cub18CUB_300001_SM_10006detail6reduce28DeviceReduceSingleTileKernelINS2_10policy_hubIiyN4cuda3__47maximumIiEEE10Policy1000EPiSB_iS8_iiNS5_3std3__410__identityEEEvT0_T1_T2_T3_T4_T6_E12temp_storage has been demoted
.global .align 1 .b8 _ZN30_INTERNAL_1c199797_4_k_cu_main4cuda3std3__45__cpo5beginE[1];
.global .align 1 .b8 _ZN30_INTERNAL_1c199797_4_k_cu_main4cuda3std3__45__cpo3endE[1];
.global .align 1 .b8 _ZN30_INTERNAL_1c199797_4_k_cu_main4cuda3std3__45__cpo6cbeginE[1];
.global .align 1 .b8 _ZN30_INTERNAL_1c199797_4_k_cu_main4cuda3std3__45__cpo4cendE[1];
.global .align 1 .b8 _ZN30_INTERNAL_1c199797_4_k_cu_main4cuda3std3__45__cpo6rbeginE[1];
.global .align 1 .b8 _ZN30_INTERNAL_1c199797_4_k_cu_main4cuda3std3__45__cpo4rendE[1];
.global .align 1 .b8 _ZN30_INTERNAL_1c199797_4_k_cu_main4cuda3std3__45__cpo7crbeginE[1];
.global .align 1 .b8 _ZN30_INTERNAL_1c199797_4_k_cu_main4cuda3std3__45__cpo5crendE[1];
.global .align 1 .b8 _ZN30_INTERNAL_1c199797_4_k_cu_main4cuda3std3__432_GLOBAL__N__1c199797_4_k_cu_main6ignoreE[1];
.global .align 1 .b8 _ZN30_INTERNAL_1c199797_4_k_cu_main4cuda3std3__419piecewise_constructE[1];
.global .align 1 .b8 _ZN30_INTERNAL_1c199797_4_k_cu_main4cuda3std3__48in_placeE[1];
.global .align 1 .b8 _ZN30_INTERNAL_1c199797_4_k_cu_main4cuda3std3__420unreachable_sentinelE[1];
.global .align 1 .b8 _ZN30_INTERNAL_1c199797_4_k_cu_main4cuda3std3__47nulloptE[1];
.global .align 1 .b8 _ZN30_INTERNAL_1c199797_4_k_cu_main4cuda3std3__48unexpectE[1];
.global .align 1 .b8 _ZN30_INTERNAL_1c199797_4_k_cu_main4cuda3std6ranges3__45__cpo4swapE[1];
.global .align 1 .b8 _ZN30_INTERNAL_1c199797_4_k_cu_main4cuda3std6ranges3__45__cpo9iter_moveE[1];
.global .align 1 .b8 _ZN30_INTERNAL_1c199797_4_k_cu_main4cuda3std6ranges3__45__cpo5beginE[1];
.global .align 1 .b8 _ZN30_INTERNAL_1c199797_4_k_cu_main4cuda3std6ranges3__45__cpo3endE[1];
.global .align 1 .b8 _ZN30_INTERNAL_1c199797_4_k_cu_main4cuda3std6ranges3__45__cpo6cbeginE[1];
.global .align 1 .b8 _ZN30_INTERNAL_1c199797_4_k_cu_main4cuda3std6ranges3__45__cpo4cendE[1];
.global .align 1 .b8 _ZN30_INTERNAL_1c199797_4_k_cu_main4cuda3std6ranges3__45__cpo7advanceE[1];
.global .align 1 .b8 _ZN30_INTERNAL_1c199797_4_k_cu_main4cuda3std6ranges3__45__cpo9iter_swapE[1];
.global .align 1 .b8 _ZN30_INTERNAL_1c199797_4_k_cu_main4cuda3std6ranges3__45__cpo4nextE[1];
.global .align 1 .b8 _ZN30_INTERNAL_1c199797_4_k_cu_main4cuda3std6ranges3__45__cpo4prevE[1];
.global .align 1 .b8 _ZN30_INTERNAL_1c199797_4_k_cu_main4cuda3std6ranges3__45__cpo4dataE[1];
.global .align 1 .b8 _ZN30_INTERNAL_1c199797_4_k_cu_main4cuda3std6ranges3__45__cpo5cdataE[1];
.global .align 1 .b8 _ZN30_INTERNAL_1c199797_4_k_cu_main4cuda3std6ranges3__45__cpo4sizeE[1];
.global .align 1 .b8 _ZN30_INTERNAL_1c199797_4_k_cu_main4cuda3std6ranges3__45__cpo5ssizeE[1];
.global .align 1 .b8 _ZN30_INTERNAL_1c199797_4_k_cu_main4cuda3std6ranges3__45__cpo8distanceE[1];
.global .align 1 .b8 _ZN30_INTERNAL_1c199797_4_k_cu_main6thrust24THRUST_300001_SM_1000_NS8cuda_cub3parE[1];
.global .align 1 .b8 _ZN30_INTERNAL_1c199797_4_k_cu_main6thrust24THRUST_300001_SM_1000_NS8cuda_cub10par_nosyncE[1];
.global .align 1 .b8 _ZN30_INTERNAL_1c199797_4_k_cu_main6thrust24THRUST_300001_SM_1000_NS6system6detail10sequential3seqE[1];
.global .align 1 .b8 _ZN30_INTERNAL_1c199797_4_k_cu_main6thrust24THRUST_300001_SM_1000_NS12placeholders2_1E[1];
.global .align 1 .b8 _ZN30_INTERNAL_1c199797_4_k_cu_main6thrust24THRUST_300001_SM_1000_NS12placeholders2_2E[1];
.global .align 1 .b8 _ZN30_INTERNAL_1c199797_4_k_cu_main6thrust24THRUST_300001_SM_1000_NS12placeholders2_3E[1];
.global .align 1 .b8 _ZN30_INTERNAL_1c199797_4_k_cu_main6thrust24THRUST_300001_SM_1000_NS12placeholders2_4E[1];
.global .align 1 .b8 _ZN30_INTERNAL_1c199797_4_k_cu_main6thrust24THRUST_300001_SM_1000_NS12placeholders2_5E[1];
.global .align 1 .b8 _ZN30_INTERNAL_1c199797_4_k_cu_main6thrust24THRUST_300001_SM_1000_NS12placeholders2_6E[1];
.global .align 1 .b8 _ZN30_INTERNAL_1c199797_4_k_cu_main6thrust24THRUST_300001_SM_1000_NS12placeholders2_7E[1];
.global .align 1 .b8 _ZN30_INTERNAL_1c199797_4_k_cu_main6thrust24THRUST_300001_SM_1000_NS12placeholders2_8E[1];
.global .align 1 .b8 _ZN30_INTERNAL_1c199797_4_k_cu_main6thrust24THRUST_300001_SM_1000_NS12placeholders2_9E[1];
.global .align 1 .b8 _ZN30_INTERNAL_1c199797_4_k_cu_main6thrust24THRUST_300001_SM_1000_NS12placeholders3_10E[1];
.global .align 1 .b8 _ZN30_INTERNAL_1c199797_4_k_cu_main6thrust24THRUST_300001_SM_1000_NS3seqE[1];

.visible .entry _ZN3cub18CUB_300001_SM_10006detail11EmptyKernelIvEEvv()
{


	ret;

}
	// .globl	_ZN3cub18CUB_300001_SM_10006detail8for_each13static_kernelINS2_12policy_hub_t12policy_500_tEmNS2_12op_wrapper_tImN6thrust24THRUST_300001_SM_1000_NS6detail23allocator_traits_detail24construct1_via_allocatorINS9_18no_throw_allocatorINS9_19temporary_allocatorI4BodyNS8_8cuda_cub3tagEEEEEEENS8_7pointerISE_SG_NS8_11use_defaultESL_EEEEEEvT0_T1_
.visible .entry _ZN3cub18CUB_300001_SM_10006detail8for_each13static_kernelINS2_12policy_hub_t12policy_500_tEmNS2_12op_wrapper_tImN6thrust24THRUST_300001_SM_1000_NS6detail23allocator_traits_detail24construct1_via_allocatorINS9_18no_throw_allocatorINS9_19temporary_allocatorI4BodyNS8_8cuda_cub3tagEEEEEEENS8_7pointerISE_SG_NS8_11use_defaultESL_EEEEEEvT0_T1_(
	.param .u64 _ZN3cub18CUB_300001_SM_10006detail8for_each13static_kernelINS2_12policy_hub_t12policy_500_tEmNS2_12op_wrapper_tImN6thrust24THRUST_300001_SM_1000_NS6detail23allocator_traits_detail24construct1_via_allocatorINS9_18no_throw_allocatorINS9_19temporary_allocatorI4BodyNS8_8cuda_cub3tagEEEEEEENS8_7pointerISE_SG_NS8_11use_defaultESL_EEEEEEvT0_T1__param_0,
	.param .align 8 .b8 _ZN3cub18CUB_300001_SM_10006detail8for_each13static_kernelINS2_12policy_hub_t12policy_500_tEmNS2_12op_wrapper_tImN6thrust24THRUST_300001_SM_1000_NS6detail23allocator_traits_detail24construct1_via_allocatorINS9_18no_throw_allocatorINS9_19temporary_allocatorI4BodyNS8_8cuda_cub3tagEEEEEEENS8_7pointerISE_SG_NS8_11use_defaultESL_EEEEEEvT0_T1__param_1[16]
)
.maxntid 256
{


	ret;

}
	// .globl	_ZN3cub18CUB_300001_SM_10006detail8for_each13static_kernelINS2_12policy_hub_t12policy_500_tElN6thrust24THRUST_300001_SM_1000_NS8cuda_cub20__uninitialized_copy7functorINS7_10device_ptrI4BodyEENS7_7pointerISC_NS8_3tagENS7_11use_defaultESG_EEEEEEvT0_T1_
.visible .entry _ZN3cub18CUB_300001_SM_10006detail8for_each13static_kernelINS2_12policy_hub_t12policy_500_tElN6thrust24THRUST_300001_SM_1000_NS8cuda_cub20__uninitialized_copy7functorINS7_10device_ptrI4BodyEENS7_7pointerISC_NS8_3tagENS7_11use_defaultESG_EEEEEEvT0_T1_(
	.param .u64 _ZN3cub18CUB_300001_SM_10006detail8for_each13static_kernelINS2_12policy_hub_t12policy_500_tElN6thrust24THRUST_300001_SM_1000_NS8cuda_cub20__uninitialized_copy7functorINS7_10device_ptrI4BodyEENS7_7pointerISC_NS8_3tagENS7_11use_defaultESG_EEEEEEvT0_T1__param_0,
	.param .align 8 .b8 _ZN3cub18CUB_300001_SM_10006detail8for_each13static_kernelINS2_12policy_hub_t12policy_500_tElN6thrust24THRUST_300001_SM_1000_NS8cuda_cub20__uninitialized_copy7functorINS7_10device_ptrI4BodyEENS7_7pointerISC_NS8_3tagENS7_11use_defaultESG_EEEEEEvT0_T1__param_1[16]
)
.maxntid 256
{
	.reg .pred 	%p<4>;
	.reg .b32 	%r<6>;
	.reg .b32 	%f<17>;
	.reg .b64 	%rd<26>;

	ld.param.u64 	%rd8, [_ZN3cub18CUB_300001_SM_10006detail8for_each13static_kernelINS2_12policy_hub_t12policy_500_tElN6thrust24THRUST_300001_SM_1000_NS8cuda_cub20__uninitialized_copy7functorINS7_10device_ptrI4BodyEENS7_7pointerISC_NS8_3tagENS7_11use_defaultESG_EEEEEEvT0_T1__param_1+8];
	ld.param.u64 	%rd7, [_ZN3cub18CUB_300001_SM_10006detail8for_each13static_kernelINS2_12policy_hub_t12policy_500_tElN6thrust24THRUST_300001_SM_1000_NS8cuda_cub20__uninitialized_copy7functorINS7_10device_ptrI4BodyEENS7_7pointerISC_NS8_3tagENS7_11use_defaultESG_EEEEEEvT0_T1__param_1];
	ld.param.u64 	%rd9, [_ZN3cub18CUB_300001_SM_10006detail8for_each13static_kernelINS2_12policy_hub_t12policy_500_tElN6thrust24THRUST_300001_SM_1000_NS8cuda_cub20__uninitialized_copy7functorINS7_10device_ptrI4BodyEENS7_7pointerISC_NS8_3tagENS7_11use_defaultESG_EEEEEEvT0_T1__param_0];
	mov.u32 	%r1, %ctaid.x;
	mul.wide.u32 	%rd1, %r1, 512;
	sub.s64 	%rd2, %rd9, %rd1;
	setp.lt.s64 	%p1, %rd2, 512;
	@%p1 bra 	$L__BB2_2;
	mov.u32 	%r5, %tid.x;
	cvta.to.global.u64 	%rd19, %rd8;
	cvta.to.global.u64 	%rd20, %rd7;
	cvt.u64.u32 	%rd21, %r5;
	add.s64 	%rd22, %rd1, %rd21;
	shl.b64 	%rd23, %rd22, 4;
	add.s64 	%rd24, %rd20, %rd23;
	add.s64 	%rd25, %rd19, %rd23;
	ld.global.f32 	%f9, [%rd24];
	st.global.f32 	[%rd25], %f9;
	ld.global.f32 	%f10, [%rd24+4];
	st.global.f32 	[%rd25+4], %f10;
	ld.global.f32 	%f11, [%rd24+8];
	st.global.f32 	[%rd25+8], %f11;
	ld.global.f32 	%f12, [%rd24+12];
	st.global.f32 	[%rd25+12], %f12;
	ld.global.f32 	%f13, [%rd24+4096];
	st.global.f32 	[%rd25+4096], %f13;
	ld.global.f32 	%f14, [%rd24+4100];
	st.global.f32 	[%rd25+4100], %f14;
	ld.global.f32 	%f15, [%rd24+4104];
	st.global.f32 	[%rd25+4104], %f15;
	ld.global.f32 	%f16, [%rd24+4108];
	st.global.f32 	[%rd25+4108], %f16;
	bra.uni 	$L__BB2_6;
$L__BB2_2:
	cvta.to.global.u64 	%rd3, %rd7;
	cvta.to.global.u64 	%rd4, %rd8;
	mov.u32 	%r2, %tid.x;
	cvt.s64.s32 	%rd5, %rd2;
	cvt.u64.u32 	%rd6, %r2;
	setp.le.s64 	%p2, %rd5, %rd6;
	@%p2 bra 	$L__BB2_4;
	add.s64 	%rd10, %rd1, %rd6;
	shl.b64 	%rd11, %rd10, 4;
	add.s64 	%rd12, %rd3, %rd11;
	add.s64 	%rd13, %rd4, %rd11;
	ld.global.f32 	%f1, [%rd12];
	st.global.f32 	[%rd13], %f1;
	ld.global.f32 	%f2, [%rd12+4];
	st.global.f32 	[%rd13+4], %f2;
	ld.global.f32 	%f3, [%rd12+8];
	st.global.f32 	[%rd13+8], %f3;
	ld.global.f32 	%f4, [%rd12+12];
	st.global.f32 	[%rd13+12], %f4;
$L__BB2_4:
	cvt.u32.u64 	%r3, %rd6;
	add.s32 	%r4, %r3, 256;
	cvt.u64.u32 	%rd14, %r4;
	setp.le.s64 	%p3, %rd5, %rd14;
	@%p3 bra 	$L__BB2_6;
	add.s64 	%rd15, %rd1, %rd6;
	shl.b64 	%rd16, %rd15, 4;
	add.s64 	%rd17, %rd3, %rd16;
	add.s64 	%rd18, %rd4, %rd16;
	ld.global.f32 	%f5, [%rd17+4096];
	st.global.f32 	[%rd18+4096], %f5;
	ld.global.f32 	%f6, [%rd17+4100];
	st.global.f32 	[%rd18+4100], %f6;
	ld.global.f32 	%f7, [%rd17+4104];
	st.global.f32 	[%rd18+4104], %f7;
	ld.global.f32 	%f8, [%rd17+4108];
	st.global.f32 	[%rd18+4108], %f8;
$L__BB2_6:
	ret;

}
	// .globl	_ZN3cub18CUB_300001_SM_10006detail8for_each13static_kernelINS2_12policy_hub_t12policy_500_tEmNS2_12op_wrapper_tImN6thrust24THRUST_300001_SM_1000_NS6detail23allocator_traits_detail24construct1_via_allocatorINS8_16device_allocatorI4BodyEEEENS8_10device_ptrISD_EEEEEEvT0_T1_
.visible .entry _ZN3cub18CUB_300001_SM_10006detail8for_each13static_kernelINS2_12policy_hub_t12policy_500_tEmNS2_12op_wrapper_tImN6thrust24THRUST_300001_SM_1000_NS6detail23allocator_traits_detail24construct1_via_allocatorINS8_16device_allocatorI4BodyEEEENS8_10device_ptrISD_EEEEEEvT0_T1_(
	.param .u64 _ZN3cub18CUB_300001_SM_10006detail8for_each13static_kernelINS2_12policy_hub_t12policy_500_tEmNS2_12op_wrapper_tImN6thrust24THRUST_300001_SM_1000_NS6detail23allocator_traits_detail24construct1_via_allocatorINS8_16device_allocatorI4BodyEEEENS8_10device_ptrISD_EEEEEEvT0_T1__param_0,
	.param .align 8 .b8 _ZN3cub18CUB_300001_SM_10006detail8for_each13static_kernelINS2_12policy_hub_t12policy_500_tEmNS2_12op_wrapper_tImN6thrust24THRUST_300001_SM_1000_NS6detail23allocator_traits_detail24construct1_via_allocatorINS8_16device_allocatorI4BodyEEEENS8_10device_ptrISD_EEEEEEvT0_T1__param_1[16]
)
.maxntid 256
{


	ret;

}
	// .globl	_ZN3cub18CUB_300001_SM_10006detail8for_each13static_kernelINS2_12policy_hub_t12policy_500_tElN6thrust24THRUST_300001_SM_1000_NS8cuda_cub20__uninitialized_copy7functorINS7_7pointerI4BodyNS8_3tagENS7_11use_defaultESE_EESF_EEEEvT0_T1_
.visible .entry _ZN3cub18CUB_300001_SM_10006detail8for_each13static_kernelINS2_12policy_hub_t12policy_500_tElN6thrust24THRUST_300001_SM_1000_NS8cuda_cub20__uninitialized_copy7functorINS7_7pointerI4BodyNS8_3tagENS7_11use_defaultESE_EESF_EEEEvT0_T1_(
	.param .u64 _ZN3cub18CUB_300001_SM_10006detail8for_each13static_kernelINS2_12policy_hub_t12policy_500_tElN6thrust24THRUST_300001_SM_1000_NS8cuda_cub20__uninitialized_copy7functorINS7_7pointerI4BodyNS8_3tagENS7_11use_defaultESE_EESF_EEEEvT0_T1__param_0,
	.param .align 8 .b8 _ZN3cub18CUB_300001_SM_10006detail8for_each13static_kernelINS2_12policy_hub_t12policy_500_tElN6thrust24THRUST_300001_SM_1000_NS8cuda_cub20__uninitialized_copy7functorINS7_7pointerI4BodyNS8_3tagENS7_11use_defaultESE_EESF_EEEEvT0_T1__param_1[16]
)
.maxntid 256
{
	.reg .pred 	%p<4>;
	.reg .b32 	%r<6>;
	.reg .b32 	%f<17>;
	.reg .b64 	%rd<26>;

	ld.param.u64 	%rd8, [_ZN3cub18CUB_300001_SM_10006detail8for_each13static_kernelINS2_12policy_hub_t12policy_500_tElN6thrust24THRUST_300001_SM_1000_NS8cuda_cub20__uninitialized_copy7functorINS7_7pointerI4BodyNS8_3tagENS7_11use_defaultESE_EESF_EEEEvT0_T1__param_1+8];
	ld.param.u64 	%rd7, [_ZN3cub18CUB_300001_SM_10006detail8for_each13static_kernelINS2_12policy_hub_t12policy_500_tElN6thrust24THRUST_300001_SM_1000_NS8cuda_cub20__uninitialized_copy7functorINS7_7pointerI4BodyNS8_3tagENS7_11use_defaultESE_EESF_EEEEvT0_T1__param_1];
	ld.param.u64 	%rd9, [_ZN3cub18CUB_300001_SM_10006detail8for_each13static_kernelINS2_12policy_hub_t12policy_500_tElN6thrust24THRUST_300001_SM_1000_NS8cuda_cub20__uninitialized_copy7functorINS7_7pointerI4BodyNS8_3tagENS7_11use_defaultESE_EESF_EEEEvT0_T1__param_0];
	mov.u32 	%r1, %ctaid.x;
	mul.wide.u32 	%rd1, %r1, 512;
	sub.s64 	%rd2, %rd9, %rd1;
	setp.lt.s64 	%p1, %rd2, 512;
	@%p1 bra 	$L__BB4_2;
	mov.u32 	%r5, %tid.x;
	cvta.to.global.u64 	%rd19, %rd8;
	cvta.to.global.u64 	%rd20, %rd7;
	cvt.u64.u32 	%rd21, %r5;
	add.s64 	%rd22, %rd1, %rd21;
	shl.b64 	%rd23, %rd22, 4;
	add.s64 	%rd24, %rd20, %rd23;
	add.s64 	%rd25, %rd19, %rd23;
	ld.global.f32 	%f9, [%rd24];
	st.global.f32 	[%rd25], %f9;
	ld.global.f32 	%f10, [%rd24+4];
	st.global.f32 	[%rd25+4], %f10;
	ld.global.f32 	%f11, [%rd24+8];
	st.global.f32 	[%rd25+8], %f11;
	ld.global.f32 	%f12, [%rd24+12];
	st.global.f32 	[%rd25+12], %f12;
	ld.global.f32 	%f13, [%rd24+4096];
	st.global.f32 	[%rd25+4096], %f13;
	ld.global.f32 	%f14, [%rd24+4100];
	st.global.f32 	[%rd25+4100], %f14;
	ld.global.f32 	%f15, [%rd24+4104];
	st.global.f32 	[%rd25+4104], %f15;
	ld.global.f32 	%f16, [%rd24+4108];
	st.global.f32 	[%rd25+4108], %f16;
	bra.uni 	$L__BB4_6;
$L__BB4_2:
	cvta.to.global.u64 	%rd3, %rd7;
	cvta.to.global.u64 	%rd4, %rd8;
	mov.u32 	%r2, %tid.x;
	cvt.s64.s32 	%rd5, %rd2;
	cvt.u64.u32 	%rd6, %r2;
	setp.le.s64 	%p2, %rd5, %rd6;
	@%p2 bra 	$L__BB4_4;
	add.s64 	%rd10, %rd1, %rd6;
	shl.b64 	%rd11, %rd10, 4;
	add.s64 	%rd12, %rd3, %rd11;
	add.s64 	%rd13, %rd4, %rd11;
	ld.global.f32 	%f1, [%rd12];
	st.global.f32 	[%rd13], %f1;
	ld.global.f32 	%f2, [%rd12+4];
	st.global.f32 	[%rd13+4], %f2;
	ld.global.f32 	%f3, [%rd12+8];
	st.global.f32 	[%rd13+8], %f3;
	ld.global.f32 	%f4, [%rd12+12];
	st.global.f32 	[%rd13+12], %f4;
$L__BB4_4:
	cvt.u32.u64 	%r3, %rd6;
	add.s32 	%r4, %r3, 256;
	cvt.u64.u32 	%rd14, %r4;
	setp.le.s64 	%p3, %rd5, %rd14;
	@%p3 bra 	$L__BB4_6;
	add.s64 	%rd15, %rd1, %rd6;
	shl.b64 	%rd16, %rd15, 4;
	add.s64 	%rd17, %rd3, %rd16;
	add.s64 	%rd18, %rd4, %rd16;
	ld.global.f32 	%f5, [%rd17+4096];
	st.global.f32 	[%rd18+4096], %f5;
	ld.global.f32 	%f6, [%rd17+4100];
	st.global.f32 	[%rd18+4100], %f6;
	ld.global.f32 	%f7, [%rd17+4104];
	st.global.f32 	[%rd18+4104], %f7;
	ld.global.f32 	%f8, [%rd17+4108];
	st.global.f32 	[%rd18+4108], %f8;
$L__BB4_6:
	ret;

}
	// .globl	_ZN3cub18CUB_300001_SM_10006detail8for_each13static_kernelINS2_12policy_hub_t12policy_500_tEmN6thrust24THRUST_300001_SM_1000_NS8cuda_cub20__uninitialized_fill7functorINS7_10device_ptrIiEEiEEEEvT0_T1_
.visible .entry _ZN3cub18CUB_300001_SM_10006detail8for_each13static_kernelINS2_12policy_hub_t12policy_500_tEmN6thrust24THRUST_300001_SM_1000_NS8cuda_cub20__uninitialized_fill7functorINS7_10device_ptrIiEEiEEEEvT0_T1_(
	.param .u64 _ZN3cub18CUB_300001_SM_10006detail8for_each13static_kernelINS2_12policy_hub_t12policy_500_tEmN6thrust24THRUST_300001_SM_1000_NS8cuda_cub20__uninitialized_fill7functorINS7_10device_ptrIiEEiEEEEvT0_T1__param_0,
	.param .align 8 .b8 _ZN3cub18CUB_300001_SM_10006detail8for_each13static_kernelINS2_12policy_hub_t12policy_500_tEmN6thrust24THRUST_300001_SM_1000_NS8cuda_cub20__uninitialized_fill7functorINS7_10device_ptrIiEEiEEEEvT0_T1__param_1[16]
)
.maxntid 256
{
	.reg .pred 	%p<4>;
	.reg .b16 	%rs<5>;
	.reg .b32 	%r<12>;
	.reg .b64 	%rd<16>;

	ld.param.u32 	%r3, [_ZN3cub18CUB_300001_SM_10006detail8for_each13static_kernelINS2_12policy_hub_t12policy_500_tEmN6thrust24THRUST_300001_SM_1000_NS8cuda_cub20__uninitialized_fill7functorINS7_10device_ptrIiEEiEEEEvT0_T1__param_1+8];
	ld.param.u64 	%rd4, [_ZN3cub18CUB_300001_SM_10006detail8for_each13static_kernelINS2_12policy_hub_t12policy_500_tEmN6thrust24THRUST_300001_SM_1000_NS8cuda_cub20__uninitialized_fill7functorINS7_10device_ptrIiEEiEEEEvT0_T1__param_1];
	ld.param.u64 	%rd5, [_ZN3cub18CUB_300001_SM_10006detail8for_each13static_kernelINS2_12policy_hub_t12policy_500_tEmN6thrust24THRUST_300001_SM_1000_NS8cuda_cub20__uninitialized_fill7functorINS7_10device_ptrIiEEiEEEEvT0_T1__param_0];
	mov.u32 	%r9, %ctaid.x;
	mul.wide.u32 	%rd1, %r9, 512;
	sub.s64 	%rd2, %rd5, %rd1;
	setp.lt.u64 	%p1, %rd2, 512;
	@%p1 bra 	$L__BB5_2;
	mov.u32 	%r11, %tid.x;
	cvta.to.global.u64 	%rd11, %rd4;
	cvt.u64.u32 	%rd12, %r11;
	add.s64 	%rd13, %rd1, %rd12;
	shl.b64 	%rd14, %rd13, 2;
	add.s64 	%rd15, %rd11, %rd14;
	st.global.u32 	[%rd15], %r3;
	st.global.u32 	[%rd15+1024], %r3;
	bra.uni 	$L__BB5_6;
$L__BB5_2:
	cvta.to.global.u64 	%rd6, %rd4;
	mov.u32 	%r2, %tid.x;
	cvt.u64.u32 	%rd7, %r2;
	setp.le.u64 	%p2, %rd2, %rd7;
	add.s64 	%rd8, %rd1, %rd7;
	shl.b64 	%rd9, %rd8, 2;
	add.s64 	%rd3, %rd6, %rd9;
	@%p2 bra 	$L__BB5_4;
	st.global.u32 	[%rd3], %r3;
$L__BB5_4:
	add.s32 	%r10, %r2, 256;
	cvt.u64.u32 	%rd10, %r10;
	setp.le.u64 	%p3, %rd2, %rd10;
	@%p3 bra 	$L__BB5_6;
	st.global.u32 	[%rd3+1024], %r3;
$L__BB5_6:
	ret;

}
	// .globl	_ZN3cub18CUB_300001_SM_10006detail8for_each13static_kernelINS2_12policy_hub_t12policy_500_tElN6thrust24THRUST_300001_SM_1000_NS8cuda_cub6__fill7functorINS7_6detail15normal_iteratorINS7_10device_ptrIiEEEEiEEEEvT0_T1_
.visible .entry _ZN3cub18CUB_300001_SM_10006detail8for_each13static_kernelINS2_12policy_hub_t12policy_500_tElN6thrust24THRUST_300001_SM_1000_NS8cuda_cub6__fill7functorINS7_6detail15normal_iteratorINS7_10device_ptrIiEEEEiEEEEvT0_T1_(
	.param .u64 _ZN3cub18CUB_300001_SM_10006detail8for_each13static_kernelINS2_12policy_hub_t12policy_500_tElN6thrust24THRUST_300001_SM_1000_NS8cuda_cub6__fill7functorINS7_6detail15normal_iteratorINS7_10device_ptrIiEEEEiEEEEvT0_T1__param_0,
	.param .align 8 .b8 _ZN3cub18CUB_300001_SM_10006detail8for_each13static_kernelINS2_12policy_hub_t12policy_500_tElN6thrust24THRUST_300001_SM_1000_NS8cuda_cub6__fill7functorINS7_6detail15normal_iteratorINS7_10device_ptrIiEEEEiEEEEvT0_T1__param_1[16]
)
.maxntid 256
{
	.reg .pred 	%p<4>;
	.reg .b16 	%rs<5>;
	.reg .b32 	%r<12>;
	.reg .b64 	%rd<17>;

	ld.param.u32 	%r3, [_ZN3cub18CUB_300001_SM_10006detail8for_each13static_kernelINS2_12policy_hub_t12policy_500_tElN6thrust24THRUST_300001_SM_1000_NS8cuda_cub6__fill7functorINS7_6detail15normal_iteratorINS7_10device_ptrIiEEEEiEEEEvT0_T1__param_1+8];
	ld.param.u64 	%rd5, [_ZN3cub18CUB_300001_SM_10006detail8for_each13static_kernelINS2_12policy_hub_t12policy_500_tElN6thrust24THRUST_300001_SM_1000_NS8cuda_cub6__fill7functorINS7_6detail15normal_iteratorINS7_10device_ptrIiEEEEiEEEEvT0_T1__param_1];
	ld.param.u64 	%rd6, [_ZN3cub18CUB_300001_SM_10006detail8for_each13static_kernelINS2_12policy_hub_t12policy_500_tElN6thrust24THRUST_300001_SM_1000_NS8cuda_cub6__fill7functorINS7_6detail15normal_iteratorINS7_10device_ptrIiEEEEiEEEEvT0_T1__param_0];
	mov.u32 	%r9, %ctaid.x;
	mul.wide.u32 	%rd1, %r9, 512;
	sub.s64 	%rd2, %rd6, %rd1;
	setp.lt.s64 	%p1, %rd2, 512;
	@%p1 bra 	$L__BB6_2;
	mov.u32 	%r11, %tid.x;
	cvta.to.global.u64 	%rd12, %rd5;
	cvt.u64.u32 	%rd13, %r11;
	add.s64 	%rd14, %rd1, %rd13;
	shl.b64 	%rd15, %rd14, 2;
	add.s64 	%rd16, %rd12, %rd15;
	st.global.u32 	[%rd16], %r3;
	st.global.u32 	[%rd16+1024], %r3;
	bra.uni 	$L__BB6_6;
$L__BB6_2:
	cvta.to.global.u64 	%rd7, %rd5;
	mov.u32 	%r2, %tid.x;
	cvt.s64.s32 	%rd3, %rd2;
	cvt.u64.u32 	%rd8, %r2;
	setp.le.s64 	%p2, %rd3, %rd8;
	add.s64 	%rd9, %rd1, %rd8;
	shl.b64 	%rd10, %rd9, 2;
	add.s64 	%rd4, %rd7, %rd10;
	@%p2 bra 	$L__BB6_4;
	st.global.u32 	[%rd4], %r3;
$L__BB6_4:
	add.s32 	%r10, %r2, 256;
	cvt.u64.u32 	%rd11, %r10;
	setp.le.s64 	%p3, %rd3, %rd11;
	@%p3 bra 	$L__BB6_6;
	st.global.u32 	[%rd4+1024], %r3;
$L__BB6_6:
	ret;

}
	// .globl	_ZN3cub18CUB_300001_SM_10006detail8for_each13static_kernelINS2_12policy_hub_t12policy_500_tElNS2_12op_wrapper_tIl20mapBodyToPixelCountsN6thrust24THRUST_300001_SM_1000_NS6detail15normal_iteratorINS9_10device_ptrI4BodyEEEEEEEEvT0_T1_
.visible .entry _ZN3cub18CUB_300001_SM_10006detail8for_each13static_kernelINS2_12policy_hub_t12policy_500_tElNS2_12op_wrapper_tIl20mapBodyToPixelCountsN6thrust24THRUST_300001_SM_1000_NS6detail15normal_iteratorINS9_10device_ptrI4BodyEEEEEEEEvT0_T1_(
	.param .u64 _ZN3cub18CUB_300001_SM_10006detail8for_each13static_kernelINS2_12policy_hub_t12policy_500_tElNS2_12op_wrapper_tIl20mapBodyToPixelCountsN6thrust24THRUST_300001_SM_1000_NS6detail15normal_iteratorINS9_10device_ptrI4BodyEEEEEEEEvT0_T1__param_0,
	.param .align 8 .b8 _ZN3cub18CUB_300001_SM_10006detail8for_each13static_kernelINS2_12policy_hub_t12policy_500_tElNS2_12op_wrapper_tIl20mapBodyToPixelCountsN6thrust24THRUST_300001_SM_1000_NS6detail15normal_iteratorINS9_10device_ptrI4BodyEEEEEEEEvT0_T1__param_1[24]
)
.maxntid 256
{
	.reg .pred 	%p<4>;
	.reg .b16 	%rs<5>;
	.reg .b32 	%r<34>;
	.reg .b32 	%f<9>;
	.reg .b64 	%rd<28>;
	.reg .b64 	%fd<27>;

	ld.param.u32 	%r3, [_ZN3cub18CUB_300001_SM_10006detail8for_each13static_kernelINS2_12policy_hub_t12policy_500_tElNS2_12op_wrapper_tIl20mapBodyToPixelCountsN6thrust24THRUST_300001_SM_1000_NS6detail15normal_iteratorINS9_10device_ptrI4BodyEEEEEEEEvT0_T1__param_1+16];
	ld.param.u64 	%rd7, [_ZN3cub18CUB_300001_SM_10006detail8for_each13static_kernelINS2_12policy_hub_t12policy_500_tElNS2_12op_wrapper_tIl20mapBodyToPixelCountsN6thrust24THRUST_300001_SM_1000_NS6detail15normal_iteratorINS9_10device_ptrI4BodyEEEEEEEEvT0_T1__param_1+8];
	ld.param.u64 	%rd6, [_ZN3cub18CUB_300001_SM_10006detail8for_each13static_kernelINS2_12policy_hub_t12policy_500_tElNS2_12op_wrapper_tIl20mapBodyToPixelCountsN6thrust24THRUST_300001_SM_1000_NS6detail15normal_iteratorINS9_10device_ptrI4BodyEEEEEEEEvT0_T1__param_1];
	ld.param.u64 	%rd8, [_ZN3cub18CUB_300001_SM_10006detail8for_each13static_kernelINS2_12policy_hub_t12policy_500_tElNS2_12op_wrapper_tIl20mapBodyToPixelCountsN6thrust24THRUST_300001_SM_1000_NS6detail15normal_iteratorINS9_10device_ptrI4BodyEEEEEEEEvT0_T1__param_0];
	mov.u32 	%r9, %ctaid.x;
	mul.wide.u32 	%rd1, %r9, 512;
	sub.s64 	%rd2, %rd8, %rd1;
	setp.lt.s64 	%p1, %rd2, 512;
	@%p1 bra 	$L__BB7_2;
	shr.u32 	%r22, %r3, 31;
	add.s32 	%r23, %r3, %r22;
	shr.s32 	%r24, %r23, 1;
	cvt.rn.f64.s32 	%fd14, %r24;
	mov.u32 	%r25, %tid.x;
	cvta.to.global.u64 	%rd18, %rd7;
	cvta.to.global.u64 	%rd19, %rd6;
	cvt.u64.u32 	%rd20, %r25;
	add.s64 	%rd21, %rd1, %rd20;
	shl.b64 	%rd22, %rd21, 4;
	add.s64 	%rd23, %rd19, %rd22;
	ld.global.f32 	%f5, [%rd23];
	cvt.f64.f32 	%fd15, %f5;
	add.f64 	%fd16, %fd15, 0d3FF0000000000000;
	mul.f64 	%fd17, %fd16, %fd14;
	cvt.rzi.s32.f64 	%r26, %fd17;
	ld.global.f32 	%f6, [%rd23+4];
	cvt.f64.f32 	%fd18, %f6;
	add.f64 	%fd19, %fd18, 0d3FF0000000000000;
	mul.f64 	%fd20, %fd19, %fd14;
	cvt.rzi.s32.f64 	%r27, %fd20;
	mad.lo.s32 	%r28, %r27, %r3, %r26;
	mul.wide.s32 	%rd24, %r28, 4;
	add.s64 	%rd25, %rd18, %rd24;
	atom.global.add.u32 	%r29, [%rd25], 1;
	ld.global.f32 	%f7, [%rd23+4096];
	cvt.f64.f32 	%fd21, %f7;
	add.f64 	%fd22, %fd21, 0d3FF0000000000000;
	mul.f64 	%fd23, %fd22, %fd14;
	cvt.rzi.s32.f64 	%r30, %fd23;
	ld.global.f32 	%f8, [%rd23+4100];
	cvt.f64.f32 	%fd24, %f8;
	add.f64 	%fd25, %fd24, 0d3FF0000000000000;
	mul.f64 	%fd26, %fd25, %fd14;
	cvt.rzi.s32.f64 	%r31, %fd26;
	mad.lo.s32 	%r32, %r31, %r3, %r30;
	mul.wide.s32 	%rd26, %r32, 4;
	add.s64 	%rd27, %rd18, %rd26;
	atom.global.add.u32 	%r33, [%rd27], 1;
	bra.uni 	$L__BB7_6;
$L__BB7_2:
	cvta.to.global.u64 	%rd9, %rd6;
	cvta.to.global.u64 	%rd3, %rd7;
	mov.u32 	%r2, %tid.x;
	cvt.s64.s32 	%rd4, %rd2;
	shr.u32 	%r10, %r3, 31;
	add.s32 	%r11, %r3, %r10;
	shr.s32 	%r12, %r11, 1;
	cvt.rn.f64.s32 	%fd1, %r12;
	cvt.u64.u32 	%rd10, %r2;
	setp.le.s64 	%p2, %rd4, %rd10;
	add.s64 	%rd11, %rd1, %rd10;
	shl.b64 	%rd12, %rd11, 4;
	add.s64 	%rd5, %rd9, %rd12;
	@%p2 bra 	$L__BB7_4;
	ld.global.f32 	%f1, [%rd5];
	cvt.f64.f32 	%fd2, %f1;
	add.f64 	%fd3, %fd2, 0d3FF0000000000000;
	mul.f64 	%fd4, %fd3, %fd1;
	cvt.rzi.s32.f64 	%r13, %fd4;
	ld.global.f32 	%f2, [%rd5+4];
	cvt.f64.f32 	%fd5, %f2;
	add.f64 	%fd6, %fd5, 0d3FF0000000000000;
	mul.f64 	%fd7, %fd6, %fd1;
	cvt.rzi.s32.f64 	%r14, %fd7;
	mad.lo.s32 	%r15, %r14, %r3, %r13;
	mul.wide.s32 	%rd13, %r15, 4;
	add.s64 	%rd14, %rd3, %rd13;
	atom.global.add.u32 	%r16, [%rd14], 1;
$L__BB7_4:
	add.s32 	%r17, %r2, 256;
	cvt.u64.u32 	%rd15, %r17;
	setp.le.s64 	%p3, %rd4, %rd15;
	@%p3 bra 	$L__BB7_6;
	ld.global.f32 	%f3, [%rd5+4096];
	cvt.f64.f32 	%fd8, %f3;
	add.f64 	%fd9, %fd8, 0d3FF0000000000000;
	mul.f64 	%fd10, %fd9, %fd1;
	cvt.rzi.s32.f64 	%r18, %fd10;
	ld.global.f32 	%f4, [%rd5+4100];
	cvt.f64.f32 	%fd11, %f4;
	add.f64 	%fd12, %fd11, 0d3FF0000000000000;
	mul.f64 	%fd13, %fd12, %fd1;
	cvt.rzi.s32.f64 	%r19, %fd13;
	mad.lo.s32 	%r20, %r19, %r3, %r18;
	mul.wide.s32 	%rd16, %r20, 4;
	add.s64 	%rd17, %rd3, %rd16;
	atom.global.add.u32 	%r21, [%rd17], 1;
$L__BB7_6:
	ret;

}
	// .globl	_ZN3cub18CUB_300001_SM_10006detail8for_each13static_kernelINS2_12policy_hub_t12policy_500_tEmN6thrust24THRUST_300001_SM_1000_NS8cuda_cub20__uninitialized_fill7functorINS7_10device_ptrIhEEhEEEEvT0_T1_
.visible .entry _ZN3cub18CUB_300001_SM_10006detail8for_each13static_kernelINS2_12policy_hub_t12policy_500_tEmN6thrust24THRUST_300001_SM_1000_NS8cuda_cub20__uninitialized_fill7functorINS7_10device_ptrIhEEhEEEEvT0_T1_(
	.param .u64 _ZN3cub18CUB_300001_SM_10006detail8for_each13static_kernelINS2_12policy_hub_t12policy_500_tEmN6thrust24THRUST_300001_SM_1000_NS8cuda_cub20__uninitialized_fill7functorINS7_10device_ptrIhEEhEEEEvT0_T1__param_0,
	.param .align 8 .b8 _ZN3cub18CUB_300001_SM_10006detail8for_each13static_kernelINS2_12policy_hub_t12policy_500_tEmN6thrust24THRUST_300001_SM_1000_NS8cuda_cub20__uninitialized_fill7functorINS7_10device_ptrIhEEhEEEEvT0_T1__param_1[16]
)
.maxntid 256
{
	.reg .pred 	%p<4>;
	.reg .b16 	%rs<10>;
	.reg .b32 	%r<15>;
	.reg .b64 	%rd<14>;

	ld.param.u32 	%r7, [_ZN3cub18CUB_300001_SM_10006detail8for_each13static_kernelINS2_12policy_hub_t12policy_500_tEmN6thrust24THRUST_300001_SM_1000_NS8cuda_cub20__uninitialized_fill7functorINS7_10device_ptrIhEEhEEEEvT0_T1__param_1+8];
	bfe.u32 	%r11, %r7, 0, 8;
	cvt.u16.u32 	%rs2, %r11;
	ld.param.u64 	%rd4, [_ZN3cub18CUB_300001_SM_10006detail8for_each13static_kernelINS2_12policy_hub_t12policy_500_tEmN6thrust24THRUST_300001_SM_1000_NS8cuda_cub20__uninitialized_fill7functorINS7_10device_ptrIhEEhEEEEvT0_T1__param_1];
	ld.param.u64 	%rd5, [_ZN3cub18CUB_300001_SM_10006detail8for_each13static_kernelINS2_12policy_hub_t12policy_500_tEmN6thrust24THRUST_300001_SM_1000_NS8cuda_cub20__uninitialized_fill7functorINS7_10device_ptrIhEEhEEEEvT0_T1__param_0];
	mov.u32 	%r12, %ctaid.x;
	mul.wide.u32 	%rd1, %r12, 512;
	sub.s64 	%rd2, %rd5, %rd1;
	setp.lt.u64 	%p1, %rd2, 512;
	@%p1 bra 	$L__BB8_2;
	mov.u32 	%r14, %tid.x;
	cvta.to.global.u64 	%rd10, %rd4;
	cvt.u64.u32 	%rd11, %r14;
	add.s64 	%rd12, %rd1, %rd11;
	add.s64 	%rd13, %rd10, %rd12;
	st.global.u8 	[%rd13], %rs2;
	st.global.u8 	[%rd13+256], %rs2;
	bra.uni 	$L__BB8_6;
$L__BB8_2:
	cvta.to.global.u64 	%rd6, %rd4;
	mov.u32 	%r1, %tid.x;
	cvt.u64.u32 	%rd7, %r1;
	setp.le.u64 	%p2, %rd2, %rd7;
	add.s64 	%rd8, %rd1, %rd7;
	add.s64 	%rd3, %rd6, %rd8;
	@%p2 bra 	$L__BB8_4;
	st.global.u8 	[%rd3], %rs2;
$L__BB8_4:
	add.s32 	%r13, %r1, 256;
	cvt.u64.u32 	%rd9, %r13;
	setp.le.u64 	%p3, %rd2, %rd9;
	@%p3 bra 	$L__BB8_6;
	st.global.u8 	[%rd3+256], %rs2;
$L__BB8_6:
	ret;

}
	// .globl	_ZN3cub18CUB_300001_SM_10006detail8for_each13static_kernelINS2_12policy_hub_t12policy_500_tElNS2_12op_wrapper_tIl19mapPixelCountToRGBAN6thrust24THRUST_300001_SM_1000_NS17counting_iteratorIjNS9_11use_defaultESB_SB_EEEEEEvT0_T1_
.visible .entry _ZN3cub18CUB_300001_SM_10006detail8for_each13static_kernelINS2_12policy_hub_t12policy_500_tElNS2_12op_wrapper_tIl19mapPixelCountToRGBAN6thrust24THRUST_300001_SM_1000_NS17counting_iteratorIjNS9_11use_defaultESB_SB_EEEEEEvT0_T1_(
	.param .u64 _ZN3cub18CUB_300001_SM_10006detail8for_each13static_kernelINS2_12policy_hub_t12policy_500_tElNS2_12op_wrapper_tIl19mapPixelCountToRGBAN6thrust24THRUST_300001_SM_1000_NS17counting_iteratorIjNS9_11use_defaultESB_SB_EEEEEEvT0_T1__param_0,
	.param .align 8 .b8 _ZN3cub18CUB_300001_SM_10006detail8for_each13static_kernelINS2_12policy_hub_t12policy_500_tElNS2_12op_wrapper_tIl19mapPixelCountToRGBAN6thrust24THRUST_300001_SM_1000_NS17counting_iteratorIjNS9_11use_defaultESB_SB_EEEEEEvT0_T1__param_1[32]
)
.maxntid 256
{
	.reg .pred 	%p<4>;
	.reg .b16 	%rs<8>;
	.reg .b32 	%r<32>;
	.reg .b64 	%rd<29>;

	ld.param.u64 	%rd7, [_ZN3cub18CUB_300001_SM_10006detail8for_each13static_kernelINS2_12policy_hub_t12policy_500_tElNS2_12op_wrapper_tIl19mapPixelCountToRGBAN6thrust24THRUST_300001_SM_1000_NS17counting_iteratorIjNS9_11use_defaultESB_SB_EEEEEEvT0_T1__param_1+24];
	ld.param.u64 	%rd6, [_ZN3cub18CUB_300001_SM_10006detail8for_each13static_kernelINS2_12policy_hub_t12policy_500_tElNS2_12op_wrapper_tIl19mapPixelCountToRGBAN6thrust24THRUST_300001_SM_1000_NS17counting_iteratorIjNS9_11use_defaultESB_SB_EEEEEEvT0_T1__param_1+16];
	ld.param.u32 	%r6, [_ZN3cub18CUB_300001_SM_10006detail8for_each13static_kernelINS2_12policy_hub_t12policy_500_tElNS2_12op_wrapper_tIl19mapPixelCountToRGBAN6thrust24THRUST_300001_SM_1000_NS17counting_iteratorIjNS9_11use_defaultESB_SB_EEEEEEvT0_T1__param_1+8];
	ld.param.u32 	%r5, [_ZN3cub18CUB_300001_SM_10006detail8for_each13static_kernelINS2_12policy_hub_t12policy_500_tElNS2_12op_wrapper_tIl19mapPixelCountToRGBAN6thrust24THRUST_300001_SM_1000_NS17counting_iteratorIjNS9_11use_defaultESB_SB_EEEEEEvT0_T1__param_1];
	ld.param.u64 	%rd8, [_ZN3cub18CUB_300001_SM_10006detail8for_each13static_kernelINS2_12policy_hub_t12policy_500_tElNS2_12op_wrapper_tIl19mapPixelCountToRGBAN6thrust24THRUST_300001_SM_1000_NS17counting_iteratorIjNS9_11use_defaultESB_SB_EEEEEEvT0_T1__param_0];
	mov.u32 	%r7, %ctaid.x;
	mul.wide.u32 	%rd1, %r7, 512;
	sub.s64 	%rd2, %rd8, %rd1;
	setp.lt.s64 	%p1, %rd2, 512;
	@%p1 bra 	$L__BB9_2;
	mov.u32 	%r19, %tid.x;
	cvt.u32.u64 	%r20, %rd1;
	add.s32 	%r21, %r19, %r20;
	add.s32 	%r22, %r21, %r5;
	cvta.to.global.u64 	%rd19, %rd7;
	cvta.to.global.u64 	%rd20, %rd6;
	mul.wide.u32 	%rd21, %r22, 4;
	add.s64 	%rd22, %rd20, %rd21;
	ld.global.u32 	%r23, [%rd22];
	mul.lo.s32 	%r24, %r23, %r6;
	min.s32 	%r25, %r24, 255;
	shl.b32 	%r26, %r22, 2;
	cvt.u16.u32 	%rs5, %r25;
	cvt.u64.u32 	%rd23, %r26;
	add.s64 	%rd24, %rd19, %rd23;
	st.global.u8 	[%rd24], %rs5;
	st.global.u8 	[%rd24+1], %rs5;
	st.global.u8 	[%rd24+2], %rs5;
	mov.b16 	%rs6, 0;
	st.global.u8 	[%rd24+3], %rs6;
	add.s32 	%r27, %r22, 256;
	mul.wide.u32 	%rd25, %r27, 4;
	add.s64 	%rd26, %rd20, %rd25;
	ld.global.u32 	%r28, [%rd26];
	mul.lo.s32 	%r29, %r28, %r6;
	min.s32 	%r30, %r29, 255;
	shl.b32 	%r31, %r27, 2;
	cvt.u16.u32 	%rs7, %r30;
	cvt.u64.u32 	%rd27, %r31;
	add.s64 	%rd28, %rd19, %rd27;
	st.global.u8 	[%rd28], %rs7;
	st.global.u8 	[%rd28+1], %rs7;
	st.global.u8 	[%rd28+2], %rs7;
	st.global.u8 	[%rd28+3], %rs6;
	bra.uni 	$L__BB9_6;
$L__BB9_2:
	cvta.to.global.u64 	%rd3, %rd6;
	cvta.to.global.u64 	%rd4, %rd7;
	mov.u32 	%r2, %tid.x;
	cvt.s64.s32 	%rd5, %rd2;
	cvt.u32.u64 	%r8, %rd1;
	add.s32 	%r3, %r5, %r8;
	cvt.u64.u32 	%rd9, %r2;
	setp.le.s64 	%p2, %rd5, %rd9;
	@%p2 bra 	$L__BB9_4;
	add.s32 	%r9, %r3, %r2;
	mul.wide.u32 	%rd10, %r9, 4;
	add.s64 	%rd11, %rd3, %rd10;
	ld.global.u32 	%r10, [%rd11];
	mul.lo.s32 	%r11, %r10, %r6;
	min.s32 	%r12, %r11, 255;
	shl.b32 	%r13, %r9, 2;
	cvt.u16.u32 	%rs1, %r12;
	cvt.u64.u32 	%rd12, %r13;
	add.s64 	%rd13, %rd4, %rd12;
	st.global.u8 	[%rd13], %rs1;
	st.global.u8 	[%rd13+1], %rs1;
	st.global.u8 	[%rd13+2], %rs1;
	mov.b16 	%rs2, 0;
	st.global.u8 	[%rd13+3], %rs2;
$L__BB9_4:
	add.s32 	%r4, %r2, 256;
	cvt.u64.u32 	%rd14, %r4;
	setp.le.s64 	%p3, %rd5, %rd14;
	@%p3 bra 	$L__BB9_6;
	add.s32 	%r14, %r3, %r4;
	mul.wide.u32 	%rd15, %r14, 4;
	add.s64 	%rd16, %rd3, %rd15;
	ld.global.u32 	%r15, [%rd16];
	mul.lo.s32 	%r16, %r15, %r6;
	min.s32 	%r17, %r16, 255;
	shl.b32 	%r18, %r14, 2;
	cvt.u16.u32 	%rs3, %r17;
	cvt.u64.u32 	%rd17, %r18;
	add.s64 	%rd18, %rd4, %rd17;
	st.global.u8 	[%rd18], %rs3;
	st.global.u8 	[%rd18+1], %rs3;
	st.global.u8 	[%rd18+2], %rs3;
	mov.b16 	%rs4, 0;
	st.global.u8 	[%rd18+3], %rs4;
$L__BB9_6:
	ret;

}
	// .globl	_ZN3cub18CUB_300001_SM_10006detail9transform16transform_kernelINS2_10policy_hubILb1EN4cuda3std3__45tupleIJN6thrust24THRUST_300001_SM_1000_NS10device_ptrI4BodyEEEEEE10policy1000EiNS7_10__identityEPSC_JSI_EEEvT0_iT1_T2_DpNS2_10kernel_argIT3_EE
.visible .entry _ZN3cub18CUB_300001_SM_10006detail9transform16transform_kernelINS2_10policy_hubILb1EN4cuda3std3__45tupleIJN6thrust24THRUST_300001_SM_1000_NS10device_ptrI4BodyEEEEEE10policy1000EiNS7_10__identityEPSC_JSI_EEEvT0_iT1_T2_DpNS2_10kernel_argIT3_EE(
	.param .u32 _ZN3cub18CUB_300001_SM_10006detail9transform16transform_kernelINS2_10policy_hubILb1EN4cuda3std3__45tupleIJN6thrust24THRUST_300001_SM_1000_NS10device_ptrI4BodyEEEEEE10policy1000EiNS7_10__identityEPSC_JSI_EEEvT0_iT1_T2_DpNS2_10kernel_argIT3_EE_param_0,
	.param .u32 _ZN3cub18CUB_300001_SM_10006detail9transform16transform_kernelINS2_10policy_hubILb1EN4cuda3std3__45tupleIJN6thrust24THRUST_300001_SM_1000_NS10device_ptrI4BodyEEEEEE10policy1000EiNS7_10__identityEPSC_JSI_EEEvT0_iT1_T2_DpNS2_10kernel_argIT3_EE_param_1,
	.param .align 1 .b8 _ZN3cub18CUB_300001_SM_10006detail9transform16transform_kernelINS2_10policy_hubILb1EN4cuda3std3__45tupleIJN6thrust24THRUST_300001_SM_1000_NS10device_ptrI4BodyEEEEEE10policy1000EiNS7_10__identityEPSC_JSI_EEEvT0_iT1_T2_DpNS2_10kernel_argIT3_EE_param_2[1],
	.param .u64 .ptr .align 1 _ZN3cub18CUB_300001_SM_10006detail9transform16transform_kernelINS2_10policy_hubILb1EN4cuda3std3__45tupleIJN6thrust24THRUST_300001_SM_1000_NS10device_ptrI4BodyEEEEEE10policy1000EiNS7_10__identityEPSC_JSI_EEEvT0_iT1_T2_DpNS2_10kernel_argIT3_EE_param_3,
	.param .align 8 .b8 _ZN3cub18CUB_300001_SM_10006detail9transform16transform_kernelINS2_10policy_hubILb1EN4cuda3std3__45tupleIJN6thrust24THRUST_300001_SM_1000_NS10device_ptrI4BodyEEEEEE10policy1000EiNS7_10__identityEPSC_JSI_EEEvT0_iT1_T2_DpNS2_10kernel_argIT3_EE_param_4[16]
)
.maxntid 128
{
	.reg .pred 	%p<37>;
	.reg .b32 	%r<77>;
	.reg .b32 	%f<121>;
	.reg .b64 	%rd<65>;

	ld.param.u32 	%r43, [_ZN3cub18CUB_300001_SM_10006detail9transform16transform_kernelINS2_10policy_hubILb1EN4cuda3std3__45tupleIJN6thrust24THRUST_300001_SM_1000_NS10device_ptrI4BodyEEEEEE10policy1000EiNS7_10__identityEPSC_JSI_EEEvT0_iT1_T2_DpNS2_10kernel_argIT3_EE_param_0];
	ld.param.u64 	%rd14, [_ZN3cub18CUB_300001_SM_10006detail9transform16transform_kernelINS2_10policy_hubILb1EN4cuda3std3__45tupleIJN6thrust24THRUST_300001_SM_1000_NS10device_ptrI4BodyEEEEEE10policy1000EiNS7_10__identityEPSC_JSI_EEEvT0_iT1_T2_DpNS2_10kernel_argIT3_EE_param_4];
	ld.param.u32 	%r42, [_ZN3cub18CUB_300001_SM_10006detail9transform16transform_kernelINS2_10policy_hubILb1EN4cuda3std3__45tupleIJN6thrust24THRUST_300001_SM_1000_NS10device_ptrI4BodyEEEEEE10policy1000EiNS7_10__identityEPSC_JSI_EEEvT0_iT1_T2_DpNS2_10kernel_argIT3_EE_param_1];
	ld.param.u64 	%rd15, [_ZN3cub18CUB_300001_SM_10006detail9transform16transform_kernelINS2_10policy_hubILb1EN4cuda3std3__45tupleIJN6thrust24THRUST_300001_SM_1000_NS10device_ptrI4BodyEEEEEE10policy1000EiNS7_10__identityEPSC_JSI_EEEvT0_iT1_T2_DpNS2_10kernel_argIT3_EE_param_3];
	cvta.to.global.u64 	%rd1, %rd15;
	cvta.to.global.u64 	%rd2, %rd14;
	shl.b32 	%r1, %r42, 7;
	mov.u32 	%r44, %ctaid.x;
	mul.lo.s32 	%r2, %r1, %r44;
	sub.s32 	%r3, %r43, %r2;
	min.s32 	%r4, %r1, %r3;
	shl.b32 	%r5, %r4, 4;
	mov.u32 	%r6, %tid.x;
	shl.b32 	%r67, %r6, 7;
	setp.ge.s32 	%p1, %r67, %r5;
	@%p1 bra 	$L__BB10_3;
	mul.wide.u32 	%rd16, %r6, 128;
	add.s64 	%rd17, %rd2, %rd16;
	mul.wide.s32 	%rd18, %r2, 16;
	add.s64 	%rd63, %rd17, %rd18;
$L__BB10_2:
	.pragma "nounroll";
	// begin inline asm
	prefetch.global.L2 [%rd63];
	// end inline asm
	add.s32 	%r67, %r67, 16384;
	add.s64 	%rd63, %rd63, 16384;
	setp.lt.s32 	%p2, %r67, %r5;
	@%p2 bra 	$L__BB10_2;
$L__BB10_3:
	mul.wide.s32 	%rd20, %r2, 16;
	add.s64 	%rd6, %rd2, %rd20;
	add.s64 	%rd7, %rd1, %rd20;
	setp.gt.s32 	%p3, %r1, %r3;
	@%p3 bra 	$L__BB10_16;
	setp.lt.s32 	%p4, %r42, 1;
	@%p4 bra 	$L__BB10_57;
	and.b32  	%r10, %r42, 7;
	setp.lt.u32 	%p5, %r42, 8;
	mov.b32 	%r74, 0;
	@%p5 bra 	$L__BB10_8;
	and.b32  	%r74, %r42, 2147483640;
	neg.s32 	%r69, %r74;
	mul.wide.u32 	%rd21, %r6, 16;
	add.s64 	%rd22, %rd20, %rd21;
	or.b64  	%rd64, %rd22, 12;
	add.s32 	%r68, %r6, 128;
$L__BB10_7:
	.pragma "nounroll";
	mul.wide.s32 	%rd23, %r68, 16;
	add.s64 	%rd24, %rd20, %rd23;
	add.s64 	%rd25, %rd2, %rd64;
	ld.global.f32 	%f1, [%rd25+-12];
	ld.global.f32 	%f2, [%rd25+-8];
	ld.global.f32 	%f3, [%rd25+-4];
	ld.global.f32 	%f4, [%rd25];
	add.s64 	%rd26, %rd1, %rd64;
	st.global.f32 	[%rd26+-12], %f1;
	st.global.f32 	[%rd26+-8], %f2;
	st.global.f32 	[%rd26+-4], %f3;
	st.global.f32 	[%rd26], %f4;
	add.s64 	%rd27, %rd2, %rd24;
	ld.global.f32 	%f5, [%rd27];
	ld.global.f32 	%f6, [%rd27+4];
	ld.global.f32 	%f7, [%rd27+8];
	ld.global.f32 	%f8, [%rd27+12];
	add.s64 	%rd28, %rd1, %rd24;
	st.global.f32 	[%rd28], %f5;
	st.global.f32 	[%rd28+4], %f6;
	st.global.f32 	[%rd28+8], %f7;
	st.global.f32 	[%rd28+12], %f8;
	ld.global.f32 	%f9, [%rd27+2048];
	ld.global.f32 	%f10, [%rd27+2052];
	ld.global.f32 	%f11, [%rd27+2056];
	ld.global.f32 	%f12, [%rd27+2060];
	st.global.f32 	[%rd28+2048], %f9;
	st.global.f32 	[%rd28+2052], %f10;
	st.global.f32 	[%rd28+2056], %f11;
	st.global.f32 	[%rd28+2060], %f12;
	ld.global.f32 	%f13, [%rd27+4096];
	ld.global.f32 	%f14, [%rd27+4100];
	ld.global.f32 	%f15, [%rd27+4104];
	ld.global.f32 	%f16, [%rd27+4108];
	st.global.f32 	[%rd28+4096], %f13;
	st.global.f32 	[%rd28+4100], %f14;
	st.global.f32 	[%rd28+4104], %f15;
	st.global.f32 	[%rd28+4108], %f16;
	ld.global.f32 	%f17, [%rd27+6144];
	ld.global.f32 	%f18, [%rd27+6148];
	ld.global.f32 	%f19, [%rd27+6152];
	ld.global.f32 	%f20, [%rd27+6156];
	st.global.f32 	[%rd28+6144], %f17;
	st.global.f32 	[%rd28+6148], %f18;
	st.global.f32 	[%rd28+6152], %f19;
	st.global.f32 	[%rd28+6156], %f20;
	ld.global.f32 	%f21, [%rd27+8192];
	ld.global.f32 	%f22, [%rd27+8196];
	ld.global.f32 	%f23, [%rd27+8200];
	ld.global.f32 	%f24, [%rd27+8204];
	st.global.f32 	[%rd28+8192], %f21;
	st.global.f32 	[%rd28+8196], %f22;
	st.global.f32 	[%rd28+8200], %f23;
	st.global.f32 	[%rd28+8204], %f24;
	ld.global.f32 	%f25, [%rd27+10240];
	ld.global.f32 	%f26, [%rd27+10244];
	ld.global.f32 	%f27, [%rd27+10248];
	ld.global.f32 	%f28, [%rd27+10252];
	st.global.f32 	[%rd28+10240], %f25;
	st.global.f32 	[%rd28+10244], %f26;
	st.global.f32 	[%rd28+10248], %f27;
	st.global.f32 	[%rd28+10252], %f28;
	ld.global.f32 	%f29, [%rd27+12288];
	ld.global.f32 	%f30, [%rd27+12292];
	ld.global.f32 	%f31, [%rd27+12296];
	ld.global.f32 	%f32, [%rd27+12300];
	st.global.f32 	[%rd28+12288], %f29;
	st.global.f32 	[%rd28+12292], %f30;
	st.global.f32 	[%rd28+12296], %f31;
	st.global.f32 	[%rd28+12300], %f32;
	add.s32 	%r69, %r69, 8;
	add.s64 	%rd64, %rd64, 16384;
	add.s32 	%r68, %r68, 1024;
	setp.eq.s32 	%p6, %r69, 0;
	@%p6 bra 	$L__BB10_8;
	bra.uni 	$L__BB10_7;
$L__BB10_8:
	setp.eq.s32 	%p7, %r10, 0;
	@%p7 bra 	$L__BB10_57;
	and.b32  	%r37, %r42, 3;
	setp.lt.u32 	%p8, %r10, 4;
	@%p8 bra 	$L__BB10_11;
	shl.b32 	%r46, %r74, 7;
	add.s32 	%r47, %r46, %r6;
	mul.wide.s32 	%rd29, %r47, 16;
	add.s64 	%rd30, %rd6, %rd29;
	ld.global.f32 	%f33, [%rd30];
	ld.global.f32 	%f34, [%rd30+4];
	ld.global.f32 	%f35, [%rd30+8];
	ld.global.f32 	%f36, [%rd30+12];
	add.s64 	%rd31, %rd7, %rd29;
	st.global.f32 	[%rd31], %f33;
	st.global.f32 	[%rd31+4], %f34;
	st.global.f32 	[%rd31+8], %f35;
	st.global.f32 	[%rd31+12], %f36;
	ld.global.f32 	%f37, [%rd30+2048];
	ld.global.f32 	%f38, [%rd30+2052];
	ld.global.f32 	%f39, [%rd30+2056];
	ld.global.f32 	%f40, [%rd30+2060];
	st.global.f32 	[%rd31+2048], %f37;
	st.global.f32 	[%rd31+2052], %f38;
	st.global.f32 	[%rd31+2056], %f39;
	st.global.f32 	[%rd31+2060], %f40;
	ld.global.f32 	%f41, [%rd30+4096];
	ld.global.f32 	%f42, [%rd30+4100];
	ld.global.f32 	%f43, [%rd30+4104];
	ld.global.f32 	%f44, [%rd30+4108];
	st.global.f32 	[%rd31+4096], %f41;
	st.global.f32 	[%rd31+4100], %f42;
	st.global.f32 	[%rd31+4104], %f43;
	st.global.f32 	[%rd31+4108], %f44;
	ld.global.f32 	%f45, [%rd30+6144];
	ld.global.f32 	%f46, [%rd30+6148];
	ld.global.f32 	%f47, [%rd30+6152];
	ld.global.f32 	%f48, [%rd30+6156];
	st.global.f32 	[%rd31+6144], %f45;
	st.global.f32 	[%rd31+6148], %f46;
	st.global.f32 	[%rd31+6152], %f47;
	st.global.f32 	[%rd31+6156], %f48;
	add.s32 	%r74, %r74, 4;
$L__BB10_11:
	setp.eq.s32 	%p9, %r37, 0;
	@%p9 bra 	$L__BB10_57;
	setp.eq.s32 	%p10, %r37, 1;
	@%p10 bra 	$L__BB10_14;
	shl.b32 	%r48, %r74, 7;
	add.s32 	%r49, %r48, %r6;
	mul.wide.s32 	%rd32, %r49, 16;
	add.s64 	%rd33, %rd6, %rd32;
	ld.global.f32 	%f49, [%rd33];
	ld.global.f32 	%f50, [%rd33+4];
	ld.global.f32 	%f51, [%rd33+8];
	ld.global.f32 	%f52, [%rd33+12];
	add.s64 	%rd34, %rd7, %rd32;
	st.global.f32 	[%rd34], %f49;
	st.global.f32 	[%rd34+4], %f50;
	st.global.f32 	[%rd34+8], %f51;
	st.global.f32 	[%rd34+12], %f52;
	ld.global.f32 	%f53, [%rd33+2048];
	ld.global.f32 	%f54, [%rd33+2052];
	ld.global.f32 	%f55, [%rd33+2056];
	ld.global.f32 	%f56, [%rd33+2060];
	st.global.f32 	[%rd34+2048], %f53;
	st.global.f32 	[%rd34+2052], %f54;
	st.global.f32 	[%rd34+2056], %f55;
	st.global.f32 	[%rd34+2060], %f56;
	add.s32 	%r74, %r74, 2;
$L__BB10_14:
	and.b32  	%r50, %r42, 1;
	setp.eq.b32 	%p11, %r50, 1;
	not.pred 	%p12, %p11;
	@%p12 bra 	$L__BB10_57;
	shl.b32 	%r51, %r74, 7;
	add.s32 	%r52, %r51, %r6;
	mul.wide.s32 	%rd35, %r52, 16;
	add.s64 	%rd36, %rd6, %rd35;
	ld.global.f32 	%f57, [%rd36];
	ld.global.f32 	%f58, [%rd36+4];
	ld.global.f32 	%f59, [%rd36+8];
	ld.global.f32 	%f60, [%rd36+12];
	add.s64 	%rd37, %rd7, %rd35;
	st.global.f32 	[%rd37], %f57;
	st.global.f32 	[%rd37+4], %f58;
	st.global.f32 	[%rd37+8], %f59;
	st.global.f32 	[%rd37+12], %f60;
	bra.uni 	$L__BB10_57;
$L__BB10_16:
	setp.lt.s32 	%p13, %r42, 1;
	@%p13 bra 	$L__BB10_57;
	and.b32  	%r14, %r42, 7;
	setp.lt.u32 	%p14, %r42, 8;
	mov.b32 	%r71, 0;
	@%p14 bra 	$L__BB10_36;
	and.b32  	%r71, %r42, 2147483640;
	mov.b32 	%r70, 0;
$L__BB10_19:
	.pragma "nounroll";
	shl.b32 	%r55, %r70, 7;
	add.s32 	%r21, %r55, %r6;
	setp.ge.s32 	%p15, %r21, %r4;
	@%p15 bra 	$L__BB10_21;
	mul.wide.u32 	%rd38, %r21, 16;
	add.s64 	%rd39, %rd6, %rd38;
	ld.global.f32 	%f61, [%rd39];
	ld.global.f32 	%f62, [%rd39+4];
	ld.global.f32 	%f63, [%rd39+8];
	ld.global.f32 	%f64, [%rd39+12];
	add.s64 	%rd40, %rd7, %rd38;
	st.global.f32 	[%rd40], %f61;
	st.global.f32 	[%rd40+4], %f62;
	st.global.f32 	[%rd40+8], %f63;
	st.global.f32 	[%rd40+12], %f64;
$L__BB10_21:
	add.s32 	%r56, %r21, 128;
	setp.ge.s32 	%p16, %r56, %r4;
	mul.wide.s32 	%rd41, %r56, 16;
	add.s64 	%rd12, %rd6, %rd41;
	add.s64 	%rd13, %rd7, %rd41;
	@%p16 bra 	$L__BB10_23;
	ld.global.f32 	%f65, [%rd12];
	ld.global.f32 	%f66, [%rd12+4];
	ld.global.f32 	%f67, [%rd12+8];
	ld.global.f32 	%f68, [%rd12+12];
	st.global.f32 	[%rd13], %f65;
	st.global.f32 	[%rd13+4], %f66;
	st.global.f32 	[%rd13+8], %f67;
	st.global.f32 	[%rd13+12], %f68;
$L__BB10_23:
	add.s32 	%r57, %r21, 256;
	setp.ge.s32 	%p17, %r57, %r4;
	@%p17 bra 	$L__BB10_25;
	ld.global.f32 	%f69, [%rd12+2048];
	ld.global.f32 	%f70, [%rd12+2052];
	ld.global.f32 	%f71, [%rd12+2056];
	ld.global.f32 	%f72, [%rd12+2060];
	st.global.f32 	[%rd13+2048], %f69;
	st.global.f32 	[%rd13+2052], %f70;
	st.global.f32 	[%rd13+2056], %f71;
	st.global.f32 	[%rd13+2060], %f72;
$L__BB10_25:
	add.s32 	%r58, %r21, 384;
	setp.ge.s32 	%p18, %r58, %r4;
	@%p18 bra 	$L__BB10_27;
	ld.global.f32 	%f73, [%rd12+4096];
	ld.global.f32 	%f74, [%rd12+4100];
	ld.global.f32 	%f75, [%rd12+4104];
	ld.global.f32 	%f76, [%rd12+4108];
	st.global.f32 	[%rd13+4096], %f73;
	st.global.f32 	[%rd13+4100], %f74;
	st.global.f32 	[%rd13+4104], %f75;
	st.global.f32 	[%rd13+4108], %f76;
$L__BB10_27:
	add.s32 	%r59, %r21, 512;
	setp.ge.s32 	%p19, %r59, %r4;
	@%p19 bra 	$L__BB10_29;
	ld.global.f32 	%f77, [%rd12+6144];
	ld.global.f32 	%f78, [%rd12+6148];
	ld.global.f32 	%f79, [%rd12+6152];
	ld.global.f32 	%f80, [%rd12+6156];
	st.global.f32 	[%rd13+6144], %f77;
	st.global.f32 	[%rd13+6148], %f78;
	st.global.f32 	[%rd13+6152], %f79;
	st.global.f32 	[%rd13+6156], %f80;
$L__BB10_29:
	add.s32 	%r60, %r21, 640;
	setp.ge.s32 	%p20, %r60, %r4;
	@%p20 bra 	$L__BB10_31;
	ld.global.f32 	%f81, [%rd12+8192];
	ld.global.f32 	%f82, [%rd12+8196];
	ld.global.f32 	%f83, [%rd12+8200];
	ld.global.f32 	%f84, [%rd12+8204];
	st.global.f32 	[%rd13+8192], %f81;
	st.global.f32 	[%rd13+8196], %f82;
	st.global.f32 	[%rd13+8200], %f83;
	st.global.f32 	[%rd13+8204], %f84;
$L__BB10_31:
	add.s32 	%r61, %r21, 768;
	setp.ge.s32 	%p21, %r61, %r4;
	@%p21 bra 	$L__BB10_33;
	ld.global.f32 	%f85, [%rd12+10240];
	ld.global.f32 	%f86, [%rd12+10244];
	ld.global.f32 	%f87, [%rd12+10248];
	ld.global.f32 	%f88, [%rd12+10252];
	st.global.f32 	[%rd13+10240], %f85;
	st.global.f32 	[%rd13+10244], %f86;
	st.global.f32 	[%rd13+10248], %f87;
	st.global.f32 	[%rd13+10252], %f88;
$L__BB10_33:
	add.s32 	%r62, %r21, 896;
	setp.ge.s32 	%p22, %r62, %r4;
	@%p22 bra 	$L__BB10_35;
	ld.global.f32 	%f89, [%rd12+12288];
	ld.global.f32 	%f90, [%rd12+12292];
	ld.global.f32 	%f91, [%rd12+12296];
	ld.global.f32 	%f92, [%rd12+12300];
	st.global.f32 	[%rd13+12288], %f89;
	st.global.f32 	[%rd13+12292], %f90;
	st.global.f32 	[%rd13+12296], %f91;
	st.global.f32 	[%rd13+12300], %f92;
$L__BB10_35:
	add.s32 	%r70, %r70, 8;
	setp.ne.s32 	%p23, %r70, %r71;
	@%p23 bra 	$L__BB10_19;
$L__BB10_36:
	setp.eq.s32 	%p24, %r14, 0;
	@%p24 bra 	$L__BB10_57;
	and.b32  	%r24, %r42, 3;
	setp.lt.u32 	%p25, %r14, 4;
	@%p25 bra 	$L__BB10_47;
	shl.b32 	%r63, %r71, 7;
	add.s32 	%r25, %r63, %r6;
	setp.ge.s32 	%p26, %r25, %r4;
	@%p26 bra 	$L__BB10_40;
	mul.wide.s32 	%rd42, %r25, 16;
	add.s64 	%rd43, %rd6, %rd42;
	ld.global.f32 	%f93, [%rd43];
	ld.global.f32 	%f94, [%rd43+4];
	ld.global.f32 	%f95, [%rd43+8];
	ld.global.f32 	%f96, [%rd43+12];
	add.s64 	%rd44, %rd7, %rd42;
	st.global.f32 	[%rd44], %f93;
	st.global.f32 	[%rd44+4], %f94;
	st.global.f32 	[%rd44+8], %f95;
	st.global.f32 	[%rd44+12], %f96;
$L__BB10_40:
	add.s32 	%r26, %r25, 128;
	setp.ge.s32 	%p27, %r26, %r4;
	@%p27 bra 	$L__BB10_42;
	mul.wide.s32 	%rd45, %r26, 16;
	add.s64 	%rd46, %rd6, %rd45;
	ld.global.f32 	%f97, [%rd46];
	ld.global.f32 	%f98, [%rd46+4];
	ld.global.f32 	%f99, [%rd46+8];
	ld.global.f32 	%f100, [%rd46+12];
	add.s64 	%rd47, %rd7, %rd45;
	st.global.f32 	[%rd47], %f97;
	st.global.f32 	[%rd47+4], %f98;
	st.global.f32 	[%rd47+8], %f99;
	st.global.f32 	[%rd47+12], %f100;
$L__BB10_42:
	add.s32 	%r27, %r25, 256;
	setp.ge.s32 	%p28, %r27, %r4;
	@%p28 bra 	$L__BB10_44;
	mul.wide.s32 	%rd48, %r27, 16;
	add.s64 	%rd49, %rd6, %rd48;
	ld.global.f32 	%f101, [%rd49];
	ld.global.f32 	%f102, [%rd49+4];
	ld.global.f32 	%f103, [%rd49+8];
	ld.global.f32 	%f104, [%rd49+12];
	add.s64 	%rd50, %rd7, %rd48;
	st.global.f32 	[%rd50], %f101;
	st.global.f32 	[%rd50+4], %f102;
	st.global.f32 	[%rd50+8], %f103;
	st.global.f32 	[%rd50+12], %f104;
$L__BB10_44:
	add.s32 	%r28, %r25, 384;
	setp.ge.s32 	%p29, %r28, %r4;
	@%p29 bra 	$L__BB10_46;
	mul.wide.s32 	%rd51, %r28, 16;
	add.s64 	%rd52, %rd6, %rd51;
	ld.global.f32 	%f105, [%rd52];
	ld.global.f32 	%f106, [%rd52+4];
	ld.global.f32 	%f107, [%rd52+8];
	ld.global.f32 	%f108, [%rd52+12];
	add.s64 	%rd53, %rd7, %rd51;
	st.global.f32 	[%rd53], %f105;
	st.global.f32 	[%rd53+4], %f106;
	st.global.f32 	[%rd53+8], %f107;
	st.global.f32 	[%rd53+12], %f108;
$L__BB10_46:
	add.s32 	%r71, %r71, 4;
$L__BB10_47:
	setp.eq.s32 	%p30, %r24, 0;
	@%p30 bra 	$L__BB10_57;
	setp.eq.s32 	%p31, %r24, 1;
	@%p31 bra 	$L__BB10_54;
	shl.b32 	%r64, %r71, 7;
	add.s32 	%r31, %r64, %r6;
	setp.ge.s32 	%p32, %r31, %r4;
	@%p32 bra 	$L__BB10_51;
	mul.wide.s32 	%rd54, %r31, 16;
	add.s64 	%rd55, %rd6, %rd54;
	ld.global.f32 	%f109, [%rd55];
	ld.global.f32 	%f110, [%rd55+4];
	ld.global.f32 	%f111, [%rd55+8];
	ld.global.f32 	%f112, [%rd55+12];
	add.s64 	%rd56, %rd7, %rd54;
	st.global.f32 	[%rd56], %f109;
	st.global.f32 	[%rd56+4], %f110;
	st.global.f32 	[%rd56+8], %f111;
	st.global.f32 	[%rd56+12], %f112;
$L__BB10_51:
	add.s32 	%r32, %r31, 128;
	setp.ge.s32 	%p33, %r32, %r4;
	@%p33 bra 	$L__BB10_53;
	mul.wide.s32 	%rd57, %r32, 16;
	add.s64 	%rd58, %rd6, %rd57;
	ld.global.f32 	%f113, [%rd58];
	ld.global.f32 	%f114, [%rd58+4];
	ld.global.f32 	%f115, [%rd58+8];
	ld.global.f32 	%f116, [%rd58+12];
	add.s64 	%rd59, %rd7, %rd57;
	st.global.f32 	[%rd59], %f113;
	st.global.f32 	[%rd59+4], %f114;
	st.global.f32 	[%rd59+8], %f115;
	st.global.f32 	[%rd59+12], %f116;
$L__BB10_53:
	add.s32 	%r71, %r71, 2;
$L__BB10_54:
	and.b32  	%r65, %r42, 1;
	setp.eq.b32 	%p34, %r65, 1;
	not.pred 	%p35, %p34;
	@%p35 bra 	$L__BB10_57;
	shl.b32 	%r66, %r71, 7;
	add.s32 	%r35, %r66, %r6;
	setp.ge.s32 	%p36, %r35, %r4;
	@%p36 bra 	$L__BB10_57;
	mul.wide.s32 	%rd60, %r35, 16;
	add.s64 	%rd61, %rd6, %rd60;
	ld.global.f32 	%f117, [%rd61];
	ld.global.f32 	%f118, [%rd61+4];
	ld.global.f32 	%f119, [%rd61+8];
	ld.global.f32 	%f120, [%rd61+12];
	add.s64 	%rd62, %rd7, %rd60;
	st.global.f32 	[%rd62], %f117;
	st.global.f32 	[%rd62+4], %f118;
	st.global.f32 	[%rd62+8], %f119;
	st.global.f32 	[%rd62+12], %f120;
$L__BB10_57:
	ret;

}
	// .globl	_ZN3cub18CUB_300001_SM_10006detail9transform16transform_kernelINS2_10policy_hubILb1EN4cuda3std3__45tupleIJN6thrust24THRUST_300001_SM_1000_NS10device_ptrI4BodyEEEEEE10policy1000ElNS7_10__identityEPSC_JSI_EEEvT0_iT1_T2_DpNS2_10kernel_argIT3_EE
.visible .entry _ZN3cub18CUB_300001_SM_10006detail9transform16transform_kernelINS2_10policy_hubILb1EN4cuda3std3__45tupleIJN6thrust24THRUST_300001_SM_1000_NS10device_ptrI4BodyEEEEEE10policy1000ElNS7_10__identityEPSC_JSI_EEEvT0_iT1_T2_DpNS2_10kernel_argIT3_EE(
	.param .u64 _ZN3cub18CUB_300001_SM_10006detail9transform16transform_kernelINS2_10policy_hubILb1EN4cuda3std3__45tupleIJN6thrust24THRUST_300001_SM_1000_NS10device_ptrI4BodyEEEEEE10policy1000ElNS7_10__identityEPSC_JSI_EEEvT0_iT1_T2_DpNS2_10kernel_argIT3_EE_param_0,
	.param .u32 _ZN3cub18CUB_300001_SM_10006detail9transform16transform_kernelINS2_10policy_hubILb1EN4cuda3std3__45tupleIJN6thrust24THRUST_300001_SM_1000_NS10device_ptrI4BodyEEEEEE10policy1000ElNS7_10__identityEPSC_JSI_EEEvT0_iT1_T2_DpNS2_10kernel_argIT3_EE_param_1,
	.param .align 1 .b8 _ZN3cub18CUB_300001_SM_10006detail9transform16transform_kernelINS2_10policy_hubILb1EN4cuda3std3__45tupleIJN6thrust24THRUST_300001_SM_1000_NS10device_ptrI4BodyEEEEEE10policy1000ElNS7_10__identityEPSC_JSI_EEEvT0_iT1_T2_DpNS2_10kernel_argIT3_EE_param_2[1],
	.param .u64 .ptr .align 1 _ZN3cub18CUB_300001_SM_10006detail9transform16transform_kernelINS2_10policy_hubILb1EN4cuda3std3__45tupleIJN6thrust24THRUST_300001_SM_1000_NS10device_ptrI4BodyEEEEEE10policy1000ElNS7_10__identityEPSC_JSI_EEEvT0_iT1_T2_DpNS2_10kernel_argIT3_EE_param_3,
	.param .align 8 .b8 _ZN3cub18CUB_300001_SM_10006detail9transform16transform_kernelINS2_10policy_hubILb1EN4cuda3std3__45tupleIJN6thrust24THRUST_300001_SM_1000_NS10device_ptrI4BodyEEEEEE10policy1000ElNS7_10__identityEPSC_JSI_EEEvT0_iT1_T2_DpNS2_10kernel_argIT3_EE_param_4[16]
)
.maxntid 128
{
	.reg .pred 	%p<37>;
	.reg .b32 	%r<74>;
	.reg .b32 	%f<121>;
	.reg .b64 	%rd<71>;

	ld.param.u64 	%rd15, [_ZN3cub18CUB_300001_SM_10006detail9transform16transform_kernelINS2_10policy_hubILb1EN4cuda3std3__45tupleIJN6thrust24THRUST_300001_SM_1000_NS10device_ptrI4BodyEEEEEE10policy1000ElNS7_10__identityEPSC_JSI_EEEvT0_iT1_T2_DpNS2_10kernel_argIT3_EE_param_0];
	ld.param.u64 	%rd16, [_ZN3cub18CUB_300001_SM_10006detail9transform16transform_kernelINS2_10policy_hubILb1EN4cuda3std3__45tupleIJN6thrust24THRUST_300001_SM_1000_NS10device_ptrI4BodyEEEEEE10policy1000ElNS7_10__identityEPSC_JSI_EEEvT0_iT1_T2_DpNS2_10kernel_argIT3_EE_param_4];
	ld.param.u32 	%r40, [_ZN3cub18CUB_300001_SM_10006detail9transform16transform_kernelINS2_10policy_hubILb1EN4cuda3std3__45tupleIJN6thrust24THRUST_300001_SM_1000_NS10device_ptrI4BodyEEEEEE10policy1000ElNS7_10__identityEPSC_JSI_EEEvT0_iT1_T2_DpNS2_10kernel_argIT3_EE_param_1];
	ld.param.u64 	%rd17, [_ZN3cub18CUB_300001_SM_10006detail9transform16transform_kernelINS2_10policy_hubILb1EN4cuda3std3__45tupleIJN6thrust24THRUST_300001_SM_1000_NS10device_ptrI4BodyEEEEEE10policy1000ElNS7_10__identityEPSC_JSI_EEEvT0_iT1_T2_DpNS2_10kernel_argIT3_EE_param_3];
	cvta.to.global.u64 	%rd1, %rd17;
	cvta.to.global.u64 	%rd2, %rd16;
	shl.b32 	%r1, %r40, 7;
	mov.u32 	%r41, %ctaid.x;
	cvt.u64.u32 	%rd18, %r41;
	cvt.s64.s32 	%rd19, %r1;
	mul.lo.s64 	%rd3, %rd19, %rd18;
	sub.s64 	%rd20, %rd15, %rd3;
	min.s64 	%rd21, %rd20, %rd19;
	cvt.u32.u64 	%r2, %rd21;
	shl.b32 	%r3, %r2, 4;
	mov.u32 	%r4, %tid.x;
	shl.b32 	%r64, %r4, 7;
	setp.ge.s32 	%p1, %r64, %r3;
	@%p1 bra 	$L__BB11_3;
	shl.b64 	%rd22, %rd3, 4;
	add.s64 	%rd23, %rd2, %rd22;
	mul.wide.u32 	%rd24, %r4, 128;
	add.s64 	%rd69, %rd23, %rd24;
$L__BB11_2:
	.pragma "nounroll";
	// begin inline asm
	prefetch.global.L2 [%rd69];
	// end inline asm
	add.s32 	%r64, %r64, 16384;
	add.s64 	%rd69, %rd69, 16384;
	setp.lt.s32 	%p2, %r64, %r3;
	@%p2 bra 	$L__BB11_2;
$L__BB11_3:
	shl.b64 	%rd26, %rd3, 4;
	add.s64 	%rd7, %rd2, %rd26;
	add.s64 	%rd8, %rd1, %rd26;
	setp.eq.s32 	%p3, %r1, %r2;
	@%p3 bra 	$L__BB11_45;
	setp.lt.s32 	%p4, %r40, 1;
	@%p4 bra 	$L__BB11_57;
	and.b32  	%r8, %r40, 7;
	setp.lt.u32 	%p5, %r40, 8;
	mov.b32 	%r71, 0;
	@%p5 bra 	$L__BB11_24;
	and.b32  	%r71, %r40, 2147483640;
	mov.b32 	%r67, 0;
$L__BB11_7:
	.pragma "nounroll";
	shl.b32 	%r44, %r67, 7;
	add.s32 	%r19, %r44, %r4;
	setp.ge.s32 	%p6, %r19, %r2;
	@%p6 bra 	$L__BB11_9;
	mul.wide.u32 	%rd27, %r19, 16;
	add.s64 	%rd28, %rd7, %rd27;
	ld.global.f32 	%f1, [%rd28];
	ld.global.f32 	%f2, [%rd28+4];
	ld.global.f32 	%f3, [%rd28+8];
	ld.global.f32 	%f4, [%rd28+12];
	add.s64 	%rd29, %rd8, %rd27;
	st.global.f32 	[%rd29], %f1;
	st.global.f32 	[%rd29+4], %f2;
	st.global.f32 	[%rd29+8], %f3;
	st.global.f32 	[%rd29+12], %f4;
$L__BB11_9:
	add.s32 	%r45, %r19, 128;
	setp.ge.s32 	%p7, %r45, %r2;
	mul.wide.s32 	%rd30, %r45, 16;
	add.s64 	%rd13, %rd7, %rd30;
	add.s64 	%rd14, %rd8, %rd30;
	@%p7 bra 	$L__BB11_11;
	ld.global.f32 	%f5, [%rd13];
	ld.global.f32 	%f6, [%rd13+4];
	ld.global.f32 	%f7, [%rd13+8];
	ld.global.f32 	%f8, [%rd13+12];
	st.global.f32 	[%rd14], %f5;
	st.global.f32 	[%rd14+4], %f6;
	st.global.f32 	[%rd14+8], %f7;
	st.global.f32 	[%rd14+12], %f8;
$L__BB11_11:
	add.s32 	%r46, %r19, 256;
	setp.ge.s32 	%p8, %r46, %r2;
	@%p8 bra 	$L__BB11_13;
	ld.global.f32 	%f9, [%rd13+2048];
	ld.global.f32 	%f10, [%rd13+2052];
	ld.global.f32 	%f11, [%rd13+2056];
	ld.global.f32 	%f12, [%rd13+2060];
	st.global.f32 	[%rd14+2048], %f9;
	st.global.f32 	[%rd14+2052], %f10;
	st.global.f32 	[%rd14+2056], %f11;
	st.global.f32 	[%rd14+2060], %f12;
$L__BB11_13:
	add.s32 	%r47, %r19, 384;
	setp.ge.s32 	%p9, %r47, %r2;
	@%p9 bra 	$L__BB11_15;
	ld.global.f32 	%f13, [%rd13+4096];
	ld.global.f32 	%f14, [%rd13+4100];
	ld.global.f32 	%f15, [%rd13+4104];
	ld.global.f32 	%f16, [%rd13+4108];
	st.global.f32 	[%rd14+4096], %f13;
	st.global.f32 	[%rd14+4100], %f14;
	st.global.f32 	[%rd14+4104], %f15;
	st.global.f32 	[%rd14+4108], %f16;
$L__BB11_15:
	add.s32 	%r48, %r19, 512;
	setp.ge.s32 	%p10, %r48, %r2;
	@%p10 bra 	$L__BB11_17;
	ld.global.f32 	%f17, [%rd13+6144];
	ld.global.f32 	%f18, [%rd13+6148];
	ld.global.f32 	%f19, [%rd13+6152];
	ld.global.f32 	%f20, [%rd13+6156];
	st.global.f32 	[%rd14+6144], %f17;
	st.global.f32 	[%rd14+6148], %f18;
	st.global.f32 	[%rd14+6152], %f19;
	st.global.f32 	[%rd14+6156], %f20;
$L__BB11_17:
	add.s32 	%r49, %r19, 640;
	setp.ge.s32 	%p11, %r49, %r2;
	@%p11 bra 	$L__BB11_19;
	ld.global.f32 	%f21, [%rd13+8192];
	ld.global.f32 	%f22, [%rd13+8196];
	ld.global.f32 	%f23, [%rd13+8200];
	ld.global.f32 	%f24, [%rd13+8204];
	st.global.f32 	[%rd14+8192], %f21;
	st.global.f32 	[%rd14+8196], %f22;
	st.global.f32 	[%rd14+8200], %f23;
	st.global.f32 	[%rd14+8204], %f24;
$L__BB11_19:
	add.s32 	%r50, %r19, 768;
	setp.ge.s32 	%p12, %r50, %r2;
	@%p12 bra 	$L__BB11_21;
	ld.global.f32 	%f25, [%rd13+10240];
	ld.global.f32 	%f26, [%rd13+10244];
	ld.global.f32 	%f27, [%rd13+10248];
	ld.global.f32 	%f28, [%rd13+10252];
	st.global.f32 	[%rd14+10240], %f25;
	st.global.f32 	[%rd14+10244], %f26;
	st.global.f32 	[%rd14+10248], %f27;
	st.global.f32 	[%rd14+10252], %f28;
$L__BB11_21:
	add.s32 	%r51, %r19, 896;
	setp.ge.s32 	%p13, %r51, %r2;
	@%p13 bra 	$L__BB11_23;
	ld.global.f32 	%f29, [%rd13+12288];
	ld.global.f32 	%f30, [%rd13+12292];
	ld.global.f32 	%f31, [%rd13+12296];
	ld.global.f32 	%f32, [%rd13+12300];
	st.global.f32 	[%rd14+12288], %f29;
	st.global.f32 	[%rd14+12292], %f30;
	st.global.f32 	[%rd14+12296], %f31;
	st.global.f32 	[%rd14+12300], %f32;
$L__BB11_23:
	add.s32 	%r67, %r67, 8;
	setp.eq.s32 	%p14, %r67, %r71;
	@%p14 bra 	$L__BB11_24;
	bra.uni 	$L__BB11_7;
$L__BB11_24:
	setp.eq.s32 	%p15, %r8, 0;
	@%p15 bra 	$L__BB11_57;
	and.b32  	%r28, %r40, 3;
	setp.lt.u32 	%p16, %r8, 4;
	@%p16 bra 	$L__BB11_35;
	shl.b32 	%r52, %r71, 7;
	add.s32 	%r29, %r52, %r4;
	setp.ge.s32 	%p17, %r29, %r2;
	@%p17 bra 	$L__BB11_28;
	mul.wide.s32 	%rd31, %r29, 16;
	add.s64 	%rd32, %rd7, %rd31;
	ld.global.f32 	%f33, [%rd32];
	ld.global.f32 	%f34, [%rd32+4];
	ld.global.f32 	%f35, [%rd32+8];
	ld.global.f32 	%f36, [%rd32+12];
	add.s64 	%rd33, %rd8, %rd31;
	st.global.f32 	[%rd33], %f33;
	st.global.f32 	[%rd33+4], %f34;
	st.global.f32 	[%rd33+8], %f35;
	st.global.f32 	[%rd33+12], %f36;
$L__BB11_28:
	add.s32 	%r30, %r29, 128;
	setp.ge.s32 	%p18, %r30, %r2;
	@%p18 bra 	$L__BB11_30;
	mul.wide.s32 	%rd34, %r30, 16;
	add.s64 	%rd35, %rd7, %rd34;
	ld.global.f32 	%f37, [%rd35];
	ld.global.f32 	%f38, [%rd35+4];
	ld.global.f32 	%f39, [%rd35+8];
	ld.global.f32 	%f40, [%rd35+12];
	add.s64 	%rd36, %rd8, %rd34;
	st.global.f32 	[%rd36], %f37;
	st.global.f32 	[%rd36+4], %f38;
	st.global.f32 	[%rd36+8], %f39;
	st.global.f32 	[%rd36+12], %f40;
$L__BB11_30:
	add.s32 	%r31, %r29, 256;
	setp.ge.s32 	%p19, %r31, %r2;
	@%p19 bra 	$L__BB11_32;
	mul.wide.s32 	%rd37, %r31, 16;
	add.s64 	%rd38, %rd7, %rd37;
	ld.global.f32 	%f41, [%rd38];
	ld.global.f32 	%f42, [%rd38+4];
	ld.global.f32 	%f43, [%rd38+8];
	ld.global.f32 	%f44, [%rd38+12];
	add.s64 	%rd39, %rd8, %rd37;
	st.global.f32 	[%rd39], %f41;
	st.global.f32 	[%rd39+4], %f42;
	st.global.f32 	[%rd39+8], %f43;
	st.global.f32 	[%rd39+12], %f44;
$L__BB11_32:
	add.s32 	%r32, %r29, 384;
	setp.ge.s32 	%p20, %r32, %r2;
	@%p20 bra 	$L__BB11_34;
	mul.wide.s32 	%rd40, %r32, 16;
	add.s64 	%rd41, %rd7, %rd40;
	ld.global.f32 	%f45, [%rd41];
	ld.global.f32 	%f46, [%rd41+4];
	ld.global.f32 	%f47, [%rd41+8];
	ld.global.f32 	%f48, [%rd41+12];
	add.s64 	%rd42, %rd8, %rd40;
	st.global.f32 	[%rd42], %f45;
	st.global.f32 	[%rd42+4], %f46;
	st.global.f32 	[%rd42+8], %f47;
	st.global.f32 	[%rd42+12], %f48;
$L__BB11_34:
	add.s32 	%r71, %r71, 4;
$L__BB11_35:
	setp.eq.s32 	%p21, %r28, 0;
	@%p21 bra 	$L__BB11_57;
	setp.eq.s32 	%p22, %r28, 1;
	@%p22 bra 	$L__BB11_42;
	shl.b32 	%r53, %r71, 7;
	add.s32 	%r35, %r53, %r4;
	setp.ge.s32 	%p23, %r35, %r2;
	@%p23 bra 	$L__BB11_39;
	mul.wide.s32 	%rd43, %r35, 16;
	add.s64 	%rd44, %rd7, %rd43;
	ld.global.f32 	%f49, [%rd44];
	ld.global.f32 	%f50, [%rd44+4];
	ld.global.f32 	%f51, [%rd44+8];
	ld.global.f32 	%f52, [%rd44+12];
	add.s64 	%rd45, %rd8, %rd43;
	st.global.f32 	[%rd45], %f49;
	st.global.f32 	[%rd45+4], %f50;
	st.global.f32 	[%rd45+8], %f51;
	st.global.f32 	[%rd45+12], %f52;
$L__BB11_39:
	add.s32 	%r36, %r35, 128;
	setp.ge.s32 	%p24, %r36, %r2;
	@%p24 bra 	$L__BB11_41;
	mul.wide.s32 	%rd46, %r36, 16;
	add.s64 	%rd47, %rd7, %rd46;
	ld.global.f32 	%f53, [%rd47];
	ld.global.f32 	%f54, [%rd47+4];
	ld.global.f32 	%f55, [%rd47+8];
	ld.global.f32 	%f56, [%rd47+12];
	add.s64 	%rd48, %rd8, %rd46;
	st.global.f32 	[%rd48], %f53;
	st.global.f32 	[%rd48+4], %f54;
	st.global.f32 	[%rd48+8], %f55;
	st.global.f32 	[%rd48+12], %f56;
$L__BB11_41:
	add.s32 	%r71, %r71, 2;
$L__BB11_42:
	and.b32  	%r54, %r40, 1;
	setp.eq.b32 	%p25, %r54, 1;
	not.pred 	%p26, %p25;
	@%p26 bra 	$L__BB11_57;
	shl.b32 	%r55, %r71, 7;
	add.s32 	%r39, %r55, %r4;
	setp.ge.s32 	%p27, %r39, %r2;
	@%p27 bra 	$L__BB11_57;
	mul.wide.s32 	%rd49, %r39, 16;
	add.s64 	%rd50, %rd7, %rd49;
	ld.global.f32 	%f57, [%rd50];
	ld.global.f32 	%f58, [%rd50+4];
	ld.global.f32 	%f59, [%rd50+8];
	ld.global.f32 	%f60, [%rd50+12];
	add.s64 	%rd51, %rd8, %rd49;
	st.global.f32 	[%rd51], %f57;
	st.global.f32 	[%rd51+4], %f58;
	st.global.f32 	[%rd51+8], %f59;
	st.global.f32 	[%rd51+12], %f60;
	bra.uni 	$L__BB11_57;
$L__BB11_45:
	setp.lt.s32 	%p28, %r40, 1;
	@%p28 bra 	$L__BB11_57;
	and.b32  	%r10, %r40, 7;
	setp.lt.u32 	%p29, %r40, 8;
	mov.b32 	%r69, 0;
	@%p29 bra 	$L__BB11_49;
	and.b32  	%r69, %r40, 2147483640;
	neg.s32 	%r66, %r69;
	mul.wide.u32 	%rd52, %r4, 16;
	add.s64 	%rd53, %rd26, %rd52;
	or.b64  	%rd70, %rd53, 12;
	add.s32 	%r65, %r4, 128;
$L__BB11_48:
	.pragma "nounroll";
	mul.wide.s32 	%rd54, %r65, 16;
	add.s64 	%rd55, %rd26, %rd54;
	add.s64 	%rd56, %rd2, %rd70;
	ld.global.f32 	%f61, [%rd56+-12];
	ld.global.f32 	%f62, [%rd56+-8];
	ld.global.f32 	%f63, [%rd56+-4];
	ld.global.f32 	%f64, [%rd56];
	add.s64 	%rd57, %rd1, %rd70;
	st.global.f32 	[%rd57+-12], %f61;
	st.global.f32 	[%rd57+-8], %f62;
	st.global.f32 	[%rd57+-4], %f63;
	st.global.f32 	[%rd57], %f64;
	add.s64 	%rd58, %rd2, %rd55;
	ld.global.f32 	%f65, [%rd58];
	ld.global.f32 	%f66, [%rd58+4];
	ld.global.f32 	%f67, [%rd58+8];
	ld.global.f32 	%f68, [%rd58+12];
	add.s64 	%rd59, %rd1, %rd55;
	st.global.f32 	[%rd59], %f65;
	st.global.f32 	[%rd59+4], %f66;
	st.global.f32 	[%rd59+8], %f67;
	st.global.f32 	[%rd59+12], %f68;
	ld.global.f32 	%f69, [%rd58+2048];
	ld.global.f32 	%f70, [%rd58+2052];
	ld.global.f32 	%f71, [%rd58+2056];
	ld.global.f32 	%f72, [%rd58+2060];
	st.global.f32 	[%rd59+2048], %f69;
	st.global.f32 	[%rd59+2052], %f70;
	st.global.f32 	[%rd59+2056], %f71;
	st.global.f32 	[%rd59+2060], %f72;
	ld.global.f32 	%f73, [%rd58+4096];
	ld.global.f32 	%f74, [%rd58+4100];
	ld.global.f32 	%f75, [%rd58+4104];
	ld.global.f32 	%f76, [%rd58+4108];
	st.global.f32 	[%rd59+4096], %f73;
	st.global.f32 	[%rd59+4100], %f74;
	st.global.f32 	[%rd59+4104], %f75;
	st.global.f32 	[%rd59+4108], %f76;
	ld.global.f32 	%f77, [%rd58+6144];
	ld.global.f32 	%f78, [%rd58+6148];
	ld.global.f32 	%f79, [%rd58+6152];
	ld.global.f32 	%f80, [%rd58+6156];
	st.global.f32 	[%rd59+6144], %f77;
	st.global.f32 	[%rd59+6148], %f78;
	st.global.f32 	[%rd59+6152], %f79;
	st.global.f32 	[%rd59+6156], %f80;
	ld.global.f32 	%f81, [%rd58+8192];
	ld.global.f32 	%f82, [%rd58+8196];
	ld.global.f32 	%f83, [%rd58+8200];
	ld.global.f32 	%f84, [%rd58+8204];
	st.global.f32 	[%rd59+8192], %f81;
	st.global.f32 	[%rd59+8196], %f82;
	st.global.f32 	[%rd59+8200], %f83;
	st.global.f32 	[%rd59+8204], %f84;
	ld.global.f32 	%f85, [%rd58+10240];
	ld.global.f32 	%f86, [%rd58+10244];
	ld.global.f32 	%f87, [%rd58+10248];
	ld.global.f32 	%f88, [%rd58+10252];
	st.global.f32 	[%rd59+10240], %f85;
	st.global.f32 	[%rd59+10244], %f86;
	st.global.f32 	[%rd59+10248], %f87;
	st.global.f32 	[%rd59+10252], %f88;
	ld.global.f32 	%f89, [%rd58+12288];
	ld.global.f32 	%f90, [%rd58+12292];
	ld.global.f32 	%f91, [%rd58+12296];
	ld.global.f32 	%f92, [%rd58+12300];
	st.global.f32 	[%rd59+12288], %f89;
	st.global.f32 	[%rd59+12292], %f90;
	st.global.f32 	[%rd59+12296], %f91;
	st.global.f32 	[%rd59+12300], %f92;
	add.s32 	%r66, %r66, 8;
	add.s64 	%rd70, %rd70, 16384;
	add.s32 	%r65, %r65, 1024;
	setp.eq.s32 	%p30, %r66, 0;
	@%p30 bra 	$L__BB11_49;
	bra.uni 	$L__BB11_48;
$L__BB11_49:
	setp.eq.s32 	%p31, %r10, 0;
	@%p31 bra 	$L__BB11_57;
	and.b32  	%r22, %r40, 3;
	setp.lt.u32 	%p32, %r10, 4;
	@%p32 bra 	$L__BB11_52;
	shl.b32 	%r57, %r69, 7;
	add.s32 	%r58, %r57, %r4;
	mul.wide.s32 	%rd60, %r58, 16;
	add.s64 	%rd61, %rd7, %rd60;
	ld.global.f32 	%f93, [%rd61];
	ld.global.f32 	%f94, [%rd61+4];
	ld.global.f32 	%f95, [%rd61+8];
	ld.global.f32 	%f96, [%rd61+12];
	add.s64 	%rd62, %rd8, %rd60;
	st.global.f32 	[%rd62], %f93;
	st.global.f32 	[%rd62+4], %f94;
	st.global.f32 	[%rd62+8], %f95;
	st.global.f32 	[%rd62+12], %f96;
	ld.global.f32 	%f97, [%rd61+2048];
	ld.global.f32 	%f98, [%rd61+2052];
	ld.global.f32 	%f99, [%rd61+2056];
	ld.global.f32 	%f100, [%rd61+2060];
	st.global.f32 	[%rd62+2048], %f97;
	st.global.f32 	[%rd62+2052], %f98;
	st.global.f32 	[%rd62+2056], %f99;
	st.global.f32 	[%rd62+2060], %f100;
	ld.global.f32 	%f101, [%rd61+4096];
	ld.global.f32 	%f102, [%rd61+4100];
	ld.global.f32 	%f103, [%rd61+4104];
	ld.global.f32 	%f104, [%rd61+4108];
	st.global.f32 	[%rd62+4096], %f101;
	st.global.f32 	[%rd62+4100], %f102;
	st.global.f32 	[%rd62+4104], %f103;
	st.global.f32 	[%rd62+4108], %f104;
	ld.global.f32 	%f105, [%rd61+6144];
	ld.global.f32 	%f106, [%rd61+6148];
	ld.global.f32 	%f107, [%rd61+6152];
	ld.global.f32 	%f108, [%rd61+6156];
	st.global.f32 	[%rd62+6144], %f105;
	st.global.f32 	[%rd62+6148], %f106;
	st.global.f32 	[%rd62+6152], %f107;
	st.global.f32 	[%rd62+6156], %f108;
	add.s32 	%r69, %r69, 4;
$L__BB11_52:
	setp.eq.s32 	%p33, %r22, 0;
	@%p33 bra 	$L__BB11_57;
	setp.eq.s32 	%p34, %r22, 1;
	@%p34 bra 	$L__BB11_55;
	shl.b32 	%r59, %r69, 7;
	add.s32 	%r60, %r59, %r4;
	mul.wide.s32 	%rd63, %r60, 16;
	add.s64 	%rd64, %rd7, %rd63;
	ld.global.f32 	%f109, [%rd64];
	ld.global.f32 	%f110, [%rd64+4];
	ld.global.f32 	%f111, [%rd64+8];
	ld.global.f32 	%f112, [%rd64+12];
	add.s64 	%rd65, %rd8, %rd63;
	st.global.f32 	[%rd65], %f109;
	st.global.f32 	[%rd65+4], %f110;
	st.global.f32 	[%rd65+8], %f111;
	st.global.f32 	[%rd65+12], %f112;
	ld.global.f32 	%f113, [%rd64+2048];
	ld.global.f32 	%f114, [%rd64+2052];
	ld.global.f32 	%f115, [%rd64+2056];
	ld.global.f32 	%f116, [%rd64+2060];
	st.global.f32 	[%rd65+2048], %f113;
	st.global.f32 	[%rd65+2052], %f114;
	st.global.f32 	[%rd65+2056], %f115;
	st.global.f32 	[%rd65+2060], %f116;
	add.s32 	%r69, %r69, 2;
$L__BB11_55:
	and.b32  	%r61, %r40, 1;
	setp.eq.b32 	%p35, %r61, 1;
	not.pred 	%p36, %p35;
	@%p36 bra 	$L__BB11_57;
	shl.b32 	%r62, %r69, 7;
	add.s32 	%r63, %r62, %r4;
	mul.wide.s32 	%rd66, %r63, 16;
	add.s64 	%rd67, %rd7, %rd66;
	ld.global.f32 	%f117, [%rd67];
	ld.global.f32 	%f118, [%rd67+4];
	ld.global.f32 	%f119, [%rd67+8];
	ld.global.f32 	%f120, [%rd67+12];
	add.s64 	%rd68, %rd8, %rd66;
	st.global.f32 	[%rd68], %f117;
	st.global.f32 	[%rd68+4], %f118;
	st.global.f32 	[%rd68+8], %f119;
	st.global.f32 	[%rd68+12], %f120;
$L__BB11_57:
	ret;

}
	// .globl	_ZN3cub18CUB_300001_SM_10006detail9transform16transform_kernelINS2_10policy_hubILb1EN4cuda3std3__45tupleIJN6thrust24THRUST_300001_SM_1000_NS17counting_iteratorIjNSA_11use_defaultESC_SC_EEEEEE10policy1000Ei13initRandomPrgNSA_6detail15normal_iteratorINSA_10device_ptrI4BodyEEEEJSD_EEEvT0_iT1_T2_DpNS2_10kernel_argIT3_EE
.visible .entry _ZN3cub18CUB_300001_SM_10006detail9transform16transform_kernelINS2_10policy_hubILb1EN4cuda3std3__45tupleIJN6thrust24THRUST_300001_SM_1000_NS17counting_iteratorIjNSA_11use_defaultESC_SC_EEEEEE10policy1000Ei13initRandomPrgNSA_6detail15normal_iteratorINSA_10device_ptrI4BodyEEEEJSD_EEEvT0_iT1_T2_DpNS2_10kernel_argIT3_EE(
	.param .u32 _ZN3cub18CUB_300001_SM_10006detail9transform16transform_kernelINS2_10policy_hubILb1EN4cuda3std3__45tupleIJN6thrust24THRUST_300001_SM_1000_NS17counting_iteratorIjNSA_11use_defaultESC_SC_EEEEEE10policy1000Ei13initRandomPrgNSA_6detail15normal_iteratorINSA_10device_ptrI4BodyEEEEJSD_EEEvT0_iT1_T2_DpNS2_10kernel_argIT3_EE_param_0,
	.param .u32 _ZN3cub18CUB_300001_SM_10006detail9transform16transform_kernelINS2_10policy_hubILb1EN4cuda3std3__45tupleIJN6thrust24THRUST_300001_SM_1000_NS17counting_iteratorIjNSA_11use_defaultESC_SC_EEEEEE10policy1000Ei13initRandomPrgNSA_6detail15normal_iteratorINSA_10device_ptrI4BodyEEEEJSD_EEEvT0_iT1_T2_DpNS2_10kernel_argIT3_EE_param_1,
	.param .align 4 .b8 _ZN3cub18CUB_300001_SM_10006detail9transform16transform_kernelINS2_10policy_hubILb1EN4cuda3std3__45tupleIJN6thrust24THRUST_300001_SM_1000_NS17counting_iteratorIjNSA_11use_defaultESC_SC_EEEEEE10policy1000Ei13initRandomPrgNSA_6detail15normal_iteratorINSA_10device_ptrI4BodyEEEEJSD_EEEvT0_iT1_T2_DpNS2_10kernel_argIT3_EE_param_2[8],
	.param .align 8 .b8 _ZN3cub18CUB_300001_SM_10006detail9transform16transform_kernelINS2_10policy_hubILb1EN4cuda3std3__45tupleIJN6thrust24THRUST_300001_SM_1000_NS17counting_iteratorIjNSA_11use_defaultESC_SC_EEEEEE10policy1000Ei13initRandomPrgNSA_6detail15normal_iteratorINSA_10device_ptrI4BodyEEEEJSD_EEEvT0_iT1_T2_DpNS2_10kernel_argIT3_EE_param_3[8],
	.param .align 8 .b8 _ZN3cub18CUB_300001_SM_10006detail9transform16transform_kernelINS2_10policy_hubILb1EN4cuda3std3__45tupleIJN6thrust24THRUST_300001_SM_1000_NS17counting_iteratorIjNSA_11use_defaultESC_SC_EEEEEE10policy1000Ei13initRandomPrgNSA_6detail15normal_iteratorINSA_10device_ptrI4BodyEEEEJSD_EEEvT0_iT1_T2_DpNS2_10kernel_argIT3_EE_param_4[16]
)
.maxntid 128
{
	.reg .pred 	%p<23>;
	.reg .b32 	%r<136>;
	.reg .b32 	%f<29>;
	.reg .b64 	%rd<61>;

	ld.param.f32 	%f1, [_ZN3cub18CUB_300001_SM_10006detail9transform16transform_kernelINS2_10policy_hubILb1EN4cuda3std3__45tupleIJN6thrust24THRUST_300001_SM_1000_NS17counting_iteratorIjNSA_11use_defaultESC_SC_EEEEEE10policy1000Ei13initRandomPrgNSA_6detail15normal_iteratorINSA_10device_ptrI4BodyEEEEJSD_EEEvT0_iT1_T2_DpNS2_10kernel_argIT3_EE_param_2];
	ld.param.f32 	%f2, [_ZN3cub18CUB_300001_SM_10006detail9transform16transform_kernelINS2_10policy_hubILb1EN4cuda3std3__45tupleIJN6thrust24THRUST_300001_SM_1000_NS17counting_iteratorIjNSA_11use_defaultESC_SC_EEEEEE10policy1000Ei13initRandomPrgNSA_6detail15normal_iteratorINSA_10device_ptrI4BodyEEEEJSD_EEEvT0_iT1_T2_DpNS2_10kernel_argIT3_EE_param_2+4];
	ld.param.u32 	%r18, [_ZN3cub18CUB_300001_SM_10006detail9transform16transform_kernelINS2_10policy_hubILb1EN4cuda3std3__45tupleIJN6thrust24THRUST_300001_SM_1000_NS17counting_iteratorIjNSA_11use_defaultESC_SC_EEEEEE10policy1000Ei13initRandomPrgNSA_6detail15normal_iteratorINSA_10device_ptrI4BodyEEEEJSD_EEEvT0_iT1_T2_DpNS2_10kernel_argIT3_EE_param_4];
	ld.param.u32 	%r19, [_ZN3cub18CUB_300001_SM_10006detail9transform16transform_kernelINS2_10policy_hubILb1EN4cuda3std3__45tupleIJN6thrust24THRUST_300001_SM_1000_NS17counting_iteratorIjNSA_11use_defaultESC_SC_EEEEEE10policy1000Ei13initRandomPrgNSA_6detail15normal_iteratorINSA_10device_ptrI4BodyEEEEJSD_EEEvT0_iT1_T2_DpNS2_10kernel_argIT3_EE_param_0];
	ld.param.u64 	%rd18, [_ZN3cub18CUB_300001_SM_10006detail9transform16transform_kernelINS2_10policy_hubILb1EN4cuda3std3__45tupleIJN6thrust24THRUST_300001_SM_1000_NS17counting_iteratorIjNSA_11use_defaultESC_SC_EEEEEE10policy1000Ei13initRandomPrgNSA_6detail15normal_iteratorINSA_10device_ptrI4BodyEEEEJSD_EEEvT0_iT1_T2_DpNS2_10kernel_argIT3_EE_param_3];
	ld.param.u32 	%r17, [_ZN3cub18CUB_300001_SM_10006detail9transform16transform_kernelINS2_10policy_hubILb1EN4cuda3std3__45tupleIJN6thrust24THRUST_300001_SM_1000_NS17counting_iteratorIjNSA_11use_defaultESC_SC_EEEEEE10policy1000Ei13initRandomPrgNSA_6detail15normal_iteratorINSA_10device_ptrI4BodyEEEEJSD_EEEvT0_iT1_T2_DpNS2_10kernel_argIT3_EE_param_1];
	cvta.to.global.u64 	%rd19, %rd18;
	shl.b32 	%r20, %r17, 7;
	mov.u32 	%r21, %ctaid.x;
	mul.lo.s32 	%r22, %r20, %r21;
	sub.s32 	%r23, %r19, %r22;
	min.s32 	%r1, %r20, %r23;
	add.s32 	%r2, %r18, %r22;
	mul.wide.s32 	%rd20, %r22, 16;
	add.s64 	%rd1, %rd19, %rd20;
	setp.gt.s32 	%p1, %r20, %r23;
	@%p1 bra 	$L__BB12_10;
	setp.lt.s32 	%p2, %r17, 1;
	@%p2 bra 	$L__BB12_21;
	mov.u32 	%r3, %tid.x;
	sub.f32 	%f3, %f2, %f1;
	mov.b32 	%r132, 0;
$L__BB12_3:
	shl.b32 	%r26, %r132, 7;
	add.s32 	%r6, %r26, %r3;
	add.s32 	%r7, %r6, %r2;
	setp.eq.s32 	%p3, %r7, 0;
	mov.b32 	%r133, 1;
	@%p3 bra 	$L__BB12_9;
	cvt.u64.u32 	%rd54, %r7;
	mov.b64 	%rd55, 48271;
	mov.b64 	%rd56, 1;
$L__BB12_5:
	and.b64  	%rd23, %rd54, 1;
	setp.eq.b64 	%p4, %rd23, 1;
	not.pred 	%p5, %p4;
	@%p5 bra 	$L__BB12_7;
	mul.lo.s64 	%rd24, %rd56, %rd55;
	mul.hi.u64 	%rd25, %rd24, 8589934597;
	sub.s64 	%rd26, %rd24, %rd25;
	shr.u64 	%rd27, %rd26, 1;
	add.s64 	%rd28, %rd27, %rd25;
	shr.u64 	%rd29, %rd28, 30;
	mul.lo.s64 	%rd30, %rd29, 2147483647;
	sub.s64 	%rd56, %rd24, %rd30;
$L__BB12_7:
	shr.u64 	%rd8, %rd54, 1;
	mul.lo.s64 	%rd31, %rd55, %rd55;
	mul.hi.u64 	%rd32, %rd31, -9223372032559808509;
	shr.u64 	%rd33, %rd32, 30;
	mul.lo.s64 	%rd34, %rd33, 2147483647;
	sub.s64 	%rd55, %rd31, %rd34;
	setp.gt.u64 	%p6, %rd54, 1;
	mov.u64 	%rd54, %rd8;
	@%p6 bra 	$L__BB12_5;
	cvt.u32.u64 	%r27, %rd56;
	mul.hi.u32 	%r28, %r27, 3;
	sub.s32 	%r29, %r27, %r28;
	shr.u32 	%r30, %r29, 1;
	add.s32 	%r31, %r30, %r28;
	shr.u32 	%r32, %r31, 30;
	mul.lo.s32 	%r33, %r32, 2147483647;
	sub.s32 	%r133, %r27, %r33;
$L__BB12_9:
	mul.hi.u32 	%r34, %r133, -1131474031;
	shr.u32 	%r35, %r34, 15;
	mul.lo.s32 	%r36, %r35, 44488;
	sub.s32 	%r37, %r133, %r36;
	mul.lo.s32 	%r38, %r37, 48271;
	mul.lo.s32 	%r39, %r35, 3399;
	setp.lt.u32 	%p7, %r38, %r39;
	xor.b32  	%r40, %r39, 2147483647;
	neg.s32 	%r41, %r39;
	selp.b32 	%r42, %r40, %r41, %p7;
	add.s32 	%r43, %r42, %r38;
	add.s32 	%r44, %r43, -1;
	cvt.rn.f32.u32 	%f5, %r44;
	mul.f32 	%f6, %f5, 0f30000000;
	fma.rn.f32 	%f7, %f3, %f6, %f1;
	mul.hi.u32 	%r45, %r43, -1131474031;
	shr.u32 	%r46, %r45, 15;
	mul.lo.s32 	%r47, %r46, 44488;
	sub.s32 	%r48, %r43, %r47;
	mul.lo.s32 	%r49, %r48, 48271;
	mul.lo.s32 	%r50, %r46, 3399;
	setp.lt.u32 	%p8, %r49, %r50;
	xor.b32  	%r51, %r50, 2147483647;
	neg.s32 	%r52, %r50;
	selp.b32 	%r53, %r51, %r52, %p8;
	add.s32 	%r54, %r53, %r49;
	add.s32 	%r55, %r54, -1;
	cvt.rn.f32.u32 	%f8, %r55;
	mul.f32 	%f9, %f8, 0f30000000;
	fma.rn.f32 	%f10, %f3, %f9, %f1;
	mul.hi.u32 	%r56, %r54, -1131474031;
	shr.u32 	%r57, %r56, 15;
	mul.lo.s32 	%r58, %r57, 44488;
	sub.s32 	%r59, %r54, %r58;
	mul.lo.s32 	%r60, %r59, 48271;
	mul.lo.s32 	%r61, %r57, 3399;
	setp.lt.u32 	%p9, %r60, %r61;
	xor.b32  	%r62, %r61, 2147483647;
	neg.s32 	%r63, %r61;
	selp.b32 	%r64, %r62, %r63, %p9;
	add.s32 	%r65, %r64, %r60;
	add.s32 	%r66, %r65, -1;
	cvt.rn.f32.u32 	%f11, %r66;
	mul.f32 	%f12, %f11, 0f30000000;
	fma.rn.f32 	%f13, %f3, %f12, %f1;
	mul.hi.u32 	%r67, %r65, -1131474031;
	shr.u32 	%r68, %r67, 15;
	mul.lo.s32 	%r69, %r68, 44488;
	sub.s32 	%r70, %r65, %r69;
	mul.lo.s32 	%r71, %r70, 48271;
	mul.lo.s32 	%r72, %r68, 3399;
	setp.lt.u32 	%p10, %r71, %r72;
	xor.b32  	%r73, %r72, 2147483647;
	neg.s32 	%r74, %r72;
	selp.b32 	%r75, %r73, %r74, %p10;
	add.s32 	%r76, %r71, %r75;
	add.s32 	%r77, %r76, -1;
	cvt.rn.f32.u32 	%f14, %r77;
	mul.f32 	%f15, %f14, 0f30000000;
	fma.rn.f32 	%f16, %f3, %f15, %f1;
	mul.wide.s32 	%rd35, %r6, 16;
	add.s64 	%rd36, %rd1, %rd35;
	st.global.f32 	[%rd36], %f7;
	st.global.f32 	[%rd36+4], %f10;
	st.global.f32 	[%rd36+8], %f13;
	st.global.f32 	[%rd36+12], %f16;
	add.s32 	%r132, %r132, 1;
	setp.eq.s32 	%p11, %r132, %r17;
	@%p11 bra 	$L__BB12_21;
	bra.uni 	$L__BB12_3;
$L__BB12_10:
	setp.lt.s32 	%p12, %r17, 1;
	@%p12 bra 	$L__BB12_21;
	mov.u32 	%r4, %tid.x;
	sub.f32 	%f4, %f2, %f1;
	mov.b32 	%r134, 0;
$L__BB12_12:
	shl.b32 	%r79, %r134, 7;
	add.s32 	%r12, %r79, %r4;
	setp.ge.s32 	%p13, %r12, %r1;
	@%p13 bra 	$L__BB12_20;
	add.s32 	%r13, %r12, %r2;
	setp.eq.s32 	%p14, %r13, 0;
	mov.b32 	%r135, 1;
	@%p14 bra 	$L__BB12_19;
	cvt.u64.u32 	%rd58, %r13;
	mov.b64 	%rd59, 48271;
	mov.b64 	%rd60, 1;
$L__BB12_15:
	and.b64  	%rd39, %rd58, 1;
	setp.eq.b64 	%p15, %rd39, 1;
	not.pred 	%p16, %p15;
	@%p16 bra 	$L__BB12_17;
	mul.lo.s64 	%rd40, %rd60, %rd59;
	mul.hi.u64 	%rd41, %rd40, 8589934597;
	sub.s64 	%rd42, %rd40, %rd41;
	shr.u64 	%rd43, %rd42, 1;
	add.s64 	%rd44, %rd43, %rd41;
	shr.u64 	%rd45, %rd44, 30;
	mul.lo.s64 	%rd46, %rd45, 2147483647;
	sub.s64 	%rd60, %rd40, %rd46;
$L__BB12_17:
	shr.u64 	%rd16, %rd58, 1;
	mul.lo.s64 	%rd47, %rd59, %rd59;
	mul.hi.u64 	%rd48, %rd47, -9223372032559808509;
	shr.u64 	%rd49, %rd48, 30;
	mul.lo.s64 	%rd50, %rd49, 2147483647;
	sub.s64 	%rd59, %rd47, %rd50;
	setp.gt.u64 	%p17, %rd58, 1;
	mov.u64 	%rd58, %rd16;
	@%p17 bra 	$L__BB12_15;
	cvt.u32.u64 	%r81, %rd60;
	mul.hi.u32 	%r82, %r81, 3;
	sub.s32 	%r83, %r81, %r82;
	shr.u32 	%r84, %r83, 1;
	add.s32 	%r85, %r84, %r82;
	shr.u32 	%r86, %r85, 30;
	mul.lo.s32 	%r87, %r86, 2147483647;
	sub.s32 	%r135, %r81, %r87;
$L__BB12_19:
	mul.hi.u32 	%r88, %r135, -1131474031;
	shr.u32 	%r89, %r88, 15;
	mul.lo.s32 	%r90, %r89, 44488;
	sub.s32 	%r91, %r135, %r90;
	mul.lo.s32 	%r92, %r91, 48271;
	mul.lo.s32 	%r93, %r89, 3399;
	setp.lt.u32 	%p18, %r92, %r93;
	xor.b32  	%r94, %r93, 2147483647;
	neg.s32 	%r95, %r93;
	selp.b32 	%r96, %r94, %r95, %p18;
	add.s32 	%r97, %r96, %r92;
	add.s32 	%r98, %r97, -1;
	cvt.rn.f32.u32 	%f17, %r98;
	mul.f32 	%f18, %f17, 0f30000000;
	fma.rn.f32 	%f19, %f4, %f18, %f1;
	mul.hi.u32 	%r99, %r97, -1131474031;
	shr.u32 	%r100, %r99, 15;
	mul.lo.s32 	%r101, %r100, 44488;
	sub.s32 	%r102, %r97, %r101;
	mul.lo.s32 	%r103, %r102, 48271;
	mul.lo.s32 	%r104, %r100, 3399;
	setp.lt.u32 	%p19, %r103, %r104;
	xor.b32  	%r105, %r104, 2147483647;
	neg.s32 	%r106, %r104;
	selp.b32 	%r107, %r105, %r106, %p19;
	add.s32 	%r108, %r107, %r103;
	add.s32 	%r109, %r108, -1;
	cvt.rn.f32.u32 	%f20, %r109;
	mul.f32 	%f21, %f20, 0f30000000;
	fma.rn.f32 	%f22, %f4, %f21, %f1;
	mul.hi.u32 	%r110, %r108, -1131474031;
	shr.u32 	%r111, %r110, 15;
	mul.lo.s32 	%r112, %r111, 44488;
	sub.s32 	%r113, %r108, %r112;
	mul.lo.s32 	%r114, %r113, 48271;
	mul.lo.s32 	%r115, %r111, 3399;
	setp.lt.u32 	%p20, %r114, %r115;
	xor.b32  	%r116, %r115, 2147483647;
	neg.s32 	%r117, %r115;
	selp.b32 	%r118, %r116, %r117, %p20;
	add.s32 	%r119, %r118, %r114;
	add.s32 	%r120, %r119, -1;
	cvt.rn.f32.u32 	%f23, %r120;
	mul.f32 	%f24, %f23, 0f30000000;
	fma.rn.f32 	%f25, %f4, %f24, %f1;
	mul.hi.u32 	%r121, %r119, -1131474031;
	shr.u32 	%r122, %r121, 15;
	mul.lo.s32 	%r123, %r122, 44488;
	sub.s32 	%r124, %r119, %r123;
	mul.lo.s32 	%r125, %r124, 48271;
	mul.lo.s32 	%r126, %r122, 3399;
	setp.lt.u32 	%p21, %r125, %r126;
	xor.b32  	%r127, %r126, 2147483647;
	neg.s32 	%r128, %r126;
	selp.b32 	%r129, %r127, %r128, %p21;
	add.s32 	%r130, %r125, %r129;
	add.s32 	%r131, %r130, -1;
	cvt.rn.f32.u32 	%f26, %r131;
	mul.f32 	%f27, %f26, 0f30000000;
	fma.rn.f32 	%f28, %f4, %f27, %f1;
	mul.wide.s32 	%rd51, %r12, 16;
	add.s64 	%rd52, %rd1, %rd51;
	st.global.f32 	[%rd52], %f19;
	st.global.f32 	[%rd52+4], %f22;
	st.global.f32 	[%rd52+8], %f25;
	st.global.f32 	[%rd52+12], %f28;
$L__BB12_20:
	add.s32 	%r134, %r134, 1;
	setp.ne.s32 	%p22, %r134, %r17;
	@%p22 bra 	$L__BB12_12;
$L__BB12_21:
	ret;

}
	// .globl	_ZN3cub18CUB_300001_SM_10006detail9transform16transform_kernelINS2_10policy_hubILb1EN4cuda3std3__45tupleIJN6thrust24THRUST_300001_SM_1000_NS7pointerI4BodyNSA_8cuda_cub3tagENSA_11use_defaultESF_EEEEEE10policy1000EiNS7_10__identityENSA_10device_ptrISC_EEJPSC_EEEvT0_iT1_T2_DpNS2_10kernel_argIT3_EE
.visible .entry _ZN3cub18CUB_300001_SM_10006detail9transform16transform_kernelINS2_10policy_hubILb1EN4cuda3std3__45tupleIJN6thrust24THRUST_300001_SM_1000_NS7pointerI4BodyNSA_8cuda_cub3tagENSA_11use_defaultESF_EEEEEE10policy1000EiNS7_10__identityENSA_10device_ptrISC_EEJPSC_EEEvT0_iT1_T2_DpNS2_10kernel_argIT3_EE(
	.param .u32 _ZN3cub18CUB_300001_SM_10006detail9transform16transform_kernelINS2_10policy_hubILb1EN4cuda3std3__45tupleIJN6thrust24THRUST_300001_SM_1000_NS7pointerI4BodyNSA_8cuda_cub3tagENSA_11use_defaultESF_EEEEEE10policy1000EiNS7_10__identityENSA_10device_ptrISC_EEJPSC_EEEvT0_iT1_T2_DpNS2_10kernel_argIT3_EE_param_0,
	.param .u32 _ZN3cub18CUB_300001_SM_10006detail9transform16transform_kernelINS2_10policy_hubILb1EN4cuda3std3__45tupleIJN6thrust24THRUST_300001_SM_1000_NS7pointerI4BodyNSA_8cuda_cub3tagENSA_11use_defaultESF_EEEEEE10policy1000EiNS7_10__identityENSA_10device_ptrISC_EEJPSC_EEEvT0_iT1_T2_DpNS2_10kernel_argIT3_EE_param_1,
	.param .align 1 .b8 _ZN3cub18CUB_300001_SM_10006detail9transform16transform_kernelINS2_10policy_hubILb1EN4cuda3std3__45tupleIJN6thrust24THRUST_300001_SM_1000_NS7pointerI4BodyNSA_8cuda_cub3tagENSA_11use_defaultESF_EEEEEE10policy1000EiNS7_10__identityENSA_10device_ptrISC_EEJPSC_EEEvT0_iT1_T2_DpNS2_10kernel_argIT3_EE_param_2[1],
	.param .align 8 .b8 _ZN3cub18CUB_300001_SM_10006detail9transform16transform_kernelINS2_10policy_hubILb1EN4cuda3std3__45tupleIJN6thrust24THRUST_300001_SM_1000_NS7pointerI4BodyNSA_8cuda_cub3tagENSA_11use_defaultESF_EEEEEE10policy1000EiNS7_10__identityENSA_10device_ptrISC_EEJPSC_EEEvT0_iT1_T2_DpNS2_10kernel_argIT3_EE_param_3[8],
	.param .align 8 .b8 _ZN3cub18CUB_300001_SM_10006detail9transform16transform_kernelINS2_10policy_hubILb1EN4cuda3std3__45tupleIJN6thrust24THRUST_300001_SM_1000_NS7pointerI4BodyNSA_8cuda_cub3tagENSA_11use_defaultESF_EEEEEE10policy1000EiNS7_10__identityENSA_10device_ptrISC_EEJPSC_EEEvT0_iT1_T2_DpNS2_10kernel_argIT3_EE_param_4[16]
)
.maxntid 128
{
	.reg .pred 	%p<37>;
	.reg .b32 	%r<77>;
	.reg .b32 	%f<121>;
	.reg .b64 	%rd<65>;

	ld.param.u32 	%r43, [_ZN3cub18CUB_300001_SM_10006detail9transform16transform_kernelINS2_10policy_hubILb1EN4cuda3std3__45tupleIJN6thrust24THRUST_300001_SM_1000_NS7pointerI4BodyNSA_8cuda_cub3tagENSA_11use_defaultESF_EEEEEE10policy1000EiNS7_10__identityENSA_10device_ptrISC_EEJPSC_EEEvT0_iT1_T2_DpNS2_10kernel_argIT3_EE_param_0];
	ld.param.u64 	%rd14, [_ZN3cub18CUB_300001_SM_10006detail9transform16transform_kernelINS2_10policy_hubILb1EN4cuda3std3__45tupleIJN6thrust24THRUST_300001_SM_1000_NS7pointerI4BodyNSA_8cuda_cub3tagENSA_11use_defaultESF_EEEEEE10policy1000EiNS7_10__identityENSA_10device_ptrISC_EEJPSC_EEEvT0_iT1_T2_DpNS2_10kernel_argIT3_EE_param_4];
	ld.param.u64 	%rd15, [_ZN3cub18CUB_300001_SM_10006detail9transform16transform_kernelINS2_10policy_hubILb1EN4cuda3std3__45tupleIJN6thrust24THRUST_300001_SM_1000_NS7pointerI4BodyNSA_8cuda_cub3tagENSA_11use_defaultESF_EEEEEE10policy1000EiNS7_10__identityENSA_10device_ptrISC_EEJPSC_EEEvT0_iT1_T2_DpNS2_10kernel_argIT3_EE_param_3];
	ld.param.u32 	%r42, [_ZN3cub18CUB_300001_SM_10006detail9transform16transform_kernelINS2_10policy_hubILb1EN4cuda3std3__45tupleIJN6thrust24THRUST_300001_SM_1000_NS7pointerI4BodyNSA_8cuda_cub3tagENSA_11use_defaultESF_EEEEEE10policy1000EiNS7_10__identityENSA_10device_ptrISC_EEJPSC_EEEvT0_iT1_T2_DpNS2_10kernel_argIT3_EE_param_1];
	cvta.to.global.u64 	%rd1, %rd15;
	cvta.to.global.u64 	%rd2, %rd14;
	shl.b32 	%r1, %r42, 7;
	mov.u32 	%r44, %ctaid.x;
	mul.lo.s32 	%r2, %r1, %r44;
	sub.s32 	%r3, %r43, %r2;
	min.s32 	%r4, %r1, %r3;
	shl.b32 	%r5, %r4, 4;
	mov.u32 	%r6, %tid.x;
	shl.b32 	%r67, %r6, 7;
	setp.ge.s32 	%p1, %r67, %r5;
	@%p1 bra 	$L__BB13_3;
	mul.wide.u32 	%rd16, %r6, 128;
	add.s64 	%rd17, %rd2, %rd16;
	mul.wide.s32 	%rd18, %r2, 16;
	add.s64 	%rd63, %rd17, %rd18;
$L__BB13_2:
	.pragma "nounroll";
	// begin inline asm
	prefetch.global.L2 [%rd63];
	// end inline asm
	add.s32 	%r67, %r67, 16384;
	add.s64 	%rd63, %rd63, 16384;
	setp.lt.s32 	%p2, %r67, %r5;
	@%p2 bra 	$L__BB13_2;
$L__BB13_3:
	mul.wide.s32 	%rd20, %r2, 16;
	add.s64 	%rd6, %rd2, %rd20;
	add.s64 	%rd7, %rd1, %rd20;
	setp.gt.s32 	%p3, %r1, %r3;
	@%p3 bra 	$L__BB13_16;
	setp.lt.s32 	%p4, %r42, 1;
	@%p4 bra 	$L__BB13_57;
	and.b32  	%r10, %r42, 7;
	setp.lt.u32 	%p5, %r42, 8;
	mov.b32 	%r74, 0;
	@%p5 bra 	$L__BB13_8;
	and.b32  	%r74, %r42, 2147483640;
	neg.s32 	%r69, %r74;
	mul.wide.u32 	%rd21, %r6, 16;
	add.s64 	%rd22, %rd20, %rd21;
	or.b64  	%rd64, %rd22, 12;
	add.s32 	%r68, %r6, 128;
$L__BB13_7:
	.pragma "nounroll";
	mul.wide.s32 	%rd23, %r68, 16;
	add.s64 	%rd24, %rd20, %rd23;
	add.s64 	%rd25, %rd2, %rd64;
	add.s64 	%rd26, %rd1, %rd64;
	ld.global.f32 	%f1, [%rd25+-12];
	ld.global.f32 	%f2, [%rd25+-8];
	ld.global.f32 	%f3, [%rd25+-4];
	ld.global.f32 	%f4, [%rd25];
	st.global.f32 	[%rd26+-12], %f1;
	st.global.f32 	[%rd26+-8], %f2;
	st.global.f32 	[%rd26+-4], %f3;
	st.global.f32 	[%rd26], %f4;
	add.s64 	%rd27, %rd2, %rd24;
	add.s64 	%rd28, %rd1, %rd24;
	ld.global.f32 	%f5, [%rd27];
	ld.global.f32 	%f6, [%rd27+4];
	ld.global.f32 	%f7, [%rd27+8];
	ld.global.f32 	%f8, [%rd27+12];
	st.global.f32 	[%rd28], %f5;
	st.global.f32 	[%rd28+4], %f6;
	st.global.f32 	[%rd28+8], %f7;
	st.global.f32 	[%rd28+12], %f8;
	ld.global.f32 	%f9, [%rd27+2048];
	ld.global.f32 	%f10, [%rd27+2052];
	ld.global.f32 	%f11, [%rd27+2056];
	ld.global.f32 	%f12, [%rd27+2060];
	st.global.f32 	[%rd28+2048], %f9;
	st.global.f32 	[%rd28+2052], %f10;
	st.global.f32 	[%rd28+2056], %f11;
	st.global.f32 	[%rd28+2060], %f12;
	ld.global.f32 	%f13, [%rd27+4096];
	ld.global.f32 	%f14, [%rd27+4100];
	ld.global.f32 	%f15, [%rd27+4104];
	ld.global.f32 	%f16, [%rd27+4108];
	st.global.f32 	[%rd28+4096], %f13;
	st.global.f32 	[%rd28+4100], %f14;
	st.global.f32 	[%rd28+4104], %f15;
	st.global.f32 	[%rd28+4108], %f16;
	ld.global.f32 	%f17, [%rd27+6144];
	ld.global.f32 	%f18, [%rd27+6148];
	ld.global.f32 	%f19, [%rd27+6152];
	ld.global.f32 	%f20, [%rd27+6156];
	st.global.f32 	[%rd28+6144], %f17;
	st.global.f32 	[%rd28+6148], %f18;
	st.global.f32 	[%rd28+6152], %f19;
	st.global.f32 	[%rd28+6156], %f20;
	ld.global.f32 	%f21, [%rd27+8192];
	ld.global.f32 	%f22, [%rd27+8196];
	ld.global.f32 	%f23, [%rd27+8200];
	ld.global.f32 	%f24, [%rd27+8204];
	st.global.f32 	[%rd28+8192], %f21;
	st.global.f32 	[%rd28+8196], %f22;
	st.global.f32 	[%rd28+8200], %f23;
	st.global.f32 	[%rd28+8204], %f24;
	ld.global.f32 	%f25, [%rd27+10240];
	ld.global.f32 	%f26, [%rd27+10244];
	ld.global.f32 	%f27, [%rd27+10248];
	ld.global.f32 	%f28, [%rd27+10252];
	st.global.f32 	[%rd28+10240], %f25;
	st.global.f32 	[%rd28+10244], %f26;
	st.global.f32 	[%rd28+10248], %f27;
	st.global.f32 	[%rd28+10252], %f28;
	ld.global.f32 	%f29, [%rd27+12288];
	ld.global.f32 	%f30, [%rd27+12292];
	ld.global.f32 	%f31, [%rd27+12296];
	ld.global.f32 	%f32, [%rd27+12300];
	st.global.f32 	[%rd28+12288], %f29;
	st.global.f32 	[%rd28+12292], %f30;
	st.global.f32 	[%rd28+12296], %f31;
	st.global.f32 	[%rd28+12300], %f32;
	add.s32 	%r69, %r69, 8;
	add.s64 	%rd64, %rd64, 16384;
	add.s32 	%r68, %r68, 1024;
	setp.eq.s32 	%p6, %r69, 0;
	@%p6 bra 	$L__BB13_8;
	bra.uni 	$L__BB13_7;
$L__BB13_8:
	setp.eq.s32 	%p7, %r10, 0;
	@%p7 bra 	$L__BB13_57;
	and.b32  	%r37, %r42, 3;
	setp.lt.u32 	%p8, %r10, 4;
	@%p8 bra 	$L__BB13_11;
	shl.b32 	%r46, %r74, 7;
	add.s32 	%r47, %r46, %r6;
	mul.wide.s32 	%rd29, %r47, 16;
	add.s64 	%rd30, %rd6, %rd29;
	add.s64 	%rd31, %rd7, %rd29;
	ld.global.f32 	%f33, [%rd30];
	ld.global.f32 	%f34, [%rd30+4];
	ld.global.f32 	%f35, [%rd30+8];
	ld.global.f32 	%f36, [%rd30+12];
	st.global.f32 	[%rd31], %f33;
	st.global.f32 	[%rd31+4], %f34;
	st.global.f32 	[%rd31+8], %f35;
	st.global.f32 	[%rd31+12], %f36;
	ld.global.f32 	%f37, [%rd30+2048];
	ld.global.f32 	%f38, [%rd30+2052];
	ld.global.f32 	%f39, [%rd30+2056];
	ld.global.f32 	%f40, [%rd30+2060];
	st.global.f32 	[%rd31+2048], %f37;
	st.global.f32 	[%rd31+2052], %f38;
	st.global.f32 	[%rd31+2056], %f39;
	st.global.f32 	[%rd31+2060], %f40;
	ld.global.f32 	%f41, [%rd30+4096];
	ld.global.f32 	%f42, [%rd30+4100];
	ld.global.f32 	%f43, [%rd30+4104];
	ld.global.f32 	%f44, [%rd30+4108];
	st.global.f32 	[%rd31+4096], %f41;
	st.global.f32 	[%rd31+4100], %f42;
	st.global.f32 	[%rd31+4104], %f43;
	st.global.f32 	[%rd31+4108], %f44;
	ld.global.f32 	%f45, [%rd30+6144];
	ld.global.f32 	%f46, [%rd30+6148];
	ld.global.f32 	%f47, [%rd30+6152];
	ld.global.f32 	%f48, [%rd30+6156];
	st.global.f32 	[%rd31+6144], %f45;
	st.global.f32 	[%rd31+6148], %f46;
	st.global.f32 	[%rd31+6152], %f47;
	st.global.f32 	[%rd31+6156], %f48;
	add.s32 	%r74, %r74, 4;
$L__BB13_11:
	setp.eq.s32 	%p9, %r37, 0;
	@%p9 bra 	$L__BB13_57;
	setp.eq.s32 	%p10, %r37, 1;
	@%p10 bra 	$L__BB13_14;
	shl.b32 	%r48, %r74, 7;
	add.s32 	%r49, %r48, %r6;
	mul.wide.s32 	%rd32, %r49, 16;
	add.s64 	%rd33, %rd6, %rd32;
	add.s64 	%rd34, %rd7, %rd32;
	ld.global.f32 	%f49, [%rd33];
	ld.global.f32 	%f50, [%rd33+4];
	ld.global.f32 	%f51, [%rd33+8];
	ld.global.f32 	%f52, [%rd33+12];
	st.global.f32 	[%rd34], %f49;
	st.global.f32 	[%rd34+4], %f50;
	st.global.f32 	[%rd34+8], %f51;
	st.global.f32 	[%rd34+12], %f52;
	ld.global.f32 	%f53, [%rd33+2048];
	ld.global.f32 	%f54, [%rd33+2052];
	ld.global.f32 	%f55, [%rd33+2056];
	ld.global.f32 	%f56, [%rd33+2060];
	st.global.f32 	[%rd34+2048], %f53;
	st.global.f32 	[%rd34+2052], %f54;
	st.global.f32 	[%rd34+2056], %f55;
	st.global.f32 	[%rd34+2060], %f56;
	add.s32 	%r74, %r74, 2;
$L__BB13_14:
	and.b32  	%r50, %r42, 1;
	setp.eq.b32 	%p11, %r50, 1;
	not.pred 	%p12, %p11;
	@%p12 bra 	$L__BB13_57;
	shl.b32 	%r51, %r74, 7;
	add.s32 	%r52, %r51, %r6;
	mul.wide.s32 	%rd35, %r52, 16;
	add.s64 	%rd36, %rd6, %rd35;
	add.s64 	%rd37, %rd7, %rd35;
	ld.global.f32 	%f57, [%rd36];
	ld.global.f32 	%f58, [%rd36+4];
	ld.global.f32 	%f59, [%rd36+8];
	ld.global.f32 	%f60, [%rd36+12];
	st.global.f32 	[%rd37], %f57;
	st.global.f32 	[%rd37+4], %f58;
	st.global.f32 	[%rd37+8], %f59;
	st.global.f32 	[%rd37+12], %f60;
	bra.uni 	$L__BB13_57;
$L__BB13_16:
	setp.lt.s32 	%p13, %r42, 1;
	@%p13 bra 	$L__BB13_57;
	and.b32  	%r14, %r42, 7;
	setp.lt.u32 	%p14, %r42, 8;
	mov.b32 	%r71, 0;
	@%p14 bra 	$L__BB13_36;
	and.b32  	%r71, %r42, 2147483640;
	mov.b32 	%r70, 0;
$L__BB13_19:
	.pragma "nounroll";
	shl.b32 	%r55, %r70, 7;
	add.s32 	%r21, %r55, %r6;
	setp.ge.s32 	%p15, %r21, %r4;
	@%p15 bra 	$L__BB13_21;
	mul.wide.u32 	%rd38, %r21, 16;
	add.s64 	%rd39, %rd6, %rd38;
	add.s64 	%rd40, %rd7, %rd38;
	ld.global.f32 	%f61, [%rd39];
	ld.global.f32 	%f62, [%rd39+4];
	ld.global.f32 	%f63, [%rd39+8];
	ld.global.f32 	%f64, [%rd39+12];
	st.global.f32 	[%rd40], %f61;
	st.global.f32 	[%rd40+4], %f62;
	st.global.f32 	[%rd40+8], %f63;
	st.global.f32 	[%rd40+12], %f64;
$L__BB13_21:
	add.s32 	%r56, %r21, 128;
	setp.ge.s32 	%p16, %r56, %r4;
	mul.wide.s32 	%rd41, %r56, 16;
	add.s64 	%rd12, %rd6, %rd41;
	add.s64 	%rd13, %rd7, %rd41;
	@%p16 bra 	$L__BB13_23;
	ld.global.f32 	%f65, [%rd12];
	ld.global.f32 	%f66, [%rd12+4];
	ld.global.f32 	%f67, [%rd12+8];
	ld.global.f32 	%f68, [%rd12+12];
	st.global.f32 	[%rd13], %f65;
	st.global.f32 	[%rd13+4], %f66;
	st.global.f32 	[%rd13+8], %f67;
	st.global.f32 	[%rd13+12], %f68;
$L__BB13_23:
	add.s32 	%r57, %r21, 256;
	setp.ge.s32 	%p17, %r57, %r4;
	@%p17 bra 	$L__BB13_25;
	ld.global.f32 	%f69, [%rd12+2048];
	ld.global.f32 	%f70, [%rd12+2052];
	ld.global.f32 	%f71, [%rd12+2056];
	ld.global.f32 	%f72, [%rd12+2060];
	st.global.f32 	[%rd13+2048], %f69;
	st.global.f32 	[%rd13+2052], %f70;
	st.global.f32 	[%rd13+2056], %f71;
	st.global.f32 	[%rd13+2060], %f72;
$L__BB13_25:
	add.s32 	%r58, %r21, 384;
	setp.ge.s32 	%p18, %r58, %r4;
	@%p18 bra 	$L__BB13_27;
	ld.global.f32 	%f73, [%rd12+4096];
	ld.global.f32 	%f74, [%rd12+4100];
	ld.global.f32 	%f75, [%rd12+4104];
	ld.global.f32 	%f76, [%rd12+4108];
	st.global.f32 	[%rd13+4096], %f73;
	st.global.f32 	[%rd13+4100], %f74;
	st.global.f32 	[%rd13+4104], %f75;
	st.global.f32 	[%rd13+4108], %f76;
$L__BB13_27:
	add.s32 	%r59, %r21, 512;
	setp.ge.s32 	%p19, %r59, %r4;
	@%p19 bra 	$L__BB13_29;
	ld.global.f32 	%f77, [%rd12+6144];
	ld.global.f32 	%f78, [%rd12+6148];
	ld.global.f32 	%f79, [%rd12+6152];
	ld.global.f32 	%f80, [%rd12+6156];
	st.global.f32 	[%rd13+6144], %f77;
	st.global.f32 	[%rd13+6148], %f78;
	st.global.f32 	[%rd13+6152], %f79;
	st.global.f32 	[%rd13+6156], %f80;
$L__BB13_29:
	add.s32 	%r60, %r21, 640;
	setp.ge.s32 	%p20, %r60, %r4;
	@%p20 bra 	$L__BB13_31;
	ld.global.f32 	%f81, [%rd12+8192];
	ld.global.f32 	%f82, [%rd12+8196];
	ld.global.f32 	%f83, [%rd12+8200];
	ld.global.f32 	%f84, [%rd12+8204];
	st.global.f32 	[%rd13+8192], %f81;
	st.global.f32 	[%rd13+8196], %f82;
	st.global.f32 	[%rd13+8200], %f83;
	st.global.f32 	[%rd13+8204], %f84;
$L__BB13_31:
	add.s32 	%r61, %r21, 768;
	setp.ge.s32 	%p21, %r61, %r4;
	@%p21 bra 	$L__BB13_33;
	ld.global.f32 	%f85, [%rd12+10240];
	ld.global.f32 	%f86, [%rd12+10244];
	ld.global.f32 	%f87, [%rd12+10248];
	ld.global.f32 	%f88, [%rd12+10252];
	st.global.f32 	[%rd13+10240], %f85;
	st.global.f32 	[%rd13+10244], %f86;
	st.global.f32 	[%rd13+10248], %f87;
	st.global.f32 	[%rd13+10252], %f88;
$L__BB13_33:
	add.s32 	%r62, %r21, 896;
	setp.ge.s32 	%p22, %r62, %r4;
	@%p22 bra 	$L__BB13_35;
	ld.global.f32 	%f89, [%rd12+12288];
	ld.global.f32 	%f90, [%rd12+12292];
	ld.global.f32 	%f91, [%rd12+12296];
	ld.global.f32 	%f92, [%rd12+12300];
	st.global.f32 	[%rd13+12288], %f89;
	st.global.f32 	[%rd13+12292], %f90;
	st.global.f32 	[%rd13+12296], %f91;
	st.global.f32 	[%rd13+12300], %f92;
$L__BB13_35:
	add.s32 	%r70, %r70, 8;
	setp.ne.s32 	%p23, %r70, %r71;
	@%p23 bra 	$L__BB13_19;
$L__BB13_36:
	setp.eq.s32 	%p24, %r14, 0;
	@%p24 bra 	$L__BB13_57;
	and.b32  	%r24, %r42, 3;
	setp.lt.u32 	%p25, %r14, 4;
	@%p25 bra 	$L__BB13_47;
	shl.b32 	%r63, %r71, 7;
	add.s32 	%r25, %r63, %r6;
	setp.ge.s32 	%p26, %r25, %r4;
	@%p26 bra 	$L__BB13_40;
	mul.wide.s32 	%rd42, %r25, 16;
	add.s64 	%rd43, %rd6, %rd42;
	add.s64 	%rd44, %rd7, %rd42;
	ld.global.f32 	%f93, [%rd43];
	ld.global.f32 	%f94, [%rd43+4];
	ld.global.f32 	%f95, [%rd43+8];
	ld.global.f32 	%f96, [%rd43+12];
	st.global.f32 	[%rd44], %f93;
	st.global.f32 	[%rd44+4], %f94;
	st.global.f32 	[%rd44+8], %f95;
	st.global.f32 	[%rd44+12], %f96;
$L__BB13_40:
	add.s32 	%r26, %r25, 128;
	setp.ge.s32 	%p27, %r26, %r4;
	@%p27 bra 	$L__BB13_42;
	mul.wide.s32 	%rd45, %r26, 16;
	add.s64 	%rd46, %rd6, %rd45;
	add.s64 	%rd47, %rd7, %rd45;
	ld.global.f32 	%f97, [%rd46];
	ld.global.f32 	%f98, [%rd46+4];
	ld.global.f32 	%f99, [%rd46+8];
	ld.global.f32 	%f100, [%rd46+12];
	st.global.f32 	[%rd47], %f97;
	st.global.f32 	[%rd47+4], %f98;
	st.global.f32 	[%rd47+8], %f99;
	st.global.f32 	[%rd47+12], %f100;
$L__BB13_42:
	add.s32 	%r27, %r25, 256;
	setp.ge.s32 	%p28, %r27, %r4;
	@%p28 bra 	$L__BB13_44;
	mul.wide.s32 	%rd48, %r27, 16;
	add.s64 	%rd49, %rd6, %rd48;
	add.s64 	%rd50, %rd7, %rd48;
	ld.global.f32 	%f101, [%rd49];
	ld.global.f32 	%f102, [%rd49+4];
	ld.global.f32 	%f103, [%rd49+8];
	ld.global.f32 	%f104, [%rd49+12];
	st.global.f32 	[%rd50], %f101;
	st.global.f32 	[%rd50+4], %f102;
	st.global.f32 	[%rd50+8], %f103;
	st.global.f32 	[%rd50+12], %f104;
$L__BB13_44:
	add.s32 	%r28, %r25, 384;
	setp.ge.s32 	%p29, %r28, %r4;
	@%p29 bra 	$L__BB13_46;
	mul.wide.s32 	%rd51, %r28, 16;
	add.s64 	%rd52, %rd6, %rd51;
	add.s64 	%rd53, %rd7, %rd51;
	ld.global.f32 	%f105, [%rd52];
	ld.global.f32 	%f106, [%rd52+4];
	ld.global.f32 	%f107, [%rd52+8];
	ld.global.f32 	%f108, [%rd52+12];
	st.global.f32 	[%rd53], %f105;
	st.global.f32 	[%rd53+4], %f106;
	st.global.f32 	[%rd53+8], %f107;
	st.global.f32 	[%rd53+12], %f108;
$L__BB13_46:
	add.s32 	%r71, %r71, 4;
$L__BB13_47:
	setp.eq.s32 	%p30, %r24, 0;
	@%p30 bra 	$L__BB13_57;
	setp.eq.s32 	%p31, %r24, 1;
	@%p31 bra 	$L__BB13_54;
	shl.b32 	%r64, %r71, 7;
	add.s32 	%r31, %r64, %r6;
	setp.ge.s32 	%p32, %r31, %r4;
	@%p32 bra 	$L__BB13_51;
	mul.wide.s32 	%rd54, %r31, 16;
	add.s64 	%rd55, %rd6, %rd54;
	add.s64 	%rd56, %rd7, %rd54;
	ld.global.f32 	%f109, [%rd55];
	ld.global.f32 	%f110, [%rd55+4];
	ld.global.f32 	%f111, [%rd55+8];
	ld.global.f32 	%f112, [%rd55+12];
	st.global.f32 	[%rd56], %f109;
	st.global.f32 	[%rd56+4], %f110;
	st.global.f32 	[%rd56+8], %f111;
	st.global.f32 	[%rd56+12], %f112;
$L__BB13_51:
	add.s32 	%r32, %r31, 128;
	setp.ge.s32 	%p33, %r32, %r4;
	@%p33 bra 	$L__BB13_53;
	mul.wide.s32 	%rd57, %r32, 16;
	add.s64 	%rd58, %rd6, %rd57;
	add.s64 	%rd59, %rd7, %rd57;
	ld.global.f32 	%f113, [%rd58];
	ld.global.f32 	%f114, [%rd58+4];
	ld.global.f32 	%f115, [%rd58+8];
	ld.global.f32 	%f116, [%rd58+12];
	st.global.f32 	[%rd59], %f113;
	st.global.f32 	[%rd59+4], %f114;
	st.global.f32 	[%rd59+8], %f115;
	st.global.f32 	[%rd59+12], %f116;
$L__BB13_53:
	add.s32 	%r71, %r71, 2;
$L__BB13_54:
	and.b32  	%r65, %r42, 1;
	setp.eq.b32 	%p34, %r65, 1;
	not.pred 	%p35, %p34;
	@%p35 bra 	$L__BB13_57;
	shl.b32 	%r66, %r71, 7;
	add.s32 	%r35, %r66, %r6;
	setp.ge.s32 	%p36, %r35, %r4;
	@%p36 bra 	$L__BB13_57;
	mul.wide.s32 	%rd60, %r35, 16;
	add.s64 	%rd61, %rd6, %rd60;
	add.s64 	%rd62, %rd7, %rd60;
	ld.global.f32 	%f117, [%rd61];
	ld.global.f32 	%f118, [%rd61+4];
	ld.global.f32 	%f119, [%rd61+8];
	ld.global.f32 	%f120, [%rd61+12];
	st.global.f32 	[%rd62], %f117;
	st.global.f32 	[%rd62+4], %f118;
	st.global.f32 	[%rd62+8], %f119;
	st.global.f32 	[%rd62+12], %f120;
$L__BB13_57:
	ret;

}
	// .globl	_ZN3cub18CUB_300001_SM_10006detail9transform16transform_kernelINS2_10policy_hubILb1EN4cuda3std3__45tupleIJN6thrust24THRUST_300001_SM_1000_NS7pointerI4BodyNSA_8cuda_cub3tagENSA_11use_defaultESF_EEEEEE10policy1000ElNS7_10__identityENSA_10device_ptrISC_EEJPSC_EEEvT0_iT1_T2_DpNS2_10kernel_argIT3_EE
.visible .entry _ZN3cub18CUB_300001_SM_10006detail9transform16transform_kernelINS2_10policy_hubILb1EN4cuda3std3__45tupleIJN6thrust24THRUST_300001_SM_1000_NS7pointerI4BodyNSA_8cuda_cub3tagENSA_11use_defaultESF_EEEEEE10policy1000ElNS7_10__identityENSA_10device_ptrISC_EEJPSC_EEEvT0_iT1_T2_DpNS2_10kernel_argIT3_EE(
	.param .u64 _ZN3cub18CUB_300001_SM_10006detail9transform16transform_kernelINS2_10policy_hubILb1EN4cuda3std3__45tupleIJN6thrust24THRUST_300001_SM_1000_NS7pointerI4BodyNSA_8cuda_cub3tagENSA_11use_defaultESF_EEEEEE10policy1000ElNS7_10__identityENSA_10device_ptrISC_EEJPSC_EEEvT0_iT1_T2_DpNS2_10kernel_argIT3_EE_param_0,
	.param .u32 _ZN3cub18CUB_300001_SM_10006detail9transform16transform_kernelINS2_10policy_hubILb1EN4cuda3std3__45tupleIJN6thrust24THRUST_300001_SM_1000_NS7pointerI4BodyNSA_8cuda_cub3tagENSA_11use_defaultESF_EEEEEE10policy1000ElNS7_10__identityENSA_10device_ptrISC_EEJPSC_EEEvT0_iT1_T2_DpNS2_10kernel_argIT3_EE_param_1,
	.param .align 1 .b8 _ZN3cub18CUB_300001_SM_10006detail9transform16transform_kernelINS2_10policy_hubILb1EN4cuda3std3__45tupleIJN6thrust24THRUST_300001_SM_1000_NS7pointerI4BodyNSA_8cuda_cub3tagENSA_11use_defaultESF_EEEEEE10policy1000ElNS7_10__identityENSA_10device_ptrISC_EEJPSC_EEEvT0_iT1_T2_DpNS2_10kernel_argIT3_EE_param_2[1],
	.param .align 8 .b8 _ZN3cub18CUB_300001_SM_10006detail9transform16transform_kernelINS2_10policy_hubILb1EN4cuda3std3__45tupleIJN6thrust24THRUST_300001_SM_1000_NS7pointerI4BodyNSA_8cuda_cub3tagENSA_11use_defaultESF_EEEEEE10policy1000ElNS7_10__identityENSA_10device_ptrISC_EEJPSC_EEEvT0_iT1_T2_DpNS2_10kernel_argIT3_EE_param_3[8],
	.param .align 8 .b8 _ZN3cub18CUB_300001_SM_10006detail9transform16transform_kernelINS2_10policy_hubILb1EN4cuda3std3__45tupleIJN6thrust24THRUST_300001_SM_1000_NS7pointerI4BodyNSA_8cuda_cub3tagENSA_11use_defaultESF_EEEEEE10policy1000ElNS7_10__identityENSA_10device_ptrISC_EEJPSC_EEEvT0_iT1_T2_DpNS2_10kernel_argIT3_EE_param_4[16]
)
.maxntid 128
{
	.reg .pred 	%p<37>;
	.reg .b32 	%r<74>;
	.reg .b32 	%f<121>;
	.reg .b64 	%rd<71>;

	ld.param.u64 	%rd15, [_ZN3cub18CUB_300001_SM_10006detail9transform16transform_kernelINS2_10policy_hubILb1EN4cuda3std3__45tupleIJN6thrust24THRUST_300001_SM_1000_NS7pointerI4BodyNSA_8cuda_cub3tagENSA_11use_defaultESF_EEEEEE10policy1000ElNS7_10__identityENSA_10device_ptrISC_EEJPSC_EEEvT0_iT1_T2_DpNS2_10kernel_argIT3_EE_param_0];
	ld.param.u64 	%rd16, [_ZN3cub18CUB_300001_SM_10006detail9transform16transform_kernelINS2_10policy_hubILb1EN4cuda3std3__45tupleIJN6thrust24THRUST_300001_SM_1000_NS7pointerI4BodyNSA_8cuda_cub3tagENSA_11use_defaultESF_EEEEEE10policy1000ElNS7_10__identityENSA_10device_ptrISC_EEJPSC_EEEvT0_iT1_T2_DpNS2_10kernel_argIT3_EE_param_4];
	ld.param.u64 	%rd17, [_ZN3cub18CUB_300001_SM_10006detail9transform16transform_kernelINS2_10policy_hubILb1EN4cuda3std3__45tupleIJN6thrust24THRUST_300001_SM_1000_NS7pointerI4BodyNSA_8cuda_cub3tagENSA_11use_defaultESF_EEEEEE10policy1000ElNS7_10__identityENSA_10device_ptrISC_EEJPSC_EEEvT0_iT1_T2_DpNS2_10kernel_argIT3_EE_param_3];
	ld.param.u32 	%r40, [_ZN3cub18CUB_300001_SM_10006detail9transform16transform_kernelINS2_10policy_hubILb1EN4cuda3std3__45tupleIJN6thrust24THRUST_300001_SM_1000_NS7pointerI4BodyNSA_8cuda_cub3tagENSA_11use_defaultESF_EEEEEE10policy1000ElNS7_10__identityENSA_10device_ptrISC_EEJPSC_EEEvT0_iT1_T2_DpNS2_10kernel_argIT3_EE_param_1];
	cvta.to.global.u64 	%rd1, %rd17;
	cvta.to.global.u64 	%rd2, %rd16;
	shl.b32 	%r1, %r40, 7;
	mov.u32 	%r41, %ctaid.x;
	cvt.u64.u32 	%rd18, %r41;
	cvt.s64.s32 	%rd19, %r1;
	mul.lo.s64 	%rd3, %rd19, %rd18;
	sub.s64 	%rd20, %rd15, %rd3;
	min.s64 	%rd21, %rd20, %rd19;
	cvt.u32.u64 	%r2, %rd21;
	shl.b32 	%r3, %r2, 4;
	mov.u32 	%r4, %tid.x;
	shl.b32 	%r64, %r4, 7;
	setp.ge.s32 	%p1, %r64, %r3;
	@%p1 bra 	$L__BB14_3;
	shl.b64 	%rd22, %rd3, 4;
	add.s64 	%rd23, %rd2, %rd22;
	mul.wide.u32 	%rd24, %r4, 128;
	add.s64 	%rd69, %rd23, %rd24;
$L__BB14_2:
	.pragma "nounroll";
	// begin inline asm
	prefetch.global.L2 [%rd69];
	// end inline asm
	add.s32 	%r64, %r64, 16384;
	add.s64 	%rd69, %rd69, 16384;
	setp.lt.s32 	%p2, %r64, %r3;
	@%p2 bra 	$L__BB14_2;
$L__BB14_3:
	shl.b64 	%rd26, %rd3, 4;
	add.s64 	%rd7, %rd2, %rd26;
	add.s64 	%rd8, %rd1, %rd26;
	setp.eq.s32 	%p3, %r1, %r2;
	@%p3 bra 	$L__BB14_45;
	setp.lt.s32 	%p4, %r40, 1;
	@%p4 bra 	$L__BB14_57;
	and.b32  	%r8, %r40, 7;
	setp.lt.u32 	%p5, %r40, 8;
	mov.b32 	%r71, 0;
	@%p5 bra 	$L__BB14_24;
	and.b32  	%r71, %r40, 2147483640;
	mov.b32 	%r67, 0;
$L__BB14_7:
	.pragma "nounroll";
	shl.b32 	%r44, %r67, 7;
	add.s32 	%r19, %r44, %r4;
	setp.ge.s32 	%p6, %r19, %r2;
	@%p6 bra 	$L__BB14_9;
	mul.wide.u32 	%rd27, %r19, 16;
	add.s64 	%rd28, %rd7, %rd27;
	add.s64 	%rd29, %rd8, %rd27;
	ld.global.f32 	%f1, [%rd28];
	ld.global.f32 	%f2, [%rd28+4];
	ld.global.f32 	%f3, [%rd28+8];
	ld.global.f32 	%f4, [%rd28+12];
	st.global.f32 	[%rd29], %f1;
	st.global.f32 	[%rd29+4], %f2;
	st.global.f32 	[%rd29+8], %f3;
	st.global.f32 	[%rd29+12], %f4;
$L__BB14_9:
	add.s32 	%r45, %r19, 128;
	setp.ge.s32 	%p7, %r45, %r2;
	mul.wide.s32 	%rd30, %r45, 16;
	add.s64 	%rd13, %rd7, %rd30;
	add.s64 	%rd14, %rd8, %rd30;
	@%p7 bra 	$L__BB14_11;
	ld.global.f32 	%f5, [%rd13];
	ld.global.f32 	%f6, [%rd13+4];
	ld.global.f32 	%f7, [%rd13+8];
	ld.global.f32 	%f8, [%rd13+12];
	st.global.f32 	[%rd14], %f5;
	st.global.f32 	[%rd14+4], %f6;
	st.global.f32 	[%rd14+8], %f7;
	st.global.f32 	[%rd14+12], %f8;
$L__BB14_11:
	add.s32 	%r46, %r19, 256;
	setp.ge.s32 	%p8, %r46, %r2;
	@%p8 bra 	$L__BB14_13;
	ld.global.f32 	%f9, [%rd13+2048];
	ld.global.f32 	%f10, [%rd13+2052];
	ld.global.f32 	%f11, [%rd13+2056];
	ld.global.f32 	%f12, [%rd13+2060];
	st.global.f32 	[%rd14+2048], %f9;
	st.global.f32 	[%rd14+2052], %f10;
	st.global.f32 	[%rd14+2056], %f11;
	st.global.f32 	[%rd14+2060], %f12;
$L__BB14_13:
	add.s32 	%r47, %r19, 384;
	setp.ge.s32 	%p9, %r47, %r2;
	@%p9 bra 	$L__BB14_15;
	ld.global.f32 	%f13, [%rd13+4096];
	ld.global.f32 	%f14, [%rd13+4100];
	ld.global.f32 	%f15, [%rd13+4104];
	ld.global.f32 	%f16, [%rd13+4108];
	st.global.f32 	[%rd14+4096], %f13;
	st.global.f32 	[%rd14+4100], %f14;
	st.global.f32 	[%rd14+4104], %f15;
	st.global.f32 	[%rd14+4108], %f16;
$L__BB14_15:
	add.s32 	%r48, %r19, 512;
	setp.ge.s32 	%p10, %r48, %r2;
	@%p10 bra 	$L__BB14_17;
	ld.global.f32 	%f17, [%rd13+6144];
	ld.global.f32 	%f18, [%rd13+6148];
	ld.global.f32 	%f19, [%rd13+6152];
	ld.global.f32 	%f20, [%rd13+6156];
	st.global.f32 	[%rd14+6144], %f17;
	st.global.f32 	[%rd14+6148], %f18;
	st.global.f32 	[%rd14+6152], %f19;
	st.global.f32 	[%rd14+6156], %f20;
$L__BB14_17:
	add.s32 	%r49, %r19, 640;
	setp.ge.s32 	%p11, %r49, %r2;
	@%p11 bra 	$L__BB14_19;
	ld.global.f32 	%f21, [%rd13+8192];
	ld.global.f32 	%f22, [%rd13+8196];
	ld.global.f32 	%f23, [%rd13+8200];
	ld.global.f32 	%f24, [%rd13+8204];
	st.global.f32 	[%rd14+8192], %f21;
	st.global.f32 	[%rd14+8196], %f22;
	st.global.f32 	[%rd14+8200], %f23;
	st.global.f32 	[%rd14+8204], %f24;
$L__BB14_19:
	add.s32 	%r50, %r19, 768;
	setp.ge.s32 	%p12, %r50, %r2;
	@%p12 bra 	$L__BB14_21;
	ld.global.f32 	%f25, [%rd13+10240];
	ld.global.f32 	%f26, [%rd13+10244];
	ld.global.f32 	%f27, [%rd13+10248];
	ld.global.f32 	%f28, [%rd13+10252];
	st.global.f32 	[%rd14+10240], %f25;
	st.global.f32 	[%rd14+10244], %f26;
	st.global.f32 	[%rd14+10248], %f27;
	st.global.f32 	[%rd14+10252], %f28;
$L__BB14_21:
	add.s32 	%r51, %r19, 896;
	setp.ge.s32 	%p13, %r51, %r2;
	@%p13 bra 	$L__BB14_23;
	ld.global.f32 	%f29, [%rd13+12288];
	ld.global.f32 	%f30, [%rd13+12292];
	ld.global.f32 	%f31, [%rd13+12296];
	ld.global.f32 	%f32, [%rd13+12300];
	st.global.f32 	[%rd14+12288], %f29;
	st.global.f32 	[%rd14+12292], %f30;
	st.global.f32 	[%rd14+12296], %f31;
	st.global.f32 	[%rd14+12300], %f32;
$L__BB14_23:
	add.s32 	%r67, %r67, 8;
	setp.eq.s32 	%p14, %r67, %r71;
	@%p14 bra 	$L__BB14_24;
	bra.uni 	$L__BB14_7;
$L__BB14_24:
	setp.eq.s32 	%p15, %r8, 0;
	@%p15 bra 	$L__BB14_57;
	and.b32  	%r28, %r40, 3;
	setp.lt.u32 	%p16, %r8, 4;
	@%p16 bra 	$L__BB14_35;
	shl.b32 	%r52, %r71, 7;
	add.s32 	%r29, %r52, %r4;
	setp.ge.s32 	%p17, %r29, %r2;
	@%p17 bra 	$L__BB14_28;
	mul.wide.s32 	%rd31, %r29, 16;
	add.s64 	%rd32, %rd7, %rd31;
	add.s64 	%rd33, %rd8, %rd31;
	ld.global.f32 	%f33, [%rd32];
	ld.global.f32 	%f34, [%rd32+4];
	ld.global.f32 	%f35, [%rd32+8];
	ld.global.f32 	%f36, [%rd32+12];
	st.global.f32 	[%rd33], %f33;
	st.global.f32 	[%rd33+4], %f34;
	st.global.f32 	[%rd33+8], %f35;
	st.global.f32 	[%rd33+12], %f36;
$L__BB14_28:
	add.s32 	%r30, %r29, 128;
	setp.ge.s32 	%p18, %r30, %r2;
	@%p18 bra 	$L__BB14_30;
	mul.wide.s32 	%rd34, %r30, 16;
	add.s64 	%rd35, %rd7, %rd34;
	add.s64 	%rd36, %rd8, %rd34;
	ld.global.f32 	%f37, [%rd35];
	ld.global.f32 	%f38, [%rd35+4];
	ld.global.f32 	%f39, [%rd35+8];
	ld.global.f32 	%f40, [%rd35+12];
	st.global.f32 	[%rd36], %f37;
	st.global.f32 	[%rd36+4], %f38;
	st.global.f32 	[%rd36+8], %f39;
	st.global.f32 	[%rd36+12], %f40;
$L__BB14_30:
	add.s32 	%r31, %r29, 256;
	setp.ge.s32 	%p19, %r31, %r2;
	@%p19 bra 	$L__BB14_32;
	mul.wide.s32 	%rd37, %r31, 16;
	add.s64 	%rd38, %rd7, %rd37;
	add.s64 	%rd39, %rd8, %rd37;
	ld.global.f32 	%f41, [%rd38];
	ld.global.f32 	%f42, [%rd38+4];
	ld.global.f32 	%f43, [%rd38+8];
	ld.global.f32 	%f44, [%rd38+12];
	st.global.f32 	[%rd39], %f41;
	st.global.f32 	[%rd39+4], %f42;
	st.global.f32 	[%rd39+8], %f43;
	st.global.f32 	[%rd39+12], %f44;
$L__BB14_32:
	add.s32 	%r32, %r29, 384;
	setp.ge.s32 	%p20, %r32, %r2;
	@%p20 bra 	$L__BB14_34;
	mul.wide.s32 	%rd40, %r32, 16;
	add.s64 	%rd41, %rd7, %rd40;
	add.s64 	%rd42, %rd8, %rd40;
	ld.global.f32 	%f45, [%rd41];
	ld.global.f32 	%f46, [%rd41+4];
	ld.global.f32 	%f47, [%rd41+8];
	ld.global.f32 	%f48, [%rd41+12];
	st.global.f32 	[%rd42], %f45;
	st.global.f32 	[%rd42+4], %f46;
	st.global.f32 	[%rd42+8], %f47;
	st.global.f32 	[%rd42+12], %f48;
$L__BB14_34:
	add.s32 	%r71, %r71, 4;
$L__BB14_35:
	setp.eq.s32 	%p21, %r28, 0;
	@%p21 bra 	$L__BB14_57;
	setp.eq.s32 	%p22, %r28, 1;
	@%p22 bra 	$L__BB14_42;
	shl.b32 	%r53, %r71, 7;
	add.s32 	%r35, %r53, %r4;
	setp.ge.s32 	%p23, %r35, %r2;
	@%p23 bra 	$L__BB14_39;
	mul.wide.s32 	%rd43, %r35, 16;
	add.s64 	%rd44, %rd7, %rd43;
	add.s64 	%rd45, %rd8, %rd43;
	ld.global.f32 	%f49, [%rd44];
	ld.global.f32 	%f50, [%rd44+4];
	ld.global.f32 	%f51, [%rd44+8];
	ld.global.f32 	%f52, [%rd44+12];
	st.global.f32 	[%rd45], %f49;
	st.global.f32 	[%rd45+4], %f50;
	st.global.f32 	[%rd45+8], %f51;
	st.global.f32 	[%rd45+12], %f52;
$L__BB14_39:
	add.s32 	%r36, %r35, 128;
	setp.ge.s32 	%p24, %r36, %r2;
	@%p24 bra 	$L__BB14_41;
	mul.wide.s32 	%rd46, %r36, 16;
	add.s64 	%rd47, %rd7, %rd46;
	add.s64 	%rd48, %rd8, %rd46;
	ld.global.f32 	%f53, [%rd47];
	ld.global.f32 	%f54, [%rd47+4];
	ld.global.f32 	%f55, [%rd47+8];
	ld.global.f32 	%f56, [%rd47+12];
	st.global.f32 	[%rd48], %f53;
	st.global.f32 	[%rd48+4], %f54;
	st.global.f32 	[%rd48+8], %f55;
	st.global.f32 	[%rd48+12], %f56;
$L__BB14_41:
	add.s32 	%r71, %r71, 2;
$L__BB14_42:
	and.b32  	%r54, %r40, 1;
	setp.eq.b32 	%p25, %r54, 1;
	not.pred 	%p26, %p25;
	@%p26 bra 	$L__BB14_57;
	shl.b32 	%r55, %r71, 7;
	add.s32 	%r39, %r55, %r4;
	setp.ge.s32 	%p27, %r39, %r2;
	@%p27 bra 	$L__BB14_57;
	mul.wide.s32 	%rd49, %r39, 16;
	add.s64 	%rd50, %rd7, %rd49;
	add.s64 	%rd51, %rd8, %rd49;
	ld.global.f32 	%f57, [%rd50];
	ld.global.f32 	%f58, [%rd50+4];
	ld.global.f32 	%f59, [%rd50+8];
	ld.global.f32 	%f60, [%rd50+12];
	st.global.f32 	[%rd51], %f57;
	st.global.f32 	[%rd51+4], %f58;
	st.global.f32 	[%rd51+8], %f59;
	st.global.f32 	[%rd51+12], %f60;
	bra.uni 	$L__BB14_57;
$L__BB14_45:
	setp.lt.s32 	%p28, %r40, 1;
	@%p28 bra 	$L__BB14_57;
	and.b32  	%r10, %r40, 7;
	setp.lt.u32 	%p29, %r40, 8;
	mov.b32 	%r69, 0;
	@%p29 bra 	$L__BB14_49;
	and.b32  	%r69, %r40, 2147483640;
	neg.s32 	%r66, %r69;
	mul.wide.u32 	%rd52, %r4, 16;
	add.s64 	%rd53, %rd26, %rd52;
	or.b64  	%rd70, %rd53, 12;
	add.s32 	%r65, %r4, 128;
$L__BB14_48:
	.pragma "nounroll";
	mul.wide.s32 	%rd54, %r65, 16;
	add.s64 	%rd55, %rd26, %rd54;
	add.s64 	%rd56, %rd2, %rd70;
	add.s64 	%rd57, %rd1, %rd70;
	ld.global.f32 	%f61, [%rd56+-12];
	ld.global.f32 	%f62, [%rd56+-8];
	ld.global.f32 	%f63, [%rd56+-4];
	ld.global.f32 	%f64, [%rd56];
	st.global.f32 	[%rd57+-12], %f61;
	st.global.f32 	[%rd57+-8], %f62;
	st.global.f32 	[%rd57+-4], %f63;
	st.global.f32 	[%rd57], %f64;
	add.s64 	%rd58, %rd2, %rd55;
	add.s64 	%rd59, %rd1, %rd55;
	ld.global.f32 	%f65, [%rd58];
	ld.global.f32 	%f66, [%rd58+4];
	ld.global.f32 	%f67, [%rd58+8];
	ld.global.f32 	%f68, [%rd58+12];
	st.global.f32 	[%rd59], %f65;
	st.global.f32 	[%rd59+4], %f66;
	st.global.f32 	[%rd59+8], %f67;
	st.global.f32 	[%rd59+12], %f68;
	ld.global.f32 	%f69, [%rd58+2048];
	ld.global.f32 	%f70, [%rd58+2052];
	ld.global.f32 	%f71, [%rd58+2056];
	ld.global.f32 	%f72, [%rd58+2060];
	st.global.f32 	[%rd59+2048], %f69;
	st.global.f32 	[%rd59+2052], %f70;
	st.global.f32 	[%rd59+2056], %f71;
	st.global.f32 	[%rd59+2060], %f72;
	ld.global.f32 	%f73, [%rd58+4096];
	ld.global.f32 	%f74, [%rd58+4100];
	ld.global.f32 	%f75, [%rd58+4104];
	ld.global.f32 	%f76, [%rd58+4108];
	st.global.f32 	[%rd59+4096], %f73;
	st.global.f32 	[%rd59+4100], %f74;
	st.global.f32 	[%rd59+4104], %f75;
	st.global.f32 	[%rd59+4108], %f76;
	ld.global.f32 	%f77, [%rd58+6144];
	ld.global.f32 	%f78, [%rd58+6148];
	ld.global.f32 	%f79, [%rd58+6152];
	ld.global.f32 	%f80, [%rd58+6156];
	st.global.f32 	[%rd59+6144], %f77;
	st.global.f32 	[%rd59+6148], %f78;
	st.global.f32 	[%rd59+6152], %f79;
	st.global.f32 	[%rd59+6156], %f80;
	ld.global.f32 	%f81, [%rd58+8192];
	ld.global.f32 	%f82, [%rd58+8196];
	ld.global.f32 	%f83, [%rd58+8200];
	ld.global.f32 	%f84, [%rd58+8204];
	st.global.f32 	[%rd59+8192], %f81;
	st.global.f32 	[%rd59+8196], %f82;
	st.global.f32 	[%rd59+8200], %f83;
	st.global.f32 	[%rd59+8204], %f84;
	ld.global.f32 	%f85, [%rd58+10240];
	ld.global.f32 	%f86, [%rd58+10244];
	ld.global.f32 	%f87, [%rd58+10248];
	ld.global.f32 	%f88, [%rd58+10252];
	st.global.f32 	[%rd59+10240], %f85;
	st.global.f32 	[%rd59+10244], %f86;
	st.global.f32 	[%rd59+10248], %f87;
	st.global.f32 	[%rd59+10252], %f88;
	ld.global.f32 	%f89, [%rd58+12288];
	ld.global.f32 	%f90, [%rd58+12292];
	ld.global.f32 	%f91, [%rd58+12296];
	ld.global.f32 	%f92, [%rd58+12300];
	st.global.f32 	[%rd59+12288], %f89;
	st.global.f32 	[%rd59+12292], %f90;
	st.global.f32 	[%rd59+12296], %f91;
	st.global.f32 	[%rd59+12300], %f92;
	add.s32 	%r66, %r66, 8;
	add.s64 	%rd70, %rd70, 16384;
	add.s32 	%r65, %r65, 1024;
	setp.eq.s32 	%p30, %r66, 0;
	@%p30 bra 	$L__BB14_49;
	bra.uni 	$L__BB14_48;
$L__BB14_49:
	setp.eq.s32 	%p31, %r10, 0;
	@%p31 bra 	$L__BB14_57;
	and.b32  	%r22, %r40, 3;
	setp.lt.u32 	%p32, %r10, 4;
	@%p32 bra 	$L__BB14_52;
	shl.b32 	%r57, %r69, 7;
	add.s32 	%r58, %r57, %r4;
	mul.wide.s32 	%rd60, %r58, 16;
	add.s64 	%rd61, %rd7, %rd60;
	add.s64 	%rd62, %rd8, %rd60;
	ld.global.f32 	%f93, [%rd61];
	ld.global.f32 	%f94, [%rd61+4];
	ld.global.f32 	%f95, [%rd61+8];
	ld.global.f32 	%f96, [%rd61+12];
	st.global.f32 	[%rd62], %f93;
	st.global.f32 	[%rd62+4], %f94;
	st.global.f32 	[%rd62+8], %f95;
	st.global.f32 	[%rd62+12], %f96;
	ld.global.f32 	%f97, [%rd61+2048];
	ld.global.f32 	%f98, [%rd61+2052];
	ld.global.f32 	%f99, [%rd61+2056];
	ld.global.f32 	%f100, [%rd61+2060];
	st.global.f32 	[%rd62+2048], %f97;
	st.global.f32 	[%rd62+2052], %f98;
	st.global.f32 	[%rd62+2056], %f99;
	st.global.f32 	[%rd62+2060], %f100;
	ld.global.f32 	%f101, [%rd61+4096];
	ld.global.f32 	%f102, [%rd61+4100];
	ld.global.f32 	%f103, [%rd61+4104];
	ld.global.f32 	%f104, [%rd61+4108];
	st.global.f32 	[%rd62+4096], %f101;
	st.global.f32 	[%rd62+4100], %f102;
	st.global.f32 	[%rd62+4104], %f103;
	st.global.f32 	[%rd62+4108], %f104;
	ld.global.f32 	%f105, [%rd61+6144];
	ld.global.f32 	%f106, [%rd61+6148];
	ld.global.f32 	%f107, [%rd61+6152];
	ld.global.f32 	%f108, [%rd61+6156];
	st.global.f32 	[%rd62+6144], %f105;
	st.global.f32 	[%rd62+6148], %f106;
	st.global.f32 	[%rd62+6152], %f107;
	st.global.f32 	[%rd62+6156], %f108;
	add.s32 	%r69, %r69, 4;
$L__BB14_52:
	setp.eq.s32 	%p33, %r22, 0;
	@%p33 bra 	$L__BB14_57;
	setp.eq.s32 	%p34, %r22, 1;
	@%p34 bra 	$L__BB14_55;
	shl.b32 	%r59, %r69, 7;
	add.s32 	%r60, %r59, %r4;
	mul.wide.s32 	%rd63, %r60, 16;
	add.s64 	%rd64, %rd7, %rd63;
	add.s64 	%rd65, %rd8, %rd63;
	ld.global.f32 	%f109, [%rd64];
	ld.global.f32 	%f110, [%rd64+4];
	ld.global.f32 	%f111, [%rd64+8];
	ld.global.f32 	%f112, [%rd64+12];
	st.global.f32 	[%rd65], %f109;
	st.global.f32 	[%rd65+4], %f110;
	st.global.f32 	[%rd65+8], %f111;
	st.global.f32 	[%rd65+12], %f112;
	ld.global.f32 	%f113, [%rd64+2048];
	ld.global.f32 	%f114, [%rd64+2052];
	ld.global.f32 	%f115, [%rd64+2056];
	ld.global.f32 	%f116, [%rd64+2060];
	st.global.f32 	[%rd65+2048], %f113;
	st.global.f32 	[%rd65+2052], %f114;
	st.global.f32 	[%rd65+2056], %f115;
	st.global.f32 	[%rd65+2060], %f116;
	add.s32 	%r69, %r69, 2;
$L__BB14_55:
	and.b32  	%r61, %r40, 1;
	setp.eq.b32 	%p35, %r61, 1;
	not.pred 	%p36, %p35;
	@%p36 bra 	$L__BB14_57;
	shl.b32 	%r62, %r69, 7;
	add.s32 	%r63, %r62, %r4;
	mul.wide.s32 	%rd66, %r63, 16;
	add.s64 	%rd67, %rd7, %rd66;
	add.s64 	%rd68, %rd8, %rd66;
	ld.global.f32 	%f117, [%rd67];
	ld.global.f32 	%f118, [%rd67+4];
	ld.global.f32 	%f119, [%rd67+8];
	ld.global.f32 	%f120, [%rd67+12];
	st.global.f32 	[%rd68], %f117;
	st.global.f32 	[%rd68+4], %f118;
	st.global.f32 	[%rd68+8], %f119;
	st.global.f32 	[%rd68+12], %f120;
$L__BB14_57:
	ret;

}
	// .globl	_ZN3cub18CUB_300001_SM_10006detail9transform16transform_kernelINS2_10policy_hubILb1EN4cuda3std3__45tupleIJN6thrust24THRUST_300001_SM_1000_NS7pointerI4BodyNSA_8cuda_cub3tagENSA_11use_defaultESF_EEEEEE10policy1000EiNS7_10__identityEPSC_JSL_EEEvT0_iT1_T2_DpNS2_10kernel_argIT3_EE
.visible .entry _ZN3cub18CUB_300001_SM_10006detail9transform16transform_kernelINS2_10policy_hubILb1EN4cuda3std3__45tupleIJN6thrust24THRUST_300001_SM_1000_NS7pointerI4BodyNSA_8cuda_cub3tagENSA_11use_defaultESF_EEEEEE10policy1000EiNS7_10__identityEPSC_JSL_EEEvT0_iT1_T2_DpNS2_10kernel_argIT3_EE(
	.param .u32 _ZN3cub18CUB_300001_SM_10006detail9transform16transform_kernelINS2_10policy_hubILb1EN4cuda3std3__45tupleIJN6thrust24THRUST_300001_SM_1000_NS7pointerI4BodyNSA_8cuda_cub3tagENSA_11use_defaultESF_EEEEEE10policy1000EiNS7_10__identityEPSC_JSL_EEEvT0_iT1_T2_DpNS2_10kernel_argIT3_EE_param_0,
	.param .u32 _ZN3cub18CUB_300001_SM_10006detail9transform16transform_kernelINS2_10policy_hubILb1EN4cuda3std3__45tupleIJN6thrust24THRUST_300001_SM_1000_NS7pointerI4BodyNSA_8cuda_cub3tagENSA_11use_defaultESF_EEEEEE10policy1000EiNS7_10__identityEPSC_JSL_EEEvT0_iT1_T2_DpNS2_10kernel_argIT3_EE_param_1,
	.param .align 1 .b8 _ZN3cub18CUB_300001_SM_10006detail9transform16transform_kernelINS2_10policy_hubILb1EN4cuda3std3__45tupleIJN6thrust24THRUST_300001_SM_1000_NS7pointerI4BodyNSA_8cuda_cub3tagENSA_11use_defaultESF_EEEEEE10policy1000EiNS7_10__identityEPSC_JSL_EEEvT0_iT1_T2_DpNS2_10kernel_argIT3_EE_param_2[1],
	.param .u64 .ptr .align 1 _ZN3cub18CUB_300001_SM_10006detail9transform16transform_kernelINS2_10policy_hubILb1EN4cuda3std3__45tupleIJN6thrust24THRUST_300001_SM_1000_NS7pointerI4BodyNSA_8cuda_cub3tagENSA_11use_defaultESF_EEEEEE10policy1000EiNS7_10__identityEPSC_JSL_EEEvT0_iT1_T2_DpNS2_10kernel_argIT3_EE_param_3,
	.param .align 8 .b8 _ZN3cub18CUB_300001_SM_10006detail9transform16transform_kernelINS2_10policy_hubILb1EN4cuda3std3__45tupleIJN6thrust24THRUST_300001_SM_1000_NS7pointerI4BodyNSA_8cuda_cub3tagENSA_11use_defaultESF_EEEEEE10policy1000EiNS7_10__identityEPSC_JSL_EEEvT0_iT1_T2_DpNS2_10kernel_argIT3_EE_param_4[16]
)
.maxntid 128
{
	.reg .pred 	%p<37>;
	.reg .b32 	%r<77>;
	.reg .b32 	%f<121>;
	.reg .b64 	%rd<65>;

	ld.param.u32 	%r43, [_ZN3cub18CUB_300001_SM_10006detail9transform16transform_kernelINS2_10policy_hubILb1EN4cuda3std3__45tupleIJN6thrust24THRUST_300001_SM_1000_NS7pointerI4BodyNSA_8cuda_cub3tagENSA_11use_defaultESF_EEEEEE10policy1000EiNS7_10__identityEPSC_JSL_EEEvT0_iT1_T2_DpNS2_10kernel_argIT3_EE_param_0];
	ld.param.u64 	%rd14, [_ZN3cub18CUB_300001_SM_10006detail9transform16transform_kernelINS2_10policy_hubILb1EN4cuda3std3__45tupleIJN6thrust24THRUST_300001_SM_1000_NS7pointerI4BodyNSA_8cuda_cub3tagENSA_11use_defaultESF_EEEEEE10policy1000EiNS7_10__identityEPSC_JSL_EEEvT0_iT1_T2_DpNS2_10kernel_argIT3_EE_param_4];
	ld.param.u32 	%r42, [_ZN3cub18CUB_300001_SM_10006detail9transform16transform_kernelINS2_10policy_hubILb1EN4cuda3std3__45tupleIJN6thrust24THRUST_300001_SM_1000_NS7pointerI4BodyNSA_8cuda_cub3tagENSA_11use_defaultESF_EEEEEE10policy1000EiNS7_10__identityEPSC_JSL_EEEvT0_iT1_T2_DpNS2_10kernel_argIT3_EE_param_1];
	ld.param.u64 	%rd15, [_ZN3cub18CUB_300001_SM_10006detail9transform16transform_kernelINS2_10policy_hubILb1EN4cuda3std3__45tupleIJN6thrust24THRUST_300001_SM_1000_NS7pointerI4BodyNSA_8cuda_cub3tagENSA_11use_defaultESF_EEEEEE10policy1000EiNS7_10__identityEPSC_JSL_EEEvT0_iT1_T2_DpNS2_10kernel_argIT3_EE_param_3];
	cvta.to.global.u64 	%rd1, %rd15;
	cvta.to.global.u64 	%rd2, %rd14;
	shl.b32 	%r1, %r42, 7;
	mov.u32 	%r44, %ctaid.x;
	mul.lo.s32 	%r2, %r1, %r44;
	sub.s32 	%r3, %r43, %r2;
	min.s32 	%r4, %r1, %r3;
	shl.b32 	%r5, %r4, 4;
	mov.u32 	%r6, %tid.x;
	shl.b32 	%r67, %r6, 7;
	setp.ge.s32 	%p1, %r67, %r5;
	@%p1 bra 	$L__BB15_3;
	mul.wide.u32 	%rd16, %r6, 128;
	add.s64 	%rd17, %rd2, %rd16;
	mul.wide.s32 	%rd18, %r2, 16;
	add.s64 	%rd63, %rd17, %rd18;
$L__BB15_2:
	.pragma "nounroll";
	// begin inline asm
	prefetch.global.L2 [%rd63];
	// end inline asm
	add.s32 	%r67, %r67, 16384;
	add.s64 	%rd63, %rd63, 16384;
	setp.lt.s32 	%p2, %r67, %r5;
	@%p2 bra 	$L__BB15_2;
$L__BB15_3:
	mul.wide.s32 	%rd20, %r2, 16;
	add.s64 	%rd6, %rd2, %rd20;
	add.s64 	%rd7, %rd1, %rd20;
	setp.gt.s32 	%p3, %r1, %r3;
	@%p3 bra 	$L__BB15_16;
	setp.lt.s32 	%p4, %r42, 1;
	@%p4 bra 	$L__BB15_57;
	and.b32  	%r10, %r42, 7;
	setp.lt.u32 	%p5, %r42, 8;
	mov.b32 	%r74, 0;
	@%p5 bra 	$L__BB15_8;
	and.b32  	%r74, %r42, 2147483640;
	neg.s32 	%r69, %r74;
	mul.wide.u32 	%rd21, %r6, 16;
	add.s64 	%rd22, %rd20, %rd21;
	or.b64  	%rd64, %rd22, 12;
	add.s32 	%r68, %r6, 128;
$L__BB15_7:
	.pragma "nounroll";
	mul.wide.s32 	%rd23, %r68, 16;
	add.s64 	%rd24, %rd20, %rd23;
	add.s64 	%rd25, %rd2, %rd64;
	ld.global.f32 	%f1, [%rd25+-12];
	ld.global.f32 	%f2, [%rd25+-8];
	ld.global.f32 	%f3, [%rd25+-4];
	ld.global.f32 	%f4, [%rd25];
	add.s64 	%rd26, %rd1, %rd64;
	st.global.f32 	[%rd26+-12], %f1;
	st.global.f32 	[%rd26+-8], %f2;
	st.global.f32 	[%rd26+-4], %f3;
	st.global.f32 	[%rd26], %f4;
	add.s64 	%rd27, %rd2, %rd24;
	ld.global.f32 	%f5, [%rd27];
	ld.global.f32 	%f6, [%rd27+4];
	ld.global.f32 	%f7, [%rd27+8];
	ld.global.f32 	%f8, [%rd27+12];
	add.s64 	%rd28, %rd1, %rd24;
	st.global.f32 	[%rd28], %f5;
	st.global.f32 	[%rd28+4], %f6;
	st.global.f32 	[%rd28+8], %f7;
	st.global.f32 	[%rd28+12], %f8;
	ld.global.f32 	%f9, [%rd27+2048];
	ld.global.f32 	%f10, [%rd27+2052];
	ld.global.f32 	%f11, [%rd27+2056];
	ld.global.f32 	%f12, [%rd27+2060];
	st.global.f32 	[%rd28+2048], %f9;
	st.global.f32 	[%rd28+2052], %f10;
	st.global.f32 	[%rd28+2056], %f11;
	st.global.f32 	[%rd28+2060], %f12;
	ld.global.f32 	%f13, [%rd27+4096];
	ld.global.f32 	%f14, [%rd27+4100];
	ld.global.f32 	%f15, [%rd27+4104];
	ld.global.f32 	%f16, [%rd27+4108];
	st.global.f32 	[%rd28+4096], %f13;
	st.global.f32 	[%rd28+4100], %f14;
	st.global.f32 	[%rd28+4104], %f15;
	st.global.f32 	[%rd28+4108], %f16;
	ld.global.f32 	%f17, [%rd27+6144];
	ld.global.f32 	%f18, [%rd27+6148];
	ld.global.f32 	%f19, [%rd27+6152];
	ld.global.f32 	%f20, [%rd27+6156];
	st.global.f32 	[%rd28+6144], %f17;
	st.global.f32 	[%rd28+6148], %f18;
	st.global.f32 	[%rd28+6152], %f19;
	st.global.f32 	[%rd28+6156], %f20;
	ld.global.f32 	%f21, [%rd27+8192];
	ld.global.f32 	%f22, [%rd27+8196];
	ld.global.f32 	%f23, [%rd27+8200];
	ld.global.f32 	%f24, [%rd27+8204];
	st.global.f32 	[%rd28+8192], %f21;
	st.global.f32 	[%rd28+8196], %f22;
	st.global.f32 	[%rd28+8200], %f23;
	st.global.f32 	[%rd28+8204], %f24;
	ld.global.f32 	%f25, [%rd27+10240];
	ld.global.f32 	%f26, [%rd27+10244];
	ld.global.f32 	%f27, [%rd27+10248];
	ld.global.f32 	%f28, [%rd27+10252];
	st.global.f32 	[%rd28+10240], %f25;
	st.global.f32 	[%rd28+10244], %f26;
	st.global.f32 	[%rd28+10248], %f27;
	st.global.f32 	[%rd28+10252], %f28;
	ld.global.f32 	%f29, [%rd27+12288];
	ld.global.f32 	%f30, [%rd27+12292];
	ld.global.f32 	%f31, [%rd27+12296];
	ld.global.f32 	%f32, [%rd27+12300];
	st.global.f32 	[%rd28+12288], %f29;
	st.global.f32 	[%rd28+12292], %f30;
	st.global.f32 	[%rd28+12296], %f31;
	st.global.f32 	[%rd28+12300], %f32;
	add.s32 	%r69, %r69, 8;
	add.s64 	%rd64, %rd64, 16384;
	add.s32 	%r68, %r68, 1024;
	setp.eq.s32 	%p6, %r69, 0;
	@%p6 bra 	$L__BB15_8;
	bra.uni 	$L__BB15_7;
$L__BB15_8:
	setp.eq.s32 	%p7, %r10, 0;
	@%p7 bra 	$L__BB15_57;
	and.b32  	%r37, %r42, 3;
	setp.lt.u32 	%p8, %r10, 4;
	@%p8 bra 	$L__BB15_11;
	shl.b32 	%r46, %r74, 7;
	add.s32 	%r47, %r46, %r6;
	mul.wide.s32 	%rd29, %r47, 16;
	add.s64 	%rd30, %rd6, %rd29;
	ld.global.f32 	%f33, [%rd30];
	ld.global.f32 	%f34, [%rd30+4];
	ld.global.f32 	%f35, [%rd30+8];
	ld.global.f32 	%f36, [%rd30+12];
	add.s64 	%rd31, %rd7, %rd29;
	st.global.f32 	[%rd31], %f33;
	st.global.f32 	[%rd31+4], %f34;
	st.global.f32 	[%rd31+8], %f35;
	st.global.f32 	[%rd31+12], %f36;
	ld.global.f32 	%f37, [%rd30+2048];
	ld.global.f32 	%f38, [%rd30+2052];
	ld.global.f32 	%f39, [%rd30+2056];
	ld.global.f32 	%f40, [%rd30+2060];
	st.global.f32 	[%rd31+2048], %f37;
	st.global.f32 	[%rd31+2052], %f38;
	st.global.f32 	[%rd31+2056], %f39;
	st.global.f32 	[%rd31+2060], %f40;
	ld.global.f32 	%f41, [%rd30+4096];
	ld.global.f32 	%f42, [%rd30+4100];
	ld.global.f32 	%f43, [%rd30+4104];
	ld.global.f32 	%f44, [%rd30+4108];
	st.global.f32 	[%rd31+4096], %f41;
	st.global.f32 	[%rd31+4100], %f42;
	st.global.f32 	[%rd31+4104], %f43;
	st.global.f32 	[%rd31+4108], %f44;
	ld.global.f32 	%f45, [%rd30+6144];
	ld.global.f32 	%f46, [%rd30+6148];
	ld.global.f32 	%f47, [%rd30+6152];
	ld.global.f32 	%f48, [%rd30+6156];
	st.global.f32 	[%rd31+6144], %f45;
	st.global.f32 	[%rd31+6148], %f46;
	st.global.f32 	[%rd31+6152], %f47;
	st.global.f32 	[%rd31+6156], %f48;
	add.s32 	%r74, %r74, 4;
$L__BB15_11:
	setp.eq.s32 	%p9, %r37, 0;
	@%p9 bra 	$L__BB15_57;
	setp.eq.s32 	%p10, %r37, 1;
	@%p10 bra 	$L__BB15_14;
	shl.b32 	%r48, %r74, 7;
	add.s32 	%r49, %r48, %r6;
	mul.wide.s32 	%rd32, %r49, 16;
	add.s64 	%rd33, %rd6, %rd32;
	ld.global.f32 	%f49, [%rd33];
	ld.global.f32 	%f50, [%rd33+4];
	ld.global.f32 	%f51, [%rd33+8];
	ld.global.f32 	%f52, [%rd33+12];
	add.s64 	%rd34, %rd7, %rd32;
	st.global.f32 	[%rd34], %f49;
	st.global.f32 	[%rd34+4], %f50;
	st.global.f32 	[%rd34+8], %f51;
	st.global.f32 	[%rd34+12], %f52;
	ld.global.f32 	%f53, [%rd33+2048];
	ld.global.f32 	%f54, [%rd33+2052];
	ld.global.f32 	%f55, [%rd33+2056];
	ld.global.f32 	%f56, [%rd33+2060];
	st.global.f32 	[%rd34+2048], %f53;
	st.global.f32 	[%rd34+2052], %f54;
	st.global.f32 	[%rd34+2056], %f55;
	st.global.f32 	[%rd34+2060], %f56;
	add.s32 	%r74, %r74, 2;
$L__BB15_14:
	and.b32  	%r50, %r42, 1;
	setp.eq.b32 	%p11, %r50, 1;
	not.pred 	%p12, %p11;
	@%p12 bra 	$L__BB15_57;
	shl.b32 	%r51, %r74, 7;
	add.s32 	%r52, %r51, %r6;
	mul.wide.s32 	%rd35, %r52, 16;
	add.s64 	%rd36, %rd6, %rd35;
	ld.global.f32 	%f57, [%rd36];
	ld.global.f32 	%f58, [%rd36+4];
	ld.global.f32 	%f59, [%rd36+8];
	ld.global.f32 	%f60, [%rd36+12];
	add.s64 	%rd37, %rd7, %rd35;
	st.global.f32 	[%rd37], %f57;
	st.global.f32 	[%rd37+4], %f58;
	st.global.f32 	[%rd37+8], %f59;
	st.global.f32 	[%rd37+12], %f60;
	bra.uni 	$L__BB15_57;
$L__BB15_16:
	setp.lt.s32 	%p13, %r42, 1;
	@%p13 bra 	$L__BB15_57;
	and.b32  	%r14, %r42, 7;
	setp.lt.u32 	%p14, %r42, 8;
	mov.b32 	%r71, 0;
	@%p14 bra 	$L__BB15_36;
	and.b32  	%r71, %r42, 2147483640;
	mov.b32 	%r70, 0;
$L__BB15_19:
	.pragma "nounroll";
	shl.b32 	%r55, %r70, 7;
	add.s32 	%r21, %r55, %r6;
	setp.ge.s32 	%p15, %r21, %r4;
	@%p15 bra 	$L__BB15_21;
	mul.wide.u32 	%rd38, %r21, 16;
	add.s64 	%rd39, %rd6, %rd38;
	ld.global.f32 	%f61, [%rd39];
	ld.global.f32 	%f62, [%rd39+4];
	ld.global.f32 	%f63, [%rd39+8];
	ld.global.f32 	%f64, [%rd39+12];
	add.s64 	%rd40, %rd7, %rd38;
	st.global.f32 	[%rd40], %f61;
	st.global.f32 	[%rd40+4], %f62;
	st.global.f32 	[%rd40+8], %f63;
	st.global.f32 	[%rd40+12], %f64;
$L__BB15_21:
	add.s32 	%r56, %r21, 128;
	setp.ge.s32 	%p16, %r56, %r4;
	mul.wide.s32 	%rd41, %r56, 16;
	add.s64 	%rd12, %rd6, %rd41;
	add.s64 	%rd13, %rd7, %rd41;
	@%p16 bra 	$L__BB15_23;
	ld.global.f32 	%f65, [%rd12];
	ld.global.f32 	%f66, [%rd12+4];
	ld.global.f32 	%f67, [%rd12+8];
	ld.global.f32 	%f68, [%rd12+12];
	st.global.f32 	[%rd13], %f65;
	st.global.f32 	[%rd13+4], %f66;
	st.global.f32 	[%rd13+8], %f67;
	st.global.f32 	[%rd13+12], %f68;
$L__BB15_23:
	add.s32 	%r57, %r21, 256;
	setp.ge.s32 	%p17, %r57, %r4;
	@%p17 bra 	$L__BB15_25;
	ld.global.f32 	%f69, [%rd12+2048];
	ld.global.f32 	%f70, [%rd12+2052];
	ld.global.f32 	%f71, [%rd12+2056];
	ld.global.f32 	%f72, [%rd12+2060];
	st.global.f32 	[%rd13+2048], %f69;
	st.global.f32 	[%rd13+2052], %f70;
	st.global.f32 	[%rd13+2056], %f71;
	st.global.f32 	[%rd13+2060], %f72;
$L__BB15_25:
	add.s32 	%r58, %r21, 384;
	setp.ge.s32 	%p18, %r58, %r4;
	@%p18 bra 	$L__BB15_27;
	ld.global.f32 	%f73, [%rd12+4096];
	ld.global.f32 	%f74, [%rd12+4100];
	ld.global.f32 	%f75, [%rd12+4104];
	ld.global.f32 	%f76, [%rd12+4108];
	st.global.f32 	[%rd13+4096], %f73;
	st.global.f32 	[%rd13+4100], %f74;
	st.global.f32 	[%rd13+4104], %f75;
	st.global.f32 	[%rd13+4108], %f76;
$L__BB15_27:
	add.s32 	%r59, %r21, 512;
	setp.ge.s32 	%p19, %r59, %r4;
	@%p19 bra 	$L__BB15_29;
	ld.global.f32 	%f77, [%rd12+6144];
	ld.global.f32 	%f78, [%rd12+6148];
	ld.global.f32 	%f79, [%rd12+6152];
	ld.global.f32 	%f80, [%rd12+6156];
	st.global.f32 	[%rd13+6144], %f77;
	st.global.f32 	[%rd13+6148], %f78;
	st.global.f32 	[%rd13+6152], %f79;
	st.global.f32 	[%rd13+6156], %f80;
$L__BB15_29:
	add.s32 	%r60, %r21, 640;
	setp.ge.s32 	%p20, %r60, %r4;
	@%p20 bra 	$L__BB15_31;
	ld.global.f32 	%f81, [%rd12+8192];
	ld.global.f32 	%f82, [%rd12+8196];
	ld.global.f32 	%f83, [%rd12+8200];
	ld.global.f32 	%f84, [%rd12+8204];
	st.global.f32 	[%rd13+8192], %f81;
	st.global.f32 	[%rd13+8196], %f82;
	st.global.f32 	[%rd13+8200], %f83;
	st.global.f32 	[%rd13+8204], %f84;
$L__BB15_31:
	add.s32 	%r61, %r21, 768;
	setp.ge.s32 	%p21, %r61, %r4;
	@%p21 bra 	$L__BB15_33;
	ld.global.f32 	%f85, [%rd12+10240];
	ld.global.f32 	%f86, [%rd12+10244];
	ld.global.f32 	%f87, [%rd12+10248];
	ld.global.f32 	%f88, [%rd12+10252];
	st.global.f32 	[%rd13+10240], %f85;
	st.global.f32 	[%rd13+10244], %f86;
	st.global.f32 	[%rd13+10248], %f87;
	st.global.f32 	[%rd13+10252], %f88;
$L__BB15_33:
	add.s32 	%r62, %r21, 896;
	setp.ge.s32 	%p22, %r62, %r4;
	@%p22 bra 	$L__BB15_35;
	ld.global.f32 	%f89, [%rd12+12288];
	ld.global.f32 	%f90, [%rd12+12292];
	ld.global.f32 	%f91, [%rd12+12296];
	ld.global.f32 	%f92, [%rd12+12300];
	st.global.f32 	[%rd13+12288], %f89;
	st.global.f32 	[%rd13+12292], %f90;
	st.global.f32 	[%rd13+12296], %f91;
	st.global.f32 	[%rd13+12300], %f92;
$L__BB15_35:
	add.s32 	%r70, %r70, 8;
	setp.ne.s32 	%p23, %r70, %r71;
	@%p23 bra 	$L__BB15_19;
$L__BB15_36:
	setp.eq.s32 	%p24, %r14, 0;
	@%p24 bra 	$L__BB15_57;
	and.b32  	%r24, %r42, 3;
	setp.lt.u32 	%p25, %r14, 4;
	@%p25 bra 	$L__BB15_47;
	shl.b32 	%r63, %r71, 7;
	add.s32 	%r25, %r63, %r6;
	setp.ge.s32 	%p26, %r25, %r4;
	@%p26 bra 	$L__BB15_40;
	mul.wide.s32 	%rd42, %r25, 16;
	add.s64 	%rd43, %rd6, %rd42;
	ld.global.f32 	%f93, [%rd43];
	ld.global.f32 	%f94, [%rd43+4];
	ld.global.f32 	%f95, [%rd43+8];
	ld.global.f32 	%f96, [%rd43+12];
	add.s64 	%rd44, %rd7, %rd42;
	st.global.f32 	[%rd44], %f93;
	st.global.f32 	[%rd44+4], %f94;
	st.global.f32 	[%rd44+8], %f95;
	st.global.f32 	[%rd44+12], %f96;
$L__BB15_40:
	add.s32 	%r26, %r25, 128;
	setp.ge.s32 	%p27, %r26, %r4;
	@%p27 bra 	$L__BB15_42;
	mul.wide.s32 	%rd45, %r26, 16;
	add.s64 	%rd46, %rd6, %rd45;
	ld.global.f32 	%f97, [%rd46];
	ld.global.f32 	%f98, [%rd46+4];
	ld.global.f32 	%f99, [%rd46+8];
	ld.global.f32 	%f100, [%rd46+12];
	add.s64 	%rd47, %rd7, %rd45;
	st.global.f32 	[%rd47], %f97;
	st.global.f32 	[%rd47+4], %f98;
	st.global.f32 	[%rd47+8], %f99;
	st.global.f32 	[%rd47+12], %f100;
$L__BB15_42:
	add.s32 	%r27, %r25, 256;
	setp.ge.s32 	%p28, %r27, %r4;
	@%p28 bra 	$L__BB15_44;
	mul.wide.s32 	%rd48, %r27, 16;
	add.s64 	%rd49, %rd6, %rd48;
	ld.global.f32 	%f101, [%rd49];
	ld.global.f32 	%f102, [%rd49+4];
	ld.global.f32 	%f103, [%rd49+8];
	ld.global.f32 	%f104, [%rd49+12];
	add.s64 	%rd50, %rd7, %rd48;
	st.global.f32 	[%rd50], %f101;
	st.global.f32 	[%rd50+4], %f102;
	st.global.f32 	[%rd50+8], %f103;
	st.global.f32 	[%rd50+12], %f104;
$L__BB15_44:
	add.s32 	%r28, %r25, 384;
	setp.ge.s32 	%p29, %r28, %r4;
	@%p29 bra 	$L__BB15_46;
	mul.wide.s32 	%rd51, %r28, 16;
	add.s64 	%rd52, %rd6, %rd51;
	ld.global.f32 	%f105, [%rd52];
	ld.global.f32 	%f106, [%rd52+4];
	ld.global.f32 	%f107, [%rd52+8];
	ld.global.f32 	%f108, [%rd52+12];
	add.s64 	%rd53, %rd7, %rd51;
	st.global.f32 	[%rd53], %f105;
	st.global.f32 	[%rd53+4], %f106;
	st.global.f32 	[%rd53+8], %f107;
	st.global.f32 	[%rd53+12], %f108;
$L__BB15_46:
	add.s32 	%r71, %r71, 4;
$L__BB15_47:
	setp.eq.s32 	%p30, %r24, 0;
	@%p30 bra 	$L__BB15_57;
	setp.eq.s32 	%p31, %r24, 1;
	@%p31 bra 	$L__BB15_54;
	shl.b32 	%r64, %r71, 7;
	add.s32 	%r31, %r64, %r6;
	setp.ge.s32 	%p32, %r31, %r4;
	@%p32 bra 	$L__BB15_51;
	mul.wide.s32 	%rd54, %r31, 16;
	add.s64 	%rd55, %rd6, %rd54;
	ld.global.f32 	%f109, [%rd55];
	ld.global.f32 	%f110, [%rd55+4];
	ld.global.f32 	%f111, [%rd55+8];
	ld.global.f32 	%f112, [%rd55+12];
	add.s64 	%rd56, %rd7, %rd54;
	st.global.f32 	[%rd56], %f109;
	st.global.f32 	[%rd56+4], %f110;
	st.global.f32 	[%rd56+8], %f111;
	st.global.f32 	[%rd56+12], %f112;
$L__BB15_51:
	add.s32 	%r32, %r31, 128;
	setp.ge.s32 	%p33, %r32, %r4;
	@%p33 bra 	$L__BB15_53;
	mul.wide.s32 	%rd57, %r32, 16;
	add.s64 	%rd58, %rd6, %rd57;
	ld.global.f32 	%f113, [%rd58];
	ld.global.f32 	%f114, [%rd58+4];
	ld.global.f32 	%f115, [%rd58+8];
	ld.global.f32 	%f116, [%rd58+12];
	add.s64 	%rd59, %rd7, %rd57;
	st.global.f32 	[%rd59], %f113;
	st.global.f32 	[%rd59+4], %f114;
	st.global.f32 	[%rd59+8], %f115;
	st.global.f32 	[%rd59+12], %f116;
$L__BB15_53:
	add.s32 	%r71, %r71, 2;
$L__BB15_54:
	and.b32  	%r65, %r42, 1;
	setp.eq.b32 	%p34, %r65, 1;
	not.pred 	%p35, %p34;
	@%p35 bra 	$L__BB15_57;
	shl.b32 	%r66, %r71, 7;
	add.s32 	%r35, %r66, %r6;
	setp.ge.s32 	%p36, %r35, %r4;
	@%p36 bra 	$L__BB15_57;
	mul.wide.s32 	%rd60, %r35, 16;
	add.s64 	%rd61, %rd6, %rd60;
	ld.global.f32 	%f117, [%rd61];
	ld.global.f32 	%f118, [%rd61+4];
	ld.global.f32 	%f119, [%rd61+8];
	ld.global.f32 	%f120, [%rd61+12];
	add.s64 	%rd62, %rd7, %rd60;
	st.global.f32 	[%rd62], %f117;
	st.global.f32 	[%rd62+4], %f118;
	st.global.f32 	[%rd62+8], %f119;
	st.global.f32 	[%rd62+12], %f120;
$L__BB15_57:
	ret;

}
	// .globl	_ZN3cub18CUB_300001_SM_10006detail9transform16transform_kernelINS2_10policy_hubILb1EN4cuda3std3__45tupleIJN6thrust24THRUST_300001_SM_1000_NS7pointerI4BodyNSA_8cuda_cub3tagENSA_11use_defaultESF_EEEEEE10policy1000ElNS7_10__identityEPSC_JSL_EEEvT0_iT1_T2_DpNS2_10kernel_argIT3_EE
.visible .entry _ZN3cub18CUB_300001_SM_10006detail9transform16transform_kernelINS2_10policy_hubILb1EN4cuda3std3__45tupleIJN6thrust24THRUST_300001_SM_1000_NS7pointerI4BodyNSA_8cuda_cub3tagENSA_11use_defaultESF_EEEEEE10policy1000ElNS7_10__identityEPSC_JSL_EEEvT0_iT1_T2_DpNS2_10kernel_argIT3_EE(
	.param .u64 _ZN3cub18CUB_300001_SM_10006detail9transform16transform_kernelINS2_10policy_hubILb1EN4cuda3std3__45tupleIJN6thrust24THRUST_300001_SM_1000_NS7pointerI4BodyNSA_8cuda_cub3tagENSA_11use_defaultESF_EEEEEE10policy1000ElNS7_10__identityEPSC_JSL_EEEvT0_iT1_T2_DpNS2_10kernel_argIT3_EE_param_0,
	.param .u32 _ZN3cub18CUB_300001_SM_10006detail9transform16transform_kernelINS2_10policy_hubILb1EN4cuda3std3__45tupleIJN6thrust24THRUST_300001_SM_1000_NS7pointerI4BodyNSA_8cuda_cub3tagENSA_11use_defaultESF_EEEEEE10policy1000ElNS7_10__identityEPSC_JSL_EEEvT0_iT1_T2_DpNS2_10kernel_argIT3_EE_param_1,
	.param .align 1 .b8 _ZN3cub18CUB_300001_SM_10006detail9transform16transform_kernelINS2_10policy_hubILb1EN4cuda3std3__45tupleIJN6thrust24THRUST_300001_SM_1000_NS7pointerI4BodyNSA_8cuda_cub3tagENSA_11use_defaultESF_EEEEEE10policy1000ElNS7_10__identityEPSC_JSL_EEEvT0_iT1_T2_DpNS2_10kernel_argIT3_EE_param_2[1],
	.param .u64 .ptr .align 1 _ZN3cub18CUB_300001_SM_10006detail9transform16transform_kernelINS2_10policy_hubILb1EN4cuda3std3__45tupleIJN6thrust24THRUST_300001_SM_1000_NS7pointerI4BodyNSA_8cuda_cub3tagENSA_11use_defaultESF_EEEEEE10policy1000ElNS7_10__identityEPSC_JSL_EEEvT0_iT1_T2_DpNS2_10kernel_argIT3_EE_param_3,
	.param .align 8 .b8 _ZN3cub18CUB_300001_SM_10006detail9transform16transform_kernelINS2_10policy_hubILb1EN4cuda3std3__45tupleIJN6thrust24THRUST_300001_SM_1000_NS7pointerI4BodyNSA_8cuda_cub3tagENSA_11use_defaultESF_EEEEEE10policy1000ElNS7_10__identityEPSC_JSL_EEEvT0_iT1_T2_DpNS2_10kernel_argIT3_EE_param_4[16]
)
.maxntid 128
{
	.reg .pred 	%p<37>;
	.reg .b32 	%r<74>;
	.reg .b32 	%f<121>;
	.reg .b64 	%rd<71>;

	ld.param.u64 	%rd15, [_ZN3cub18CUB_300001_SM_10006detail9transform16transform_kernelINS2_10policy_hubILb1EN4cuda3std3__45tupleIJN6thrust24THRUST_300001_SM_1000_NS7pointerI4BodyNSA_8cuda_cub3tagENSA_11use_defaultESF_EEEEEE10policy1000ElNS7_10__identityEPSC_JSL_EEEvT0_iT1_T2_DpNS2_10kernel_argIT3_EE_param_0];
	ld.param.u64 	%rd16, [_ZN3cub18CUB_300001_SM_10006detail9transform16transform_kernelINS2_10policy_hubILb1EN4cuda3std3__45tupleIJN6thrust24THRUST_300001_SM_1000_NS7pointerI4BodyNSA_8cuda_cub3tagENSA_11use_defaultESF_EEEEEE10policy1000ElNS7_10__identityEPSC_JSL_EEEvT0_iT1_T2_DpNS2_10kernel_argIT3_EE_param_4];
	ld.param.u32 	%r40, [_ZN3cub18CUB_300001_SM_10006detail9transform16transform_kernelINS2_10policy_hubILb1EN4cuda3std3__45tupleIJN6thrust24THRUST_300001_SM_1000_NS7pointerI4BodyNSA_8cuda_cub3tagENSA_11use_defaultESF_EEEEEE10policy1000ElNS7_10__identityEPSC_JSL_EEEvT0_iT1_T2_DpNS2_10kernel_argIT3_EE_param_1];
	ld.param.u64 	%rd17, [_ZN3cub18CUB_300001_SM_10006detail9transform16transform_kernelINS2_10policy_hubILb1EN4cuda3std3__45tupleIJN6thrust24THRUST_300001_SM_1000_NS7pointerI4BodyNSA_8cuda_cub3tagENSA_11use_defaultESF_EEEEEE10policy1000ElNS7_10__identityEPSC_JSL_EEEvT0_iT1_T2_DpNS2_10kernel_argIT3_EE_param_3];
	cvta.to.global.u64 	%rd1, %rd17;
	cvta.to.global.u64 	%rd2, %rd16;
	shl.b32 	%r1, %r40, 7;
	mov.u32 	%r41, %ctaid.x;
	cvt.u64.u32 	%rd18, %r41;
	cvt.s64.s32 	%rd19, %r1;
	mul.lo.s64 	%rd3, %rd19, %rd18;
	sub.s64 	%rd20, %rd15, %rd3;
	min.s64 	%rd21, %rd20, %rd19;
	cvt.u32.u64 	%r2, %rd21;
	shl.b32 	%r3, %r2, 4;
	mov.u32 	%r4, %tid.x;
	shl.b32 	%r64, %r4, 7;
	setp.ge.s32 	%p1, %r64, %r3;
	@%p1 bra 	$L__BB16_3;
	shl.b64 	%rd22, %rd3, 4;
	add.s64 	%rd23, %rd2, %rd22;
	mul.wide.u32 	%rd24, %r4, 128;
	add.s64 	%rd69, %rd23, %rd24;
$L__BB16_2:
	.pragma "nounroll";
	// begin inline asm
	prefetch.global.L2 [%rd69];
	// end inline asm
	add.s32 	%r64, %r64, 16384;
	add.s64 	%rd69, %rd69, 16384;
	setp.lt.s32 	%p2, %r64, %r3;
	@%p2 bra 	$L__BB16_2;
$L__BB16_3:
	shl.b64 	%rd26, %rd3, 4;
	add.s64 	%rd7, %rd2, %rd26;
	add.s64 	%rd8, %rd1, %rd26;
	setp.eq.s32 	%p3, %r1, %r2;
	@%p3 bra 	$L__BB16_45;
	setp.lt.s32 	%p4, %r40, 1;
	@%p4 bra 	$L__BB16_57;
	and.b32  	%r8, %r40, 7;
	setp.lt.u32 	%p5, %r40, 8;
	mov.b32 	%r71, 0;
	@%p5 bra 	$L__BB16_24;
	and.b32  	%r71, %r40, 2147483640;
	mov.b32 	%r67, 0;
$L__BB16_7:
	.pragma "nounroll";
	shl.b32 	%r44, %r67, 7;
	add.s32 	%r19, %r44, %r4;
	setp.ge.s32 	%p6, %r19, %r2;
	@%p6 bra 	$L__BB16_9;
	mul.wide.u32 	%rd27, %r19, 16;
	add.s64 	%rd28, %rd7, %rd27;
	ld.global.f32 	%f1, [%rd28];
	ld.global.f32 	%f2, [%rd28+4];
	ld.global.f32 	%f3, [%rd28+8];
	ld.global.f32 	%f4, [%rd28+12];
	add.s64 	%rd29, %rd8, %rd27;
	st.global.f32 	[%rd29], %f1;
	st.global.f32 	[%rd29+4], %f2;
	st.global.f32 	[%rd29+8], %f3;
	st.global.f32 	[%rd29+12], %f4;
$L__BB16_9:
	add.s32 	%r45, %r19, 128;
	setp.ge.s32 	%p7, %r45, %r2;
	mul.wide.s32 	%rd30, %r45, 16;
	add.s64 	%rd13, %rd7, %rd30;
	add.s64 	%rd14, %rd8, %rd30;
	@%p7 bra 	$L__BB16_11;
	ld.global.f32 	%f5, [%rd13];
	ld.global.f32 	%f6, [%rd13+4];
	ld.global.f32 	%f7, [%rd13+8];
	ld.global.f32 	%f8, [%rd13+12];
	st.global.f32 	[%rd14], %f5;
	st.global.f32 	[%rd14+4], %f6;
	st.global.f32 	[%rd14+8], %f7;
	st.global.f32 	[%rd14+12], %f8;
$L__BB16_11:
	add.s32 	%r46, %r19, 256;
	setp.ge.s32 	%p8, %r46, %r2;
	@%p8 bra 	$L__BB16_13;
	ld.global.f32 	%f9, [%rd13+2048];
	ld.global.f32 	%f10, [%rd13+2052];
	ld.global.f32 	%f11, [%rd13+2056];
	ld.global.f32 	%f12, [%rd13+2060];
	st.global.f32 	[%rd14+2048], %f9;
	st.global.f32 	[%rd14+2052], %f10;
	st.global.f32 	[%rd14+2056], %f11;
	st.global.f32 	[%rd14+2060], %f12;
$L__BB16_13:
	add.s32 	%r47, %r19, 384;
	setp.ge.s32 	%p9, %r47, %r2;
	@%p9 bra 	$L__BB16_15;
	ld.global.f32 	%f13, [%rd13+4096];
	ld.global.f32 	%f14, [%rd13+4100];
	ld.global.f32 	%f15, [%rd13+4104];
	ld.global.f32 	%f16, [%rd13+4108];
	st.global.f32 	[%rd14+4096], %f13;
	st.global.f32 	[%rd14+4100], %f14;
	st.global.f32 	[%rd14+4104], %f15;
	st.global.f32 	[%rd14+4108], %f16;
$L__BB16_15:
	add.s32 	%r48, %r19, 512;
	setp.ge.s32 	%p10, %r48, %r2;
	@%p10 bra 	$L__BB16_17;
	ld.global.f32 	%f17, [%rd13+6144];
	ld.global.f32 	%f18, [%rd13+6148];
	ld.global.f32 	%f19, [%rd13+6152];
	ld.global.f32 	%f20, [%rd13+6156];
	st.global.f32 	[%rd14+6144], %f17;
	st.global.f32 	[%rd14+6148], %f18;
	st.global.f32 	[%rd14+6152], %f19;
	st.global.f32 	[%rd14+6156], %f20;
$L__BB16_17:
	add.s32 	%r49, %r19, 640;
	setp.ge.s32 	%p11, %r49, %r2;
	@%p11 bra 	$L__BB16_19;
	ld.global.f32 	%f21, [%rd13+8192];
	ld.global.f32 	%f22, [%rd13+8196];
	ld.global.f32 	%f23, [%rd13+8200];
	ld.global.f32 	%f24, [%rd13+8204];
	st.global.f32 	[%rd14+8192], %f21;
	st.global.f32 	[%rd14+8196], %f22;
	st.global.f32 	[%rd14+8200], %f23;
	st.global.f32 	[%rd14+8204], %f24;
$L__BB16_19:
	add.s32 	%r50, %r19, 768;
	setp.ge.s32 	%p12, %r50, %r2;
	@%p12 bra 	$L__BB16_21;
	ld.global.f32 	%f25, [%rd13+10240];
	ld.global.f32 	%f26, [%rd13+10244];
	ld.global.f32 	%f27, [%rd13+10248];
	ld.global.f32 	%f28, [%rd13+10252];
	st.global.f32 	[%rd14+10240], %f25;
	st.global.f32 	[%rd14+10244], %f26;
	st.global.f32 	[%rd14+10248], %f27;
	st.global.f32 	[%rd14+10252], %f28;
$L__BB16_21:
	add.s32 	%r51, %r19, 896;
	setp.ge.s32 	%p13, %r51, %r2;
	@%p13 bra 	$L__BB16_23;
	ld.global.f32 	%f29, [%rd13+12288];
	ld.global.f32 	%f30, [%rd13+12292];
	ld.global.f32 	%f31, [%rd13+12296];
	ld.global.f32 	%f32, [%rd13+12300];
	st.global.f32 	[%rd14+12288], %f29;
	st.global.f32 	[%rd14+12292], %f30;
	st.global.f32 	[%rd14+12296], %f31;
	st.global.f32 	[%rd14+12300], %f32;
$L__BB16_23:
	add.s32 	%r67, %r67, 8;
	setp.eq.s32 	%p14, %r67, %r71;
	@%p14 bra 	$L__BB16_24;
	bra.uni 	$L__BB16_7;
$L__BB16_24:
	setp.eq.s32 	%p15, %r8, 0;
	@%p15 bra 	$L__BB16_57;
	and.b32  	%r28, %r40, 3;
	setp.lt.u32 	%p16, %r8, 4;
	@%p16 bra 	$L__BB16_35;
	shl.b32 	%r52, %r71, 7;
	add.s32 	%r29, %r52, %r4;
	setp.ge.s32 	%p17, %r29, %r2;
	@%p17 bra 	$L__BB16_28;
	mul.wide.s32 	%rd31, %r29, 16;
	add.s64 	%rd32, %rd7, %rd31;
	ld.global.f32 	%f33, [%rd32];
	ld.global.f32 	%f34, [%rd32+4];
	ld.global.f32 	%f35, [%rd32+8];
	ld.global.f32 	%f36, [%rd32+12];
	add.s64 	%rd33, %rd8, %rd31;
	st.global.f32 	[%rd33], %f33;
	st.global.f32 	[%rd33+4], %f34;
	st.global.f32 	[%rd33+8], %f35;
	st.global.f32 	[%rd33+12], %f36;
$L__BB16_28:
	add.s32 	%r30, %r29, 128;
	setp.ge.s32 	%p18, %r30, %r2;
	@%p18 bra 	$L__BB16_30;
	mul.wide.s32 	%rd34, %r30, 16;
	add.s64 	%rd35, %rd7, %rd34;
	ld.global.f32 	%f37, [%rd35];
	ld.global.f32 	%f38, [%rd35+4];
	ld.global.f32 	%f39, [%rd35+8];
	ld.global.f32 	%f40, [%rd35+12];
	add.s64 	%rd36, %rd8, %rd34;
	st.global.f32 	[%rd36], %f37;
	st.global.f32 	[%rd36+4], %f38;
	st.global.f32 	[%rd36+8], %f39;
	st.global.f32 	[%rd36+12], %f40;
$L__BB16_30:
	add.s32 	%r31, %r29, 256;
	setp.ge.s32 	%p19, %r31, %r2;
	@%p19 bra 	$L__BB16_32;
	mul.wide.s32 	%rd37, %r31, 16;
	add.s64 	%rd38, %rd7, %rd37;
	ld.global.f32 	%f41, [%rd38];
	ld.global.f32 	%f42, [%rd38+4];
	ld.global.f32 	%f43, [%rd38+8];
	ld.global.f32 	%f44, [%rd38+12];
	add.s64 	%rd39, %rd8, %rd37;
	st.global.f32 	[%rd39], %f41;
	st.global.f32 	[%rd39+4], %f42;
	st.global.f32 	[%rd39+8], %f43;
	st.global.f32 	[%rd39+12], %f44;
$L__BB16_32:
	add.s32 	%r32, %r29, 384;
	setp.ge.s32 	%p20, %r32, %r2;
	@%p20 bra 	$L__BB16_34;
	mul.wide.s32 	%rd40, %r32, 16;
	add.s64 	%rd41, %rd7, %rd40;
	ld.global.f32 	%f45, [%rd41];
	ld.global.f32 	%f46, [%rd41+4];
	ld.global.f32 	%f47, [%rd41+8];
	ld.global.f32 	%f48, [%rd41+12];
	add.s64 	%rd42, %rd8, %rd40;
	st.global.f32 	[%rd42], %f45;
	st.global.f32 	[%rd42+4], %f46;
	st.global.f32 	[%rd42+8], %f47;
	st.global.f32 	[%rd42+12], %f48;
$L__BB16_34:
	add.s32 	%r71, %r71, 4;
$L__BB16_35:
	setp.eq.s32 	%p21, %r28, 0;
	@%p21 bra 	$L__BB16_57;
	setp.eq.s32 	%p22, %r28, 1;
	@%p22 bra 	$L__BB16_42;
	shl.b32 	%r53, %r71, 7;
	add.s32 	%r35, %r53, %r4;
	setp.ge.s32 	%p23, %r35, %r2;
	@%p23 bra 	$L__BB16_39;
	mul.wide.s32 	%rd43, %r35, 16;
	add.s64 	%rd44, %rd7, %rd43;
	ld.global.f32 	%f49, [%rd44];
	ld.global.f32 	%f50, [%rd44+4];
	ld.global.f32 	%f51, [%rd44+8];
	ld.global.f32 	%f52, [%rd44+12];
	add.s64 	%rd45, %rd8, %rd43;
	st.global.f32 	[%rd45], %f49;
	st.global.f32 	[%rd45+4], %f50;
	st.global.f32 	[%rd45+8], %f51;
	st.global.f32 	[%rd45+12], %f52;
$L__BB16_39:
	add.s32 	%r36, %r35, 128;
	setp.ge.s32 	%p24, %r36, %r2;
	@%p24 bra 	$L__BB16_41;
	mul.wide.s32 	%rd46, %r36, 16;
	add.s64 	%rd47, %rd7, %rd46;
	ld.global.f32 	%f53, [%rd47];
	ld.global.f32 	%f54, [%rd47+4];
	ld.global.f32 	%f55, [%rd47+8];
	ld.global.f32 	%f56, [%rd47+12];
	add.s64 	%rd48, %rd8, %rd46;
	st.global.f32 	[%rd48], %f53;
	st.global.f32 	[%rd48+4], %f54;
	st.global.f32 	[%rd48+8], %f55;
	st.global.f32 	[%rd48+12], %f56;
$L__BB16_41:
	add.s32 	%r71, %r71, 2;
$L__BB16_42:
	and.b32  	%r54, %r40, 1;
	setp.eq.b32 	%p25, %r54, 1;
	not.pred 	%p26, %p25;
	@%p26 bra 	$L__BB16_57;
	shl.b32 	%r55, %r71, 7;
	add.s32 	%r39, %r55, %r4;
	setp.ge.s32 	%p27, %r39, %r2;
	@%p27 bra 	$L__BB16_57;
	mul.wide.s32 	%rd49, %r39, 16;
	add.s64 	%rd50, %rd7, %rd49;
	ld.global.f32 	%f57, [%rd50];
	ld.global.f32 	%f58, [%rd50+4];
	ld.global.f32 	%f59, [%rd50+8];
	ld.global.f32 	%f60, [%rd50+12];
	add.s64 	%rd51, %rd8, %rd49;
	st.global.f32 	[%rd51], %f57;
	st.global.f32 	[%rd51+4], %f58;
	st.global.f32 	[%rd51+8], %f59;
	st.global.f32 	[%rd51+12], %f60;
	bra.uni 	$L__BB16_57;
$L__BB16_45:
	setp.lt.s32 	%p28, %r40, 1;
	@%p28 bra 	$L__BB16_57;
	and.b32  	%r10, %r40, 7;
	setp.lt.u32 	%p29, %r40, 8;
	mov.b32 	%r69, 0;
	@%p29 bra 	$L__BB16_49;
	and.b32  	%r69, %r40, 2147483640;
	neg.s32 	%r66, %r69;
	mul.wide.u32 	%rd52, %r4, 16;
	add.s64 	%rd53, %rd26, %rd52;
	or.b64  	%rd70, %rd53, 12;
	add.s32 	%r65, %r4, 128;
$L__BB16_48:
	.pragma "nounroll";
	mul.wide.s32 	%rd54, %r65, 16;
	add.s64 	%rd55, %rd26, %rd54;
	add.s64 	%rd56, %rd2, %rd70;
	ld.global.f32 	%f61, [%rd56+-12];
	ld.global.f32 	%f62, [%rd56+-8];
	ld.global.f32 	%f63, [%rd56+-4];
	ld.global.f32 	%f64, [%rd56];
	add.s64 	%rd57, %rd1, %rd70;
	st.global.f32 	[%rd57+-12], %f61;
	st.global.f32 	[%rd57+-8], %f62;
	st.global.f32 	[%rd57+-4], %f63;
	st.global.f32 	[%rd57], %f64;
	add.s64 	%rd58, %rd2, %rd55;
	ld.global.f32 	%f65, [%rd58];
	ld.global.f32 	%f66, [%rd58+4];
	ld.global.f32 	%f67, [%rd58+8];
	ld.global.f32 	%f68, [%rd58+12];
	add.s64 	%rd59, %rd1, %rd55;
	st.global.f32 	[%rd59], %f65;
	st.global.f32 	[%rd59+4], %f66;
	st.global.f32 	[%rd59+8], %f67;
	st.global.f32 	[%rd59+12], %f68;
	ld.global.f32 	%f69, [%rd58+2048];
	ld.global.f32 	%f70, [%rd58+2052];
	ld.global.f32 	%f71, [%rd58+2056];
	ld.global.f32 	%f72, [%rd58+2060];
	st.global.f32 	[%rd59+2048], %f69;
	st.global.f32 	[%rd59+2052], %f70;
	st.global.f32 	[%rd59+2056], %f71;
	st.global.f32 	[%rd59+2060], %f72;
	ld.global.f32 	%f73, [%rd58+4096];
	ld.global.f32 	%f74, [%rd58+4100];
	ld.global.f32 	%f75, [%rd58+4104];
	ld.global.f32 	%f76, [%rd58+4108];
	st.global.f32 	[%rd59+4096], %f73;
	st.global.f32 	[%rd59+4100], %f74;
	st.global.f32 	[%rd59+4104], %f75;
	st.global.f32 	[%rd59+4108], %f76;
	ld.global.f32 	%f77, [%rd58+6144];
	ld.global.f32 	%f78, [%rd58+6148];
	ld.global.f32 	%f79, [%rd58+6152];
	ld.global.f32 	%f80, [%rd58+6156];
	st.global.f32 	[%rd59+6144], %f77;
	st.global.f32 	[%rd59+6148], %f78;
	st.global.f32 	[%rd59+6152], %f79;
	st.global.f32 	[%rd59+6156], %f80;
	ld.global.f32 	%f81, [%rd58+8192];
	ld.global.f32 	%f82, [%rd58+8196];
	ld.global.f32 	%f83, [%rd58+8200];
	ld.global.f32 	%f84, [%rd58+8204];
	st.global.f32 	[%rd59+8192], %f81;
	st.global.f32 	[%rd59+8196], %f82;
	st.global.f32 	[%rd59+8200], %f83;
	st.global.f32 	[%rd59+8204], %f84;
	ld.global.f32 	%f85, [%rd58+10240];
	ld.global.f32 	%f86, [%rd58+10244];
	ld.global.f32 	%f87, [%rd58+10248];
	ld.global.f32 	%f88, [%rd58+10252];
	st.global.f32 	[%rd59+10240], %f85;
	st.global.f32 	[%rd59+10244], %f86;
	st.global.f32 	[%rd59+10248], %f87;
	st.global.f32 	[%rd59+10252], %f88;
	ld.global.f32 	%f89, [%rd58+12288];
	ld.global.f32 	%f90, [%rd58+12292];
	ld.global.f32 	%f91, [%rd58+12296];
	ld.global.f32 	%f92, [%rd58+12300];
	st.global.f32 	[%rd59+12288], %f89;
	st.global.f32 	[%rd59+12292], %f90;
	st.global.f32 	[%rd59+12296], %f91;
	st.global.f32 	[%rd59+12300], %f92;
	add.s32 	%r66, %r66, 8;
	add.s64 	%rd70, %rd70, 16384;
	add.s32 	%r65, %r65, 1024;
	setp.eq.s32 	%p30, %r66, 0;
	@%p30 bra 	$L__BB16_49;
	bra.uni 	$L__BB16_48;
$L__BB16_49:
	setp.eq.s32 	%p31, %r10, 0;
	@%p31 bra 	$L__BB16_57;
	and.b32  	%r22, %r40, 3;
	setp.lt.u32 	%p32, %r10, 4;
	@%p32 bra 	$L__BB16_52;
	shl.b32 	%r57, %r69, 7;
	add.s32 	%r58, %r57, %r4;
	mul.wide.s32 	%rd60, %r58, 16;
	add.s64 	%rd61, %rd7, %rd60;
	ld.global.f32 	%f93, [%rd61];
	ld.global.f32 	%f94, [%rd61+4];
	ld.global.f32 	%f95, [%rd61+8];
	ld.global.f32 	%f96, [%rd61+12];
	add.s64 	%rd62, %rd8, %rd60;
	st.global.f32 	[%rd62], %f93;
	st.global.f32 	[%rd62+4], %f94;
	st.global.f32 	[%rd62+8], %f95;
	st.global.f32 	[%rd62+12], %f96;
	ld.global.f32 	%f97, [%rd61+2048];
	ld.global.f32 	%f98, [%rd61+2052];
	ld.global.f32 	%f99, [%rd61+2056];
	ld.global.f32 	%f100, [%rd61+2060];
	st.global.f32 	[%rd62+2048], %f97;
	st.global.f32 	[%rd62+2052], %f98;
	st.global.f32 	[%rd62+2056], %f99;
	st.global.f32 	[%rd62+2060], %f100;
	ld.global.f32 	%f101, [%rd61+4096];
	ld.global.f32 	%f102, [%rd61+4100];
	ld.global.f32 	%f103, [%rd61+4104];
	ld.global.f32 	%f104, [%rd61+4108];
	st.global.f32 	[%rd62+4096], %f101;
	st.global.f32 	[%rd62+4100], %f102;
	st.global.f32 	[%rd62+4104], %f103;
	st.global.f32 	[%rd62+4108], %f104;
	ld.global.f32 	%f105, [%rd61+6144];
	ld.global.f32 	%f106, [%rd61+6148];
	ld.global.f32 	%f107, [%rd61+6152];
	ld.global.f32 	%f108, [%rd61+6156];
	st.global.f32 	[%rd62+6144], %f105;
	st.global.f32 	[%rd62+6148], %f106;
	st.global.f32 	[%rd62+6152], %f107;
	st.global.f32 	[%rd62+6156], %f108;
	add.s32 	%r69, %r69, 4;
$L__BB16_52:
	setp.eq.s32 	%p33, %r22, 0;
	@%p33 bra 	$L__BB16_57;
	setp.eq.s32 	%p34, %r22, 1;
	@%p34 bra 	$L__BB16_55;
	shl.b32 	%r59, %r69, 7;
	add.s32 	%r60, %r59, %r4;
	mul.wide.s32 	%rd63, %r60, 16;
	add.s64 	%rd64, %rd7, %rd63;
	ld.global.f32 	%f109, [%rd64];
	ld.global.f32 	%f110, [%rd64+4];
	ld.global.f32 	%f111, [%rd64+8];
	ld.global.f32 	%f112, [%rd64+12];
	add.s64 	%rd65, %rd8, %rd63;
	st.global.f32 	[%rd65], %f109;
	st.global.f32 	[%rd65+4], %f110;
	st.global.f32 	[%rd65+8], %f111;
	st.global.f32 	[%rd65+12], %f112;
	ld.global.f32 	%f113, [%rd64+2048];
	ld.global.f32 	%f114, [%rd64+2052];
	ld.global.f32 	%f115, [%rd64+2056];
	ld.global.f32 	%f116, [%rd64+2060];
	st.global.f32 	[%rd65+2048], %f113;
	st.global.f32 	[%rd65+2052], %f114;
	st.global.f32 	[%rd65+2056], %f115;
	st.global.f32 	[%rd65+2060], %f116;
	add.s32 	%r69, %r69, 2;
$L__BB16_55:
	and.b32  	%r61, %r40, 1;
	setp.eq.b32 	%p35, %r61, 1;
	not.pred 	%p36, %p35;
	@%p36 bra 	$L__BB16_57;
	shl.b32 	%r62, %r69, 7;
	add.s32 	%r63, %r62, %r4;
	mul.wide.s32 	%rd66, %r63, 16;
	add.s64 	%rd67, %rd7, %rd66;
	ld.global.f32 	%f117, [%rd67];
	ld.global.f32 	%f118, [%rd67+4];
	ld.global.f32 	%f119, [%rd67+8];
	ld.global.f32 	%f120, [%rd67+12];
	add.s64 	%rd68, %rd8, %rd66;
	st.global.f32 	[%rd68], %f117;
	st.global.f32 	[%rd68+4], %f118;
	st.global.f32 	[%rd68+8], %f119;
	st.global.f32 	[%rd68+12], %f120;
$L__BB16_57:
	ret;

}
	// .globl	_ZN3cub18CUB_300001_SM_10006detail9transform16transform_kernelINS2_10policy_hubILb1EN4cuda3std3__45tupleIJPK4BodyEEEE10policy1000EiNS7_10__identityEN6thrust24THRUST_300001_SM_1000_NS10device_ptrIS9_EEJSB_EEEvT0_iT1_T2_DpNS2_10kernel_argIT3_EE
.visible .entry _ZN3cub18CUB_300001_SM_10006detail9transform16transform_kernelINS2_10policy_hubILb1EN4cuda3std3__45tupleIJPK4BodyEEEE10policy1000EiNS7_10__identityEN6thrust24THRUST_300001_SM_1000_NS10device_ptrIS9_EEJSB_EEEvT0_iT1_T2_DpNS2_10kernel_argIT3_EE(
	.param .u32 _ZN3cub18CUB_300001_SM_10006detail9transform16transform_kernelINS2_10policy_hubILb1EN4cuda3std3__45tupleIJPK4BodyEEEE10policy1000EiNS7_10__identityEN6thrust24THRUST_300001_SM_1000_NS10device_ptrIS9_EEJSB_EEEvT0_iT1_T2_DpNS2_10kernel_argIT3_EE_param_0,
	.param .u32 _ZN3cub18CUB_300001_SM_10006detail9transform16transform_kernelINS2_10policy_hubILb1EN4cuda3std3__45tupleIJPK4BodyEEEE10policy1000EiNS7_10__identityEN6thrust24THRUST_300001_SM_1000_NS10device_ptrIS9_EEJSB_EEEvT0_iT1_T2_DpNS2_10kernel_argIT3_EE_param_1,
	.param .align 1 .b8 _ZN3cub18CUB_300001_SM_10006detail9transform16transform_kernelINS2_10policy_hubILb1EN4cuda3std3__45tupleIJPK4BodyEEEE10policy1000EiNS7_10__identityEN6thrust24THRUST_300001_SM_1000_NS10device_ptrIS9_EEJSB_EEEvT0_iT1_T2_DpNS2_10kernel_argIT3_EE_param_2[1],
	.param .align 8 .b8 _ZN3cub18CUB_300001_SM_10006detail9transform16transform_kernelINS2_10policy_hubILb1EN4cuda3std3__45tupleIJPK4BodyEEEE10policy1000EiNS7_10__identityEN6thrust24THRUST_300001_SM_1000_NS10device_ptrIS9_EEJSB_EEEvT0_iT1_T2_DpNS2_10kernel_argIT3_EE_param_3[8],
	.param .align 8 .b8 _ZN3cub18CUB_300001_SM_10006detail9transform16transform_kernelINS2_10policy_hubILb1EN4cuda3std3__45tupleIJPK4BodyEEEE10policy1000EiNS7_10__identityEN6thrust24THRUST_300001_SM_1000_NS10device_ptrIS9_EEJSB_EEEvT0_iT1_T2_DpNS2_10kernel_argIT3_EE_param_4[16]
)
.maxntid 128
{
	.reg .pred 	%p<37>;
	.reg .b32 	%r<77>;
	.reg .b32 	%f<121>;
	.reg .b64 	%rd<65>;

	ld.param.u32 	%r43, [_ZN3cub18CUB_300001_SM_10006detail9transform16transform_kernelINS2_10policy_hubILb1EN4cuda3std3__45tupleIJPK4BodyEEEE10policy1000EiNS7_10__identityEN6thrust24THRUST_300001_SM_1000_NS10device_ptrIS9_EEJSB_EEEvT0_iT1_T2_DpNS2_10kernel_argIT3_EE_param_0];
	ld.param.u64 	%rd14, [_ZN3cub18CUB_300001_SM_10006detail9transform16transform_kernelINS2_10policy_hubILb1EN4cuda3std3__45tupleIJPK4BodyEEEE10policy1000EiNS7_10__identityEN6thrust24THRUST_300001_SM_1000_NS10device_ptrIS9_EEJSB_EEEvT0_iT1_T2_DpNS2_10kernel_argIT3_EE_param_4];
	ld.param.u64 	%rd15, [_ZN3cub18CUB_300001_SM_10006detail9transform16transform_kernelINS2_10policy_hubILb1EN4cuda3std3__45tupleIJPK4BodyEEEE10policy1000EiNS7_10__identityEN6thrust24THRUST_300001_SM_1000_NS10device_ptrIS9_EEJSB_EEEvT0_iT1_T2_DpNS2_10kernel_argIT3_EE_param_3];
	ld.param.u32 	%r42, [_ZN3cub18CUB_300001_SM_10006detail9transform16transform_kernelINS2_10policy_hubILb1EN4cuda3std3__45tupleIJPK4BodyEEEE10policy1000EiNS7_10__identityEN6thrust24THRUST_300001_SM_1000_NS10device_ptrIS9_EEJSB_EEEvT0_iT1_T2_DpNS2_10kernel_argIT3_EE_param_1];
	cvta.to.global.u64 	%rd1, %rd15;
	cvta.to.global.u64 	%rd2, %rd14;
	shl.b32 	%r1, %r42, 7;
	mov.u32 	%r44, %ctaid.x;
	mul.lo.s32 	%r2, %r1, %r44;
	sub.s32 	%r3, %r43, %r2;
	min.s32 	%r4, %r1, %r3;
	shl.b32 	%r5, %r4, 4;
	mov.u32 	%r6, %tid.x;
	shl.b32 	%r67, %r6, 7;
	setp.ge.s32 	%p1, %r67, %r5;
	@%p1 bra 	$L__BB17_3;
	mul.wide.u32 	%rd16, %r6, 128;
	add.s64 	%rd17, %rd2, %rd16;
	mul.wide.s32 	%rd18, %r2, 16;
	add.s64 	%rd63, %rd17, %rd18;
$L__BB17_2:
	.pragma "nounroll";
	// begin inline asm
	prefetch.global.L2 [%rd63];
	// end inline asm
	add.s32 	%r67, %r67, 16384;
	add.s64 	%rd63, %rd63, 16384;
	setp.lt.s32 	%p2, %r67, %r5;
	@%p2 bra 	$L__BB17_2;
$L__BB17_3:
	mul.wide.s32 	%rd20, %r2, 16;
	add.s64 	%rd6, %rd2, %rd20;
	add.s64 	%rd7, %rd1, %rd20;
	setp.gt.s32 	%p3, %r1, %r3;
	@%p3 bra 	$L__BB17_16;
	setp.lt.s32 	%p4, %r42, 1;
	@%p4 bra 	$L__BB17_57;
	and.b32  	%r10, %r42, 7;
	setp.lt.u32 	%p5, %r42, 8;
	mov.b32 	%r74, 0;
	@%p5 bra 	$L__BB17_8;
	and.b32  	%r74, %r42, 2147483640;
	neg.s32 	%r69, %r74;
	mul.wide.u32 	%rd21, %r6, 16;
	add.s64 	%rd22, %rd20, %rd21;
	or.b64  	%rd64, %rd22, 12;
	add.s32 	%r68, %r6, 128;
$L__BB17_7:
	.pragma "nounroll";
	mul.wide.s32 	%rd23, %r68, 16;
	add.s64 	%rd24, %rd20, %rd23;
	add.s64 	%rd25, %rd2, %rd64;
	add.s64 	%rd26, %rd1, %rd64;
	ld.global.f32 	%f1, [%rd25+-12];
	ld.global.f32 	%f2, [%rd25+-8];
	ld.global.f32 	%f3, [%rd25+-4];
	ld.global.f32 	%f4, [%rd25];
	st.global.f32 	[%rd26+-12], %f1;
	st.global.f32 	[%rd26+-8], %f2;
	st.global.f32 	[%rd26+-4], %f3;
	st.global.f32 	[%rd26], %f4;
	add.s64 	%rd27, %rd2, %rd24;
	add.s64 	%rd28, %rd1, %rd24;
	ld.global.f32 	%f5, [%rd27];
	ld.global.f32 	%f6, [%rd27+4];
	ld.global.f32 	%f7, [%rd27+8];
	ld.global.f32 	%f8, [%rd27+12];
	st.global.f32 	[%rd28], %f5;
	st.global.f32 	[%rd28+4], %f6;
	st.global.f32 	[%rd28+8], %f7;
	st.global.f32 	[%rd28+12], %f8;
	ld.global.f32 	%f9, [%rd27+2048];
	ld.global.f32 	%f10, [%rd27+2052];
	ld.global.f32 	%f11, [%rd27+2056];
	ld.global.f32 	%f12, [%rd27+2060];
	st.global.f32 	[%rd28+2048], %f9;
	st.global.f32 	[%rd28+2052], %f10;
	st.global.f32 	[%rd28+2056], %f11;
	st.global.f32 	[%rd28+2060], %f12;
	ld.global.f32 	%f13, [%rd27+4096];
	ld.global.f32 	%f14, [%rd27+4100];
	ld.global.f32 	%f15, [%rd27+4104];
	ld.global.f32 	%f16, [%rd27+4108];
	st.global.f32 	[%rd28+4096], %f13;
	st.global.f32 	[%rd28+4100], %f14;
	st.global.f32 	[%rd28+4104], %f15;
	st.global.f32 	[%rd28+4108], %f16;
	ld.global.f32 	%f17, [%rd27+6144];
	ld.global.f32 	%f18, [%rd27+6148];
	ld.global.f32 	%f19, [%rd27+6152];
	ld.global.f32 	%f20, [%rd27+6156];
	st.global.f32 	[%rd28+6144], %f17;
	st.global.f32 	[%rd28+6148], %f18;
	st.global.f32 	[%rd28+6152], %f19;
	st.global.f32 	[%rd28+6156], %f20;
	ld.global.f32 	%f21, [%rd27+8192];
	ld.global.f32 	%f22, [%rd27+8196];
	ld.global.f32 	%f23, [%rd27+8200];
	ld.global.f32 	%f24, [%rd27+8204];
	st.global.f32 	[%rd28+8192], %f21;
	st.global.f32 	[%rd28+8196], %f22;
	st.global.f32 	[%rd28+8200], %f23;
	st.global.f32 	[%rd28+8204], %f24;
	ld.global.f32 	%f25, [%rd27+10240];
	ld.global.f32 	%f26, [%rd27+10244];
	ld.global.f32 	%f27, [%rd27+10248];
	ld.global.f32 	%f28, [%rd27+10252];
	st.global.f32 	[%rd28+10240], %f25;
	st.global.f32 	[%rd28+10244], %f26;
	st.global.f32 	[%rd28+10248], %f27;
	st.global.f32 	[%rd28+10252], %f28;
	ld.global.f32 	%f29, [%rd27+12288];
	ld.global.f32 	%f30, [%rd27+12292];
	ld.global.f32 	%f31, [%rd27+12296];
	ld.global.f32 	%f32, [%rd27+12300];
	st.global.f32 	[%rd28+12288], %f29;
	st.global.f32 	[%rd28+12292], %f30;
	st.global.f32 	[%rd28+12296], %f31;
	st.global.f32 	[%rd28+12300], %f32;
	add.s32 	%r69, %r69, 8;
	add.s64 	%rd64, %rd64, 16384;
	add.s32 	%r68, %r68, 1024;
	setp.eq.s32 	%p6, %r69, 0;
	@%p6 bra 	$L__BB17_8;
	bra.uni 	$L__BB17_7;
$L__BB17_8:
	setp.eq.s32 	%p7, %r10, 0;
	@%p7 bra 	$L__BB17_57;
	and.b32  	%r37, %r42, 3;
	setp.lt.u32 	%p8, %r10, 4;
	@%p8 bra 	$L__BB17_11;
	shl.b32 	%r46, %r74, 7;
	add.s32 	%r47, %r46, %r6;
	mul.wide.s32 	%rd29, %r47, 16;
	add.s64 	%rd30, %rd6, %rd29;
	add.s64 	%rd31, %rd7, %rd29;
	ld.global.f32 	%f33, [%rd30];
	ld.global.f32 	%f34, [%rd30+4];
	ld.global.f32 	%f35, [%rd30+8];
	ld.global.f32 	%f36, [%rd30+12];
	st.global.f32 	[%rd31], %f33;
	st.global.f32 	[%rd31+4], %f34;
	st.global.f32 	[%rd31+8], %f35;
	st.global.f32 	[%rd31+12], %f36;
	ld.global.f32 	%f37, [%rd30+2048];
	ld.global.f32 	%f38, [%rd30+2052];
	ld.global.f32 	%f39, [%rd30+2056];
	ld.global.f32 	%f40, [%rd30+2060];
	st.global.f32 	[%rd31+2048], %f37;
	st.global.f32 	[%rd31+2052], %f38;
	st.global.f32 	[%rd31+2056], %f39;
	st.global.f32 	[%rd31+2060], %f40;
	ld.global.f32 	%f41, [%rd30+4096];
	ld.global.f32 	%f42, [%rd30+4100];
	ld.global.f32 	%f43, [%rd30+4104];
	ld.global.f32 	%f44, [%rd30+4108];
	st.global.f32 	[%rd31+4096], %f41;
	st.global.f32 	[%rd31+4100], %f42;
	st.global.f32 	[%rd31+4104], %f43;
	st.global.f32 	[%rd31+4108], %f44;
	ld.global.f32 	%f45, [%rd30+6144];
	ld.global.f32 	%f46, [%rd30+6148];
	ld.global.f32 	%f47, [%rd30+6152];
	ld.global.f32 	%f48, [%rd30+6156];
	st.global.f32 	[%rd31+6144], %f45;
	st.global.f32 	[%rd31+6148], %f46;
	st.global.f32 	[%rd31+6152], %f47;
	st.global.f32 	[%rd31+6156], %f48;
	add.s32 	%r74, %r74, 4;
$L__BB17_11:
	setp.eq.s32 	%p9, %r37, 0;
	@%p9 bra 	$L__BB17_57;
	setp.eq.s32 	%p10, %r37, 1;
	@%p10 bra 	$L__BB17_14;
	shl.b32 	%r48, %r74, 7;
	add.s32 	%r49, %r48, %r6;
	mul.wide.s32 	%rd32, %r49, 16;
	add.s64 	%rd33, %rd6, %rd32;
	add.s64 	%rd34, %rd7, %rd32;
	ld.global.f32 	%f49, [%rd33];
	ld.global.f32 	%f50, [%rd33+4];
	ld.global.f32 	%f51, [%rd33+8];
	ld.global.f32 	%f52, [%rd33+12];
	st.global.f32 	[%rd34], %f49;
	st.global.f32 	[%rd34+4], %f50;
	st.global.f32 	[%rd34+8], %f51;
	st.global.f32 	[%rd34+12], %f52;
	ld.global.f32 	%f53, [%rd33+2048];
	ld.global.f32 	%f54, [%rd33+2052];
	ld.global.f32 	%f55, [%rd33+2056];
	ld.global.f32 	%f56, [%rd33+2060];
	st.global.f32 	[%rd34+2048], %f53;
	st.global.f32 	[%rd34+2052], %f54;
	st.global.f32 	[%rd34+2056], %f55;
	st.global.f32 	[%rd34+2060], %f56;
	add.s32 	%r74, %r74, 2;
$L__BB17_14:
	and.b32  	%r50, %r42, 1;
	setp.eq.b32 	%p11, %r50, 1;
	not.pred 	%p12, %p11;
	@%p12 bra 	$L__BB17_57;
	shl.b32 	%r51, %r74, 7;
	add.s32 	%r52, %r51, %r6;
	mul.wide.s32 	%rd35, %r52, 16;
	add.s64 	%rd36, %rd6, %rd35;
	add.s64 	%rd37, %rd7, %rd35;
	ld.global.f32 	%f57, [%rd36];
	ld.global.f32 	%f58, [%rd36+4];
	ld.global.f32 	%f59, [%rd36+8];
	ld.global.f32 	%f60, [%rd36+12];
	st.global.f32 	[%rd37], %f57;
	st.global.f32 	[%rd37+4], %f58;
	st.global.f32 	[%rd37+8], %f59;
	st.global.f32 	[%rd37+12], %f60;
	bra.uni 	$L__BB17_57;
$L__BB17_16:
	setp.lt.s32 	%p13, %r42, 1;
	@%p13 bra 	$L__BB17_57;
	and.b32  	%r14, %r42, 7;
	setp.lt.u32 	%p14, %r42, 8;
	mov.b32 	%r71, 0;
	@%p14 bra 	$L__BB17_36;
	and.b32  	%r71, %r42, 2147483640;
	mov.b32 	%r70, 0;
$L__BB17_19:
	.pragma "nounroll";
	shl.b32 	%r55, %r70, 7;
	add.s32 	%r21, %r55, %r6;
	setp.ge.s32 	%p15, %r21, %r4;
	@%p15 bra 	$L__BB17_21;
	mul.wide.u32 	%rd38, %r21, 16;
	add.s64 	%rd39, %rd6, %rd38;
	add.s64 	%rd40, %rd7, %rd38;
	ld.global.f32 	%f61, [%rd39];
	ld.global.f32 	%f62, [%rd39+4];
	ld.global.f32 	%f63, [%rd39+8];
	ld.global.f32 	%f64, [%rd39+12];
	st.global.f32 	[%rd40], %f61;
	st.global.f32 	[%rd40+4], %f62;
	st.global.f32 	[%rd40+8], %f63;
	st.global.f32 	[%rd40+12], %f64;
$L__BB17_21:
	add.s32 	%r56, %r21, 128;
	setp.ge.s32 	%p16, %r56, %r4;
	mul.wide.s32 	%rd41, %r56, 16;
	add.s64 	%rd12, %rd6, %rd41;
	add.s64 	%rd13, %rd7, %rd41;
	@%p16 bra 	$L__BB17_23;
	ld.global.f32 	%f65, [%rd12];
	ld.global.f32 	%f66, [%rd12+4];
	ld.global.f32 	%f67, [%rd12+8];
	ld.global.f32 	%f68, [%rd12+12];
	st.global.f32 	[%rd13], %f65;
	st.global.f32 	[%rd13+4], %f66;
	st.global.f32 	[%rd13+8], %f67;
	st.global.f32 	[%rd13+12], %f68;
$L__BB17_23:
	add.s32 	%r57, %r21, 256;
	setp.ge.s32 	%p17, %r57, %r4;
	@%p17 bra 	$L__BB17_25;
	ld.global.f32 	%f69, [%rd12+2048];
	ld.global.f32 	%f70, [%rd12+2052];
	ld.global.f32 	%f71, [%rd12+2056];
	ld.global.f32 	%f72, [%rd12+2060];
	st.global.f32 	[%rd13+2048], %f69;
	st.global.f32 	[%rd13+2052], %f70;
	st.global.f32 	[%rd13+2056], %f71;
	st.global.f32 	[%rd13+2060], %f72;
$L__BB17_25:
	add.s32 	%r58, %r21, 384;
	setp.ge.s32 	%p18, %r58, %r4;
	@%p18 bra 	$L__BB17_27;
	ld.global.f32 	%f73, [%rd12+4096];
	ld.global.f32 	%f74, [%rd12+4100];
	ld.global.f32 	%f75, [%rd12+4104];
	ld.global.f32 	%f76, [%rd12+4108];
	st.global.f32 	[%rd13+4096], %f73;
	st.global.f32 	[%rd13+4100], %f74;
	st.global.f32 	[%rd13+4104], %f75;
	st.global.f32 	[%rd13+4108], %f76;
$L__BB17_27:
	add.s32 	%r59, %r21, 512;
	setp.ge.s32 	%p19, %r59, %r4;
	@%p19 bra 	$L__BB17_29;
	ld.global.f32 	%f77, [%rd12+6144];
	ld.global.f32 	%f78, [%rd12+6148];
	ld.global.f32 	%f79, [%rd12+6152];
	ld.global.f32 	%f80, [%rd12+6156];
	st.global.f32 	[%rd13+6144], %f77;
	st.global.f32 	[%rd13+6148], %f78;
	st.global.f32 	[%rd13+6152], %f79;
	st.global.f32 	[%rd13+6156], %f80;
$L__BB17_29:
	add.s32 	%r60, %r21, 640;
	setp.ge.s32 	%p20, %r60, %r4;
	@%p20 bra 	$L__BB17_31;
	ld.global.f32 	%f81, [%rd12+8192];
	ld.global.f32 	%f82, [%rd12+8196];
	ld.global.f32 	%f83, [%rd12+8200];
	ld.global.f32 	%f84, [%rd12+8204];
	st.global.f32 	[%rd13+8192], %f81;
	st.global.f32 	[%rd13+8196], %f82;
	st.global.f32 	[%rd13+8200], %f83;
	st.global.f32 	[%rd13+8204], %f84;
$L__BB17_31:
	add.s32 	%r61, %r21, 768;
	setp.ge.s32 	%p21, %r61, %r4;
	@%p21 bra 	$L__BB17_33;
	ld.global.f32 	%f85, [%rd12+10240];
	ld.global.f32 	%f86, [%rd12+10244];
	ld.global.f32 	%f87, [%rd12+10248];
	ld.global.f32 	%f88, [%rd12+10252];
	st.global.f32 	[%rd13+10240], %f85;
	st.global.f32 	[%rd13+10244], %f86;
	st.global.f32 	[%rd13+10248], %f87;
	st.global.f32 	[%rd13+10252], %f88;
$L__BB17_33:
	add.s32 	%r62, %r21, 896;
	setp.ge.s32 	%p22, %r62, %r4;
	@%p22 bra 	$L__BB17_35;
	ld.global.f32 	%f89, [%rd12+12288];
	ld.global.f32 	%f90, [%rd12+12292];
	ld.global.f32 	%f91, [%rd12+12296];
	ld.global.f32 	%f92, [%rd12+12300];
	st.global.f32 	[%rd13+12288], %f89;
	st.global.f32 	[%rd13+12292], %f90;
	st.global.f32 	[%rd13+12296], %f91;
	st.global.f32 	[%rd13+12300], %f92;
$L__BB17_35:
	add.s32 	%r70, %r70, 8;
	setp.ne.s32 	%p23, %r70, %r71;
	@%p23 bra 	$L__BB17_19;
$L__BB17_36:
	setp.eq.s32 	%p24, %r14, 0;
	@%p24 bra 	$L__BB17_57;
	and.b32  	%r24, %r42, 3;
	setp.lt.u32 	%p25, %r14, 4;
	@%p25 bra 	$L__BB17_47;
	shl.b32 	%r63, %r71, 7;
	add.s32 	%r25, %r63, %r6;
	setp.ge.s32 	%p26, %r25, %r4;
	@%p26 bra 	$L__BB17_40;
	mul.wide.s32 	%rd42, %r25, 16;
	add.s64 	%rd43, %rd6, %rd42;
	add.s64 	%rd44, %rd7, %rd42;
	ld.global.f32 	%f93, [%rd43];
	ld.global.f32 	%f94, [%rd43+4];
	ld.global.f32 	%f95, [%rd43+8];
	ld.global.f32 	%f96, [%rd43+12];
	st.global.f32 	[%rd44], %f93;
	st.global.f32 	[%rd44+4], %f94;
	st.global.f32 	[%rd44+8], %f95;
	st.global.f32 	[%rd44+12], %f96;
$L__BB17_40:
	add.s32 	%r26, %r25, 128;
	setp.ge.s32 	%p27, %r26, %r4;
	@%p27 bra 	$L__BB17_42;
	mul.wide.s32 	%rd45, %r26, 16;
	add.s64 	%rd46, %rd6, %rd45;
	add.s64 	%rd47, %rd7, %rd45;
	ld.global.f32 	%f97, [%rd46];
	ld.global.f32 	%f98, [%rd46+4];
	ld.global.f32 	%f99, [%rd46+8];
	ld.global.f32 	%f100, [%rd46+12];
	st.global.f32 	[%rd47], %f97;
	st.global.f32 	[%rd47+4], %f98;
	st.global.f32 	[%rd47+8], %f99;
	st.global.f32 	[%rd47+12], %f100;
$L__BB17_42:
	add.s32 	%r27, %r25, 256;
	setp.ge.s32 	%p28, %r27, %r4;
	@%p28 bra 	$L__BB17_44;
	mul.wide.s32 	%rd48, %r27, 16;
	add.s64 	%rd49, %rd6, %rd48;
	add.s64 	%rd50, %rd7, %rd48;
	ld.global.f32 	%f101, [%rd49];
	ld.global.f32 	%f102, [%rd49+4];
	ld.global.f32 	%f103, [%rd49+8];
	ld.global.f32 	%f104, [%rd49+12];
	st.global.f32 	[%rd50], %f101;
	st.global.f32 	[%rd50+4], %f102;
	st.global.f32 	[%rd50+8], %f103;
	st.global.f32 	[%rd50+12], %f104;
$L__BB17_44:
	add.s32 	%r28, %r25, 384;
	setp.ge.s32 	%p29, %r28, %r4;
	@%p29 bra 	$L__BB17_46;
	mul.wide.s32 	%rd51, %r28, 16;
	add.s64 	%rd52, %rd6, %rd51;
	add.s64 	%rd53, %rd7, %rd51;
	ld.global.f32 	%f105, [%rd52];
	ld.global.f32 	%f106, [%rd52+4];
	ld.global.f32 	%f107, [%rd52+8];
	ld.global.f32 	%f108, [%rd52+12];
	st.global.f32 	[%rd53], %f105;
	st.global.f32 	[%rd53+4], %f106;
	st.global.f32 	[%rd53+8], %f107;
	st.global.f32 	[%rd53+12], %f108;
$L__BB17_46:
	add.s32 	%r71, %r71, 4;
$L__BB17_47:
	setp.eq.s32 	%p30, %r24, 0;
	@%p30 bra 	$L__BB17_57;
	setp.eq.s32 	%p31, %r24, 1;
	@%p31 bra 	$L__BB17_54;
	shl.b32 	%r64, %r71, 7;
	add.s32 	%r31, %r64, %r6;
	setp.ge.s32 	%p32, %r31, %r4;
	@%p32 bra 	$L__BB17_51;
	mul.wide.s32 	%rd54, %r31, 16;
	add.s64 	%rd55, %rd6, %rd54;
	add.s64 	%rd56, %rd7, %rd54;
	ld.global.f32 	%f109, [%rd55];
	ld.global.f32 	%f110, [%rd55+4];
	ld.global.f32 	%f111, [%rd55+8];
	ld.global.f32 	%f112, [%rd55+12];
	st.global.f32 	[%rd56], %f109;
	st.global.f32 	[%rd56+4], %f110;
	st.global.f32 	[%rd56+8], %f111;
	st.global.f32 	[%rd56+12], %f112;
$L__BB17_51:
	add.s32 	%r32, %r31, 128;
	setp.ge.s32 	%p33, %r32, %r4;
	@%p33 bra 	$L__BB17_53;
	mul.wide.s32 	%rd57, %r32, 16;
	add.s64 	%rd58, %rd6, %rd57;
	add.s64 	%rd59, %rd7, %rd57;
	ld.global.f32 	%f113, [%rd58];
	ld.global.f32 	%f114, [%rd58+4];
	ld.global.f32 	%f115, [%rd58+8];
	ld.global.f32 	%f116, [%rd58+12];
	st.global.f32 	[%rd59], %f113;
	st.global.f32 	[%rd59+4], %f114;
	st.global.f32 	[%rd59+8], %f115;
	st.global.f32 	[%rd59+12], %f116;
$L__BB17_53:
	add.s32 	%r71, %r71, 2;
$L__BB17_54:
	and.b32  	%r65, %r42, 1;
	setp.eq.b32 	%p34, %r65, 1;
	not.pred 	%p35, %p34;
	@%p35 bra 	$L__BB17_57;
	shl.b32 	%r66, %r71, 7;
	add.s32 	%r35, %r66, %r6;
	setp.ge.s32 	%p36, %r35, %r4;
	@%p36 bra 	$L__BB17_57;
	mul.wide.s32 	%rd60, %r35, 16;
	add.s64 	%rd61, %rd6, %rd60;
	add.s64 	%rd62, %rd7, %rd60;
	ld.global.f32 	%f117, [%rd61];
	ld.global.f32 	%f118, [%rd61+4];
	ld.global.f32 	%f119, [%rd61+8];
	ld.global.f32 	%f120, [%rd61+12];
	st.global.f32 	[%rd62], %f117;
	st.global.f32 	[%rd62+4], %f118;
	st.global.f32 	[%rd62+8], %f119;
	st.global.f32 	[%rd62+12], %f120;
$L__BB17_57:
	ret;

}
	// .globl	_ZN3cub18CUB_300001_SM_10006detail9transform16transform_kernelINS2_10policy_hubILb1EN4cuda3std3__45tupleIJPK4BodyEEEE10policy1000ElNS7_10__identityEN6thrust24THRUST_300001_SM_1000_NS10device_ptrIS9_EEJSB_EEEvT0_iT1_T2_DpNS2_10kernel_argIT3_EE
.visible .entry _ZN3cub18CUB_300001_SM_10006detail9transform16transform_kernelINS2_10policy_hubILb1EN4cuda3std3__45tupleIJPK4BodyEEEE10policy1000ElNS7_10__identityEN6thrust24THRUST_300001_SM_1000_NS10device_ptrIS9_EEJSB_EEEvT0_iT1_T2_DpNS2_10kernel_argIT3_EE(
	.param .u64 _ZN3cub18CUB_300001_SM_10006detail9transform16transform_kernelINS2_10policy_hubILb1EN4cuda3std3__45tupleIJPK4BodyEEEE10policy1000ElNS7_10__identityEN6thrust24THRUST_300001_SM_1000_NS10device_ptrIS9_EEJSB_EEEvT0_iT1_T2_DpNS2_10kernel_argIT3_EE_param_0,
	.param .u32 _ZN3cub18CUB_300001_SM_10006detail9transform16transform_kernelINS2_10policy_hubILb1EN4cuda3std3__45tupleIJPK4BodyEEEE10policy1000ElNS7_10__identityEN6thrust24THRUST_300001_SM_1000_NS10device_ptrIS9_EEJSB_EEEvT0_iT1_T2_DpNS2_10kernel_argIT3_EE_param_1,
	.param .align 1 .b8 _ZN3cub18CUB_300001_SM_10006detail9transform16transform_kernelINS2_10policy_hubILb1EN4cuda3std3__45tupleIJPK4BodyEEEE10policy1000ElNS7_10__identityEN6thrust24THRUST_300001_SM_1000_NS10device_ptrIS9_EEJSB_EEEvT0_iT1_T2_DpNS2_10kernel_argIT3_EE_param_2[1],
	.param .align 8 .b8 _ZN3cub18CUB_300001_SM_10006detail9transform16transform_kernelINS2_10policy_hubILb1EN4cuda3std3__45tupleIJPK4BodyEEEE10policy1000ElNS7_10__identityEN6thrust24THRUST_300001_SM_1000_NS10device_ptrIS9_EEJSB_EEEvT0_iT1_T2_DpNS2_10kernel_argIT3_EE_param_3[8],
	.param .align 8 .b8 _ZN3cub18CUB_300001_SM_10006detail9transform16transform_kernelINS2_10policy_hubILb1EN4cuda3std3__45tupleIJPK4BodyEEEE10policy1000ElNS7_10__identityEN6thrust24THRUST_300001_SM_1000_NS10device_ptrIS9_EEJSB_EEEvT0_iT1_T2_DpNS2_10kernel_argIT3_EE_param_4[16]
)
.maxntid 128
{
	.reg .pred 	%p<37>;
	.reg .b32 	%r<74>;
	.reg .b32 	%f<121>;
	.reg .b64 	%rd<71>;

	ld.param.u64 	%rd15, [_ZN3cub18CUB_300001_SM_10006detail9transform16transform_kernelINS2_10policy_hubILb1EN4cuda3std3__45tupleIJPK4BodyEEEE10policy1000ElNS7_10__identityEN6thrust24THRUST_300001_SM_1000_NS10device_ptrIS9_EEJSB_EEEvT0_iT1_T2_DpNS2_10kernel_argIT3_EE_param_0];
	ld.param.u64 	%rd16, [_ZN3cub18CUB_300001_SM_10006detail9transform16transform_kernelINS2_10policy_hubILb1EN4cuda3std3__45tupleIJPK4BodyEEEE10policy1000ElNS7_10__identityEN6thrust24THRUST_300001_SM_1000_NS10device_ptrIS9_EEJSB_EEEvT0_iT1_T2_DpNS2_10kernel_argIT3_EE_param_4];
	ld.param.u64 	%rd17, [_ZN3cub18CUB_300001_SM_10006detail9transform16transform_kernelINS2_10policy_hubILb1EN4cuda3std3__45tupleIJPK4BodyEEEE10policy1000ElNS7_10__identityEN6thrust24THRUST_300001_SM_1000_NS10device_ptrIS9_EEJSB_EEEvT0_iT1_T2_DpNS2_10kernel_argIT3_EE_param_3];
	ld.param.u32 	%r40, [_ZN3cub18CUB_300001_SM_10006detail9transform16transform_kernelINS2_10policy_hubILb1EN4cuda3std3__45tupleIJPK4BodyEEEE10policy1000ElNS7_10__identityEN6thrust24THRUST_300001_SM_1000_NS10device_ptrIS9_EEJSB_EEEvT0_iT1_T2_DpNS2_10kernel_argIT3_EE_param_1];
	cvta.to.global.u64 	%rd1, %rd17;
	cvta.to.global.u64 	%rd2, %rd16;
	shl.b32 	%r1, %r40, 7;
	mov.u32 	%r41, %ctaid.x;
	cvt.u64.u32 	%rd18, %r41;
	cvt.s64.s32 	%rd19, %r1;
	mul.lo.s64 	%rd3, %rd19, %rd18;
	sub.s64 	%rd20, %rd15, %rd3;
	min.s64 	%rd21, %rd20, %rd19;
	cvt.u32.u64 	%r2, %rd21;
	shl.b32 	%r3, %r2, 4;
	mov.u32 	%r4, %tid.x;
	shl.b32 	%r64, %r4, 7;
	setp.ge.s32 	%p1, %r64, %r3;
	@%p1 bra 	$L__BB18_3;
	shl.b64 	%rd22, %rd3, 4;
	add.s64 	%rd23, %rd2, %rd22;
	mul.wide.u32 	%rd24, %r4, 128;
	add.s64 	%rd69, %rd23, %rd24;
$L__BB18_2:
	.pragma "nounroll";
	// begin inline asm
	prefetch.global.L2 [%rd69];
	// end inline asm
	add.s32 	%r64, %r64, 16384;
	add.s64 	%rd69, %rd69, 16384;
	setp.lt.s32 	%p2, %r64, %r3;
	@%p2 bra 	$L__BB18_2;
$L__BB18_3:
	shl.b64 	%rd26, %rd3, 4;
	add.s64 	%rd7, %rd2, %rd26;
	add.s64 	%rd8, %rd1, %rd26;
	setp.eq.s32 	%p3, %r1, %r2;
	@%p3 bra 	$L__BB18_45;
	setp.lt.s32 	%p4, %r40, 1;
	@%p4 bra 	$L__BB18_57;
	and.b32  	%r8, %r40, 7;
	setp.lt.u32 	%p5, %r40, 8;
	mov.b32 	%r71, 0;
	@%p5 bra 	$L__BB18_24;
	and.b32  	%r71, %r40, 2147483640;
	mov.b32 	%r67, 0;
$L__BB18_7:
	.pragma "nounroll";
	shl.b32 	%r44, %r67, 7;
	add.s32 	%r19, %r44, %r4;
	setp.ge.s32 	%p6, %r19, %r2;
	@%p6 bra 	$L__BB18_9;
	mul.wide.u32 	%rd27, %r19, 16;
	add.s64 	%rd28, %rd7, %rd27;
	add.s64 	%rd29, %rd8, %rd27;
	ld.global.f32 	%f1, [%rd28];
	ld.global.f32 	%f2, [%rd28+4];
	ld.global.f32 	%f3, [%rd28+8];
	ld.global.f32 	%f4, [%rd28+12];
	st.global.f32 	[%rd29], %f1;
	st.global.f32 	[%rd29+4], %f2;
	st.global.f32 	[%rd29+8], %f3;
	st.global.f32 	[%rd29+12], %f4;
$L__BB18_9:
	add.s32 	%r45, %r19, 128;
	setp.ge.s32 	%p7, %r45, %r2;
	mul.wide.s32 	%rd30, %r45, 16;
	add.s64 	%rd13, %rd7, %rd30;
	add.s64 	%rd14, %rd8, %rd30;
	@%p7 bra 	$L__BB18_11;
	ld.global.f32 	%f5, [%rd13];
	ld.global.f32 	%f6, [%rd13+4];
	ld.global.f32 	%f7, [%rd13+8];
	ld.global.f32 	%f8, [%rd13+12];
	st.global.f32 	[%rd14], %f5;
	st.global.f32 	[%rd14+4], %f6;
	st.global.f32 	[%rd14+8], %f7;
	st.global.f32 	[%rd14+12], %f8;
$L__BB18_11:
	add.s32 	%r46, %r19, 256;
	setp.ge.s32 	%p8, %r46, %r2;
	@%p8 bra 	$L__BB18_13;
	ld.global.f32 	%f9, [%rd13+2048];
	ld.global.f32 	%f10, [%rd13+2052];
	ld.global.f32 	%f11, [%rd13+2056];
	ld.global.f32 	%f12, [%rd13+2060];
	st.global.f32 	[%rd14+2048], %f9;
	st.global.f32 	[%rd14+2052], %f10;
	st.global.f32 	[%rd14+2056], %f11;
	st.global.f32 	[%rd14+2060], %f12;
$L__BB18_13:
	add.s32 	%r47, %r19, 384;
	setp.ge.s32 	%p9, %r47, %r2;
	@%p9 bra 	$L__BB18_15;
	ld.global.f32 	%f13, [%rd13+4096];
	ld.global.f32 	%f14, [%rd13+4100];
	ld.global.f32 	%f15, [%rd13+4104];
	ld.global.f32 	%f16, [%rd13+4108];
	st.global.f32 	[%rd14+4096], %f13;
	st.global.f32 	[%rd14+4100], %f14;
	st.global.f32 	[%rd14+4104], %f15;
	st.global.f32 	[%rd14+4108], %f16;
$L__BB18_15:
	add.s32 	%r48, %r19, 512;
	setp.ge.s32 	%p10, %r48, %r2;
	@%p10 bra 	$L__BB18_17;
	ld.global.f32 	%f17, [%rd13+6144];
	ld.global.f32 	%f18, [%rd13+6148];
	ld.global.f32 	%f19, [%rd13+6152];
	ld.global.f32 	%f20, [%rd13+6156];
	st.global.f32 	[%rd14+6144], %f17;
	st.global.f32 	[%rd14+6148], %f18;
	st.global.f32 	[%rd14+6152], %f19;
	st.global.f32 	[%rd14+6156], %f20;
$L__BB18_17:
	add.s32 	%r49, %r19, 640;
	setp.ge.s32 	%p11, %r49, %r2;
	@%p11 bra 	$L__BB18_19;
	ld.global.f32 	%f21, [%rd13+8192];
	ld.global.f32 	%f22, [%rd13+8196];
	ld.global.f32 	%f23, [%rd13+8200];
	ld.global.f32 	%f24, [%rd13+8204];
	st.global.f32 	[%rd14+8192], %f21;
	st.global.f32 	[%rd14+8196], %f22;
	st.global.f32 	[%rd14+8200], %f23;
	st.global.f32 	[%rd14+8204], %f24;
$L__BB18_19:
	add.s32 	%r50, %r19, 768;
	setp.ge.s32 	%p12, %r50, %r2;
	@%p12 bra 	$L__BB18_21;
	ld.global.f32 	%f25, [%rd13+10240];
	ld.global.f32 	%f26, [%rd13+10244];
	ld.global.f32 	%f27, [%rd13+10248];
	ld.global.f32 	%f28, [%rd13+10252];
	st.global.f32 	[%rd14+10240], %f25;
	st.global.f32 	[%rd14+10244], %f26;
	st.global.f32 	[%rd14+10248], %f27;
	st.global.f32 	[%rd14+10252], %f28;
$L__BB18_21:
	add.s32 	%r51, %r19, 896;
	setp.ge.s32 	%p13, %r51, %r2;
	@%p13 bra 	$L__BB18_23;
	ld.global.f32 	%f29, [%rd13+12288];
	ld.global.f32 	%f30, [%rd13+12292];
	ld.global.f32 	%f31, [%rd13+12296];
	ld.global.f32 	%f32, [%rd13+12300];
	st.global.f32 	[%rd14+12288], %f29;
	st.global.f32 	[%rd14+12292], %f30;
	st.global.f32 	[%rd14+12296], %f31;
	st.global.f32 	[%rd14+12300], %f32;
$L__BB18_23:
	add.s32 	%r67, %r67, 8;
	setp.eq.s32 	%p14, %r67, %r71;
	@%p14 bra 	$L__BB18_24;
	bra.uni 	$L__BB18_7;
$L__BB18_24:
	setp.eq.s32 	%p15, %r8, 0;
	@%p15 bra 	$L__BB18_57;
	and.b32  	%r28, %r40, 3;
	setp.lt.u32 	%p16, %r8, 4;
	@%p16 bra 	$L__BB18_35;
	shl.b32 	%r52, %r71, 7;
	add.s32 	%r29, %r52, %r4;
	setp.ge.s32 	%p17, %r29, %r2;
	@%p17 bra 	$L__BB18_28;
	mul.wide.s32 	%rd31, %r29, 16;
	add.s64 	%rd32, %rd7, %rd31;
	add.s64 	%rd33, %rd8, %rd31;
	ld.global.f32 	%f33, [%rd32];
	ld.global.f32 	%f34, [%rd32+4];
	ld.global.f32 	%f35, [%rd32+8];
	ld.global.f32 	%f36, [%rd32+12];
	st.global.f32 	[%rd33], %f33;
	st.global.f32 	[%rd33+4], %f34;
	st.global.f32 	[%rd33+8], %f35;
	st.global.f32 	[%rd33+12], %f36;
$L__BB18_28:
	add.s32 	%r30, %r29, 128;
	setp.ge.s32 	%p18, %r30, %r2;
	@%p18 bra 	$L__BB18_30;
	mul.wide.s32 	%rd34, %r30, 16;
	add.s64 	%rd35, %rd7, %rd34;
	add.s64 	%rd36, %rd8, %rd34;
	ld.global.f32 	%f37, [%rd35];
	ld.global.f32 	%f38, [%rd35+4];
	ld.global.f32 	%f39, [%rd35+8];
	ld.global.f32 	%f40, [%rd35+12];
	st.global.f32 	[%rd36], %f37;
	st.global.f32 	[%rd36+4], %f38;
	st.global.f32 	[%rd36+8], %f39;
	st.global.f32 	[%rd36+12], %f40;
$L__BB18_30:
	add.s32 	%r31, %r29, 256;
	setp.ge.s32 	%p19, %r31, %r2;
	@%p19 bra 	$L__BB18_32;
	mul.wide.s32 	%rd37, %r31, 16;
	add.s64 	%rd38, %rd7, %rd37;
	add.s64 	%rd39, %rd8, %rd37;
	ld.global.f32 	%f41, [%rd38];
	ld.global.f32 	%f42, [%rd38+4];
	ld.global.f32 	%f43, [%rd38+8];
	ld.global.f32 	%f44, [%rd38+12];
	st.global.f32 	[%rd39], %f41;
	st.global.f32 	[%rd39+4], %f42;
	st.global.f32 	[%rd39+8], %f43;
	st.global.f32 	[%rd39+12], %f44;
$L__BB18_32:
	add.s32 	%r32, %r29, 384;
	setp.ge.s32 	%p20, %r32, %r2;
	@%p20 bra 	$L__BB18_34;
	mul.wide.s32 	%rd40, %r32, 16;
	add.s64 	%rd41, %rd7, %rd40;
	add.s64 	%rd42, %rd8, %rd40;
	ld.global.f32 	%f45, [%rd41];
	ld.global.f32 	%f46, [%rd41+4];
	ld.global.f32 	%f47, [%rd41+8];
	ld.global.f32 	%f48, [%rd41+12];
	st.global.f32 	[%rd42], %f45;
	st.global.f32 	[%rd42+4], %f46;
	st.global.f32 	[%rd42+8], %f47;
	st.global.f32 	[%rd42+12], %f48;
$L__BB18_34:
	add.s32 	%r71, %r71, 4;
$L__BB18_35:
	setp.eq.s32 	%p21, %r28, 0;
	@%p21 bra 	$L__BB18_57;
	setp.eq.s32 	%p22, %r28, 1;
	@%p22 bra 	$L__BB18_42;
	shl.b32 	%r53, %r71, 7;
	add.s32 	%r35, %r53, %r4;
	setp.ge.s32 	%p23, %r35, %r2;
	@%p23 bra 	$L__BB18_39;
	mul.wide.s32 	%rd43, %r35, 16;
	add.s64 	%rd44, %rd7, %rd43;
	add.s64 	%rd45, %rd8, %rd43;
	ld.global.f32 	%f49, [%rd44];
	ld.global.f32 	%f50, [%rd44+4];
	ld.global.f32 	%f51, [%rd44+8];
	ld.global.f32 	%f52, [%rd44+12];
	st.global.f32 	[%rd45], %f49;
	st.global.f32 	[%rd45+4], %f50;
	st.global.f32 	[%rd45+8], %f51;
	st.global.f32 	[%rd45+12], %f52;
$L__BB18_39:
	add.s32 	%r36, %r35, 128;
	setp.ge.s32 	%p24, %r36, %r2;
	@%p24 bra 	$L__BB18_41;
	mul.wide.s32 	%rd46, %r36, 16;
	add.s64 	%rd47, %rd7, %rd46;
	add.s64 	%rd48, %rd8, %rd46;
	ld.global.f32 	%f53, [%rd47];
	ld.global.f32 	%f54, [%rd47+4];
	ld.global.f32 	%f55, [%rd47+8];
	ld.global.f32 	%f56, [%rd47+12];
	st.global.f32 	[%rd48], %f53;
	st.global.f32 	[%rd48+4], %f54;
	st.global.f32 	[%rd48+8], %f55;
	st.global.f32 	[%rd48+12], %f56;
$L__BB18_41:
	add.s32 	%r71, %r71, 2;
$L__BB18_42:
	and.b32  	%r54, %r40, 1;
	setp.eq.b32 	%p25, %r54, 1;
	not.pred 	%p26, %p25;
	@%p26 bra 	$L__BB18_57;
	shl.b32 	%r55, %r71, 7;
	add.s32 	%r39, %r55, %r4;
	setp.ge.s32 	%p27, %r39, %r2;
	@%p27 bra 	$L__BB18_57;
	mul.wide.s32 	%rd49, %r39, 16;
	add.s64 	%rd50, %rd7, %rd49;
	add.s64 	%rd51, %rd8, %rd49;
	ld.global.f32 	%f57, [%rd50];
	ld.global.f32 	%f58, [%rd50+4];
	ld.global.f32 	%f59, [%rd50+8];
	ld.global.f32 	%f60, [%rd50+12];
	st.global.f32 	[%rd51], %f57;
	st.global.f32 	[%rd51+4], %f58;
	st.global.f32 	[%rd51+8], %f59;
	st.global.f32 	[%rd51+12], %f60;
	bra.uni 	$L__BB18_57;
$L__BB18_45:
	setp.lt.s32 	%p28, %r40, 1;
	@%p28 bra 	$L__BB18_57;
	and.b32  	%r10, %r40, 7;
	setp.lt.u32 	%p29, %r40, 8;
	mov.b32 	%r69, 0;
	@%p29 bra 	$L__BB18_49;
	and.b32  	%r69, %r40, 2147483640;
	neg.s32 	%r66, %r69;
	mul.wide.u32 	%rd52, %r4, 16;
	add.s64 	%rd53, %rd26, %rd52;
	or.b64  	%rd70, %rd53, 12;
	add.s32 	%r65, %r4, 128;
$L__BB18_48:
	.pragma "nounroll";
	mul.wide.s32 	%rd54, %r65, 16;
	add.s64 	%rd55, %rd26, %rd54;
	add.s64 	%rd56, %rd2, %rd70;
	add.s64 	%rd57, %rd1, %rd70;
	ld.global.f32 	%f61, [%rd56+-12];
	ld.global.f32 	%f62, [%rd56+-8];
	ld.global.f32 	%f63, [%rd56+-4];
	ld.global.f32 	%f64, [%rd56];
	st.global.f32 	[%rd57+-12], %f61;
	st.global.f32 	[%rd57+-8], %f62;
	st.global.f32 	[%rd57+-4], %f63;
	st.global.f32 	[%rd57], %f64;
	add.s64 	%rd58, %rd2, %rd55;
	add.s64 	%rd59, %rd1, %rd55;
	ld.global.f32 	%f65, [%rd58];
	ld.global.f32 	%f66, [%rd58+4];
	ld.global.f32 	%f67, [%rd58+8];
	ld.global.f32 	%f68, [%rd58+12];
	st.global.f32 	[%rd59], %f65;
	st.global.f32 	[%rd59+4], %f66;
	st.global.f32 	[%rd59+8], %f67;
	st.global.f32 	[%rd59+12], %f68;
	ld.global.f32 	%f69, [%rd58+2048];
	ld.global.f32 	%f70, [%rd58+2052];
	ld.global.f32 	%f71, [%rd58+2056];
	ld.global.f32 	%f72, [%rd58+2060];
	st.global.f32 	[%rd59+2048], %f69;
	st.global.f32 	[%rd59+2052], %f70;
	st.global.f32 	[%rd59+2056], %f71;
	st.global.f32 	[%rd59+2060], %f72;
	ld.global.f32 	%f73, [%rd58+4096];
	ld.global.f32 	%f74, [%rd58+4100];
	ld.global.f32 	%f75, [%rd58+4104];
	ld.global.f32 	%f76, [%rd58+4108];
	st.global.f32 	[%rd59+4096], %f73;
	st.global.f32 	[%rd59+4100], %f74;
	st.global.f32 	[%rd59+4104], %f75;
	st.global.f32 	[%rd59+4108], %f76;
	ld.global.f32 	%f77, [%rd58+6144];
	ld.global.f32 	%f78, [%rd58+6148];
	ld.global.f32 	%f79, [%rd58+6152];
	ld.global.f32 	%f80, [%rd58+6156];
	st.global.f32 	[%rd59+6144], %f77;
	st.global.f32 	[%rd59+6148], %f78;
	st.global.f32 	[%rd59+6152], %f79;
	st.global.f32 	[%rd59+6156], %f80;
	ld.global.f32 	%f81, [%rd58+8192];
	ld.global.f32 	%f82, [%rd58+8196];
	ld.global.f32 	%f83, [%rd58+8200];
	ld.global.f32 	%f84, [%rd58+8204];
	st.global.f32 	[%rd59+8192], %f81;
	st.global.f32 	[%rd59+8196], %f82;
	st.global.f32 	[%rd59+8200], %f83;
	st.global.f32 	[%rd59+8204], %f84;
	ld.global.f32 	%f85, [%rd58+10240];
	ld.global.f32 	%f86, [%rd58+10244];
	ld.global.f32 	%f87, [%rd58+10248];
	ld.global.f32 	%f88, [%rd58+10252];
	st.global.f32 	[%rd59+10240], %f85;
	st.global.f32 	[%rd59+10244], %f86;
	st.global.f32 	[%rd59+10248], %f87;
	st.global.f32 	[%rd59+10252], %f88;
	ld.global.f32 	%f89, [%rd58+12288];
	ld.global.f32 	%f90, [%rd58+12292];
	ld.global.f32 	%f91, [%rd58+12296];
	ld.global.f32 	%f92, [%rd58+12300];
	st.global.f32 	[%rd59+12288], %f89;
	st.global.f32 	[%rd59+12292], %f90;
	st.global.f32 	[%rd59+12296], %f91;
	st.global.f32 	[%rd59+12300], %f92;
	add.s32 	%r66, %r66, 8;
	add.s64 	%rd70, %rd70, 16384;
	add.s32 	%r65, %r65, 1024;
	setp.eq.s32 	%p30, %r66, 0;
	@%p30 bra 	$L__BB18_49;
	bra.uni 	$L__BB18_48;
$L__BB18_49:
	setp.eq.s32 	%p31, %r10, 0;
	@%p31 bra 	$L__BB18_57;
	and.b32  	%r22, %r40, 3;
	setp.lt.u32 	%p32, %r10, 4;
	@%p32 bra 	$L__BB18_52;
	shl.b32 	%r57, %r69, 7;
	add.s32 	%r58, %r57, %r4;
	mul.wide.s32 	%rd60, %r58, 16;
	add.s64 	%rd61, %rd7, %rd60;
	add.s64 	%rd62, %rd8, %rd60;
	ld.global.f32 	%f93, [%rd61];
	ld.global.f32 	%f94, [%rd61+4];
	ld.global.f32 	%f95, [%rd61+8];
	ld.global.f32 	%f96, [%rd61+12];
	st.global.f32 	[%rd62], %f93;
	st.global.f32 	[%rd62+4], %f94;
	st.global.f32 	[%rd62+8], %f95;
	st.global.f32 	[%rd62+12], %f96;
	ld.global.f32 	%f97, [%rd61+2048];
	ld.global.f32 	%f98, [%rd61+2052];
	ld.global.f32 	%f99, [%rd61+2056];
	ld.global.f32 	%f100, [%rd61+2060];
	st.global.f32 	[%rd62+2048], %f97;
	st.global.f32 	[%rd62+2052], %f98;
	st.global.f32 	[%rd62+2056], %f99;
	st.global.f32 	[%rd62+2060], %f100;
	ld.global.f32 	%f101, [%rd61+4096];
	ld.global.f32 	%f102, [%rd61+4100];
	ld.global.f32 	%f103, [%rd61+4104];
	ld.global.f32 	%f104, [%rd61+4108];
	st.global.f32 	[%rd62+4096], %f101;
	st.global.f32 	[%rd62+4100], %f102;
	st.global.f32 	[%rd62+4104], %f103;
	st.global.f32 	[%rd62+4108], %f104;
	ld.global.f32 	%f105, [%rd61+6144];
	ld.global.f32 	%f106, [%rd61+6148];
	ld.global.f32 	%f107, [%rd61+6152];
	ld.global.f32 	%f108, [%rd61+6156];
	st.global.f32 	[%rd62+6144], %f105;
	st.global.f32 	[%rd62+6148], %f106;
	st.global.f32 	[%rd62+6152], %f107;
	st.global.f32 	[%rd62+6156], %f108;
	add.s32 	%r69, %r69, 4;
$L__BB18_52:
	setp.eq.s32 	%p33, %r22, 0;
	@%p33 bra 	$L__BB18_57;
	setp.eq.s32 	%p34, %r22, 1;
	@%p34 bra 	$L__BB18_55;
	shl.b32 	%r59, %r69, 7;
	add.s32 	%r60, %r59, %r4;
	mul.wide.s32 	%rd63, %r60, 16;
	add.s64 	%rd64, %rd7, %rd63;
	add.s64 	%rd65, %rd8, %rd63;
	ld.global.f32 	%f109, [%rd64];
	ld.global.f32 	%f110, [%rd64+4];
	ld.global.f32 	%f111, [%rd64+8];
	ld.global.f32 	%f112, [%rd64+12];
	st.global.f32 	[%rd65], %f109;
	st.global.f32 	[%rd65+4], %f110;
	st.global.f32 	[%rd65+8], %f111;
	st.global.f32 	[%rd65+12], %f112;
	ld.global.f32 	%f113, [%rd64+2048];
	ld.global.f32 	%f114, [%rd64+2052];
	ld.global.f32 	%f115, [%rd64+2056];
	ld.global.f32 	%f116, [%rd64+2060];
	st.global.f32 	[%rd65+2048], %f113;
	st.global.f32 	[%rd65+2052], %f114;
	st.global.f32 	[%rd65+2056], %f115;
	st.global.f32 	[%rd65+2060], %f116;
	add.s32 	%r69, %r69, 2;
$L__BB18_55:
	and.b32  	%r61, %r40, 1;
	setp.eq.b32 	%p35, %r61, 1;
	not.pred 	%p36, %p35;
	@%p36 bra 	$L__BB18_57;
	shl.b32 	%r62, %r69, 7;
	add.s32 	%r63, %r62, %r4;
	mul.wide.s32 	%rd66, %r63, 16;
	add.s64 	%rd67, %rd7, %rd66;
	add.s64 	%rd68, %rd8, %rd66;
	ld.global.f32 	%f117, [%rd67];
	ld.global.f32 	%f118, [%rd67+4];
	ld.global.f32 	%f119, [%rd67+8];
	ld.global.f32 	%f120, [%rd67+12];
	st.global.f32 	[%rd68], %f117;
	st.global.f32 	[%rd68+4], %f118;
	st.global.f32 	[%rd68+8], %f119;
	st.global.f32 	[%rd68+12], %f120;
$L__BB18_57:
	ret;

}
	// .globl	_ZN3cub18CUB_300001_SM_10006detail9transform16transform_kernelINS2_10policy_hubILb1EN4cuda3std3__45tupleIJN6thrust24THRUST_300001_SM_1000_NS17counting_iteratorIjNSA_11use_defaultESC_SC_EEEEEE10policy1000El13initRandomPrgNSA_6detail15normal_iteratorINSA_10device_ptrI4BodyEEEEJSD_EEEvT0_iT1_T2_DpNS2_10kernel_argIT3_EE
.visible .entry _ZN3cub18CUB_300001_SM_10006detail9transform16transform_kernelINS2_10policy_hubILb1EN4cuda3std3__45tupleIJN6thrust24THRUST_300001_SM_1000_NS17counting_iteratorIjNSA_11use_defaultESC_SC_EEEEEE10policy1000El13initRandomPrgNSA_6detail15normal_iteratorINSA_10device_ptrI4BodyEEEEJSD_EEEvT0_iT1_T2_DpNS2_10kernel_argIT3_EE(
	.param .u64 _ZN3cub18CUB_300001_SM_10006detail9transform16transform_kernelINS2_10policy_hubILb1EN4cuda3std3__45tupleIJN6thrust24THRUST_300001_SM_1000_NS17counting_iteratorIjNSA_11use_defaultESC_SC_EEEEEE10policy1000El13initRandomPrgNSA_6detail15normal_iteratorINSA_10device_ptrI4BodyEEEEJSD_EEEvT0_iT1_T2_DpNS2_10kernel_argIT3_EE_param_0,
	.param .u32 _ZN3cub18CUB_300001_SM_10006detail9transform16transform_kernelINS2_10policy_hubILb1EN4cuda3std3__45tupleIJN6thrust24THRUST_300001_SM_1000_NS17counting_iteratorIjNSA_11use_defaultESC_SC_EEEEEE10policy1000El13initRandomPrgNSA_6detail15normal_iteratorINSA_10device_ptrI4BodyEEEEJSD_EEEvT0_iT1_T2_DpNS2_10kernel_argIT3_EE_param_1,
	.param .align 4 .b8 _ZN3cub18CUB_300001_SM_10006detail9transform16transform_kernelINS2_10policy_hubILb1EN4cuda3std3__45tupleIJN6thrust24THRUST_300001_SM_1000_NS17counting_iteratorIjNSA_11use_defaultESC_SC_EEEEEE10policy1000El13initRandomPrgNSA_6detail15normal_iteratorINSA_10device_ptrI4BodyEEEEJSD_EEEvT0_iT1_T2_DpNS2_10kernel_argIT3_EE_param_2[8],
	.param .align 8 .b8 _ZN3cub18CUB_300001_SM_10006detail9transform16transform_kernelINS2_10policy_hubILb1EN4cuda3std3__45tupleIJN6thrust24THRUST_300001_SM_1000_NS17counting_iteratorIjNSA_11use_defaultESC_SC_EEEEEE10policy1000El13initRandomPrgNSA_6detail15normal_iteratorINSA_10device_ptrI4BodyEEEEJSD_EEEvT0_iT1_T2_DpNS2_10kernel_argIT3_EE_param_3[8],
	.param .align 8 .b8 _ZN3cub18CUB_300001_SM_10006detail9transform16transform_kernelINS2_10policy_hubILb1EN4cuda3std3__45tupleIJN6thrust24THRUST_300001_SM_1000_NS17counting_iteratorIjNSA_11use_defaultESC_SC_EEEEEE10policy1000El13initRandomPrgNSA_6detail15normal_iteratorINSA_10device_ptrI4BodyEEEEJSD_EEEvT0_iT1_T2_DpNS2_10kernel_argIT3_EE_param_4[16]
)
.maxntid 128
{
	.reg .pred 	%p<23>;
	.reg .b32 	%r<134>;
	.reg .b32 	%f<29>;
	.reg .b64 	%rd<67>;

	ld.param.f32 	%f1, [_ZN3cub18CUB_300001_SM_10006detail9transform16transform_kernelINS2_10policy_hubILb1EN4cuda3std3__45tupleIJN6thrust24THRUST_300001_SM_1000_NS17counting_iteratorIjNSA_11use_defaultESC_SC_EEEEEE10policy1000El13initRandomPrgNSA_6detail15normal_iteratorINSA_10device_ptrI4BodyEEEEJSD_EEEvT0_iT1_T2_DpNS2_10kernel_argIT3_EE_param_2];
	ld.param.f32 	%f2, [_ZN3cub18CUB_300001_SM_10006detail9transform16transform_kernelINS2_10policy_hubILb1EN4cuda3std3__45tupleIJN6thrust24THRUST_300001_SM_1000_NS17counting_iteratorIjNSA_11use_defaultESC_SC_EEEEEE10policy1000El13initRandomPrgNSA_6detail15normal_iteratorINSA_10device_ptrI4BodyEEEEJSD_EEEvT0_iT1_T2_DpNS2_10kernel_argIT3_EE_param_2+4];
	ld.param.u32 	%r18, [_ZN3cub18CUB_300001_SM_10006detail9transform16transform_kernelINS2_10policy_hubILb1EN4cuda3std3__45tupleIJN6thrust24THRUST_300001_SM_1000_NS17counting_iteratorIjNSA_11use_defaultESC_SC_EEEEEE10policy1000El13initRandomPrgNSA_6detail15normal_iteratorINSA_10device_ptrI4BodyEEEEJSD_EEEvT0_iT1_T2_DpNS2_10kernel_argIT3_EE_param_4];
	ld.param.u64 	%rd18, [_ZN3cub18CUB_300001_SM_10006detail9transform16transform_kernelINS2_10policy_hubILb1EN4cuda3std3__45tupleIJN6thrust24THRUST_300001_SM_1000_NS17counting_iteratorIjNSA_11use_defaultESC_SC_EEEEEE10policy1000El13initRandomPrgNSA_6detail15normal_iteratorINSA_10device_ptrI4BodyEEEEJSD_EEEvT0_iT1_T2_DpNS2_10kernel_argIT3_EE_param_0];
	ld.param.u64 	%rd19, [_ZN3cub18CUB_300001_SM_10006detail9transform16transform_kernelINS2_10policy_hubILb1EN4cuda3std3__45tupleIJN6thrust24THRUST_300001_SM_1000_NS17counting_iteratorIjNSA_11use_defaultESC_SC_EEEEEE10policy1000El13initRandomPrgNSA_6detail15normal_iteratorINSA_10device_ptrI4BodyEEEEJSD_EEEvT0_iT1_T2_DpNS2_10kernel_argIT3_EE_param_3];
	ld.param.u32 	%r17, [_ZN3cub18CUB_300001_SM_10006detail9transform16transform_kernelINS2_10policy_hubILb1EN4cuda3std3__45tupleIJN6thrust24THRUST_300001_SM_1000_NS17counting_iteratorIjNSA_11use_defaultESC_SC_EEEEEE10policy1000El13initRandomPrgNSA_6detail15normal_iteratorINSA_10device_ptrI4BodyEEEEJSD_EEEvT0_iT1_T2_DpNS2_10kernel_argIT3_EE_param_1];
	cvta.to.global.u64 	%rd20, %rd19;
	shl.b32 	%r19, %r17, 7;
	mov.u32 	%r20, %ctaid.x;
	cvt.u64.u32 	%rd21, %r20;
	cvt.s64.s32 	%rd22, %r19;
	mul.lo.s64 	%rd23, %rd22, %rd21;
	sub.s64 	%rd24, %rd18, %rd23;
	min.s64 	%rd25, %rd24, %rd22;
	cvt.u32.u64 	%r1, %rd25;
	cvt.u32.u64 	%r21, %rd23;
	add.s32 	%r2, %r18, %r21;
	shl.b64 	%rd26, %rd23, 4;
	add.s64 	%rd1, %rd20, %rd26;
	setp.eq.s32 	%p1, %r19, %r1;
	@%p1 bra 	$L__BB19_12;
	setp.lt.s32 	%p2, %r17, 1;
	@%p2 bra 	$L__BB19_21;
	mov.u32 	%r3, %tid.x;
	sub.f32 	%f3, %f2, %f1;
	mov.b32 	%r132, 0;
$L__BB19_3:
	shl.b32 	%r23, %r132, 7;
	add.s32 	%r12, %r23, %r3;
	setp.ge.s32 	%p3, %r12, %r1;
	@%p3 bra 	$L__BB19_11;
	add.s32 	%r13, %r12, %r2;
	setp.eq.s32 	%p4, %r13, 0;
	mov.b32 	%r133, 1;
	@%p4 bra 	$L__BB19_10;
	cvt.u64.u32 	%rd64, %r13;
	mov.b64 	%rd65, 48271;
	mov.b64 	%rd66, 1;
$L__BB19_6:
	and.b64  	%rd29, %rd64, 1;
	setp.eq.b64 	%p5, %rd29, 1;
	not.pred 	%p6, %p5;
	@%p6 bra 	$L__BB19_8;
	mul.lo.s64 	%rd30, %rd66, %rd65;
	mul.hi.u64 	%rd31, %rd30, 8589934597;
	sub.s64 	%rd32, %rd30, %rd31;
	shr.u64 	%rd33, %rd32, 1;
	add.s64 	%rd34, %rd33, %rd31;
	shr.u64 	%rd35, %rd34, 30;
	mul.lo.s64 	%rd36, %rd35, 2147483647;
	sub.s64 	%rd66, %rd30, %rd36;
$L__BB19_8:
	shr.u64 	%rd16, %rd64, 1;
	mul.lo.s64 	%rd37, %rd65, %rd65;
	mul.hi.u64 	%rd38, %rd37, -9223372032559808509;
	shr.u64 	%rd39, %rd38, 30;
	mul.lo.s64 	%rd40, %rd39, 2147483647;
	sub.s64 	%rd65, %rd37, %rd40;
	setp.gt.u64 	%p7, %rd64, 1;
	mov.u64 	%rd64, %rd16;
	@%p7 bra 	$L__BB19_6;
	cvt.u32.u64 	%r25, %rd66;
	mul.hi.u32 	%r26, %r25, 3;
	sub.s32 	%r27, %r25, %r26;
	shr.u32 	%r28, %r27, 1;
	add.s32 	%r29, %r28, %r26;
	shr.u32 	%r30, %r29, 30;
	mul.lo.s32 	%r31, %r30, 2147483647;
	sub.s32 	%r133, %r25, %r31;
$L__BB19_10:
	mul.hi.u32 	%r32, %r133, -1131474031;
	shr.u32 	%r33, %r32, 15;
	mul.lo.s32 	%r34, %r33, 44488;
	sub.s32 	%r35, %r133, %r34;
	mul.lo.s32 	%r36, %r35, 48271;
	mul.lo.s32 	%r37, %r33, 3399;
	setp.lt.u32 	%p8, %r36, %r37;
	xor.b32  	%r38, %r37, 2147483647;
	neg.s32 	%r39, %r37;
	selp.b32 	%r40, %r38, %r39, %p8;
	add.s32 	%r41, %r40, %r36;
	add.s32 	%r42, %r41, -1;
	cvt.rn.f32.u32 	%f5, %r42;
	mul.f32 	%f6, %f5, 0f30000000;
	fma.rn.f32 	%f7, %f3, %f6, %f1;
	mul.hi.u32 	%r43, %r41, -1131474031;
	shr.u32 	%r44, %r43, 15;
	mul.lo.s32 	%r45, %r44, 44488;
	sub.s32 	%r46, %r41, %r45;
	mul.lo.s32 	%r47, %r46, 48271;
	mul.lo.s32 	%r48, %r44, 3399;
	setp.lt.u32 	%p9, %r47, %r48;
	xor.b32  	%r49, %r48, 2147483647;
	neg.s32 	%r50, %r48;
	selp.b32 	%r51, %r49, %r50, %p9;
	add.s32 	%r52, %r51, %r47;
	add.s32 	%r53, %r52, -1;
	cvt.rn.f32.u32 	%f8, %r53;
	mul.f32 	%f9, %f8, 0f30000000;
	fma.rn.f32 	%f10, %f3, %f9, %f1;
	mul.hi.u32 	%r54, %r52, -1131474031;
	shr.u32 	%r55, %r54, 15;
	mul.lo.s32 	%r56, %r55, 44488;
	sub.s32 	%r57, %r52, %r56;
	mul.lo.s32 	%r58, %r57, 48271;
	mul.lo.s32 	%r59, %r55, 3399;
	setp.lt.u32 	%p10, %r58, %r59;
	xor.b32  	%r60, %r59, 2147483647;
	neg.s32 	%r61, %r59;
	selp.b32 	%r62, %r60, %r61, %p10;
	add.s32 	%r63, %r62, %r58;
	add.s32 	%r64, %r63, -1;
	cvt.rn.f32.u32 	%f11, %r64;
	mul.f32 	%f12, %f11, 0f30000000;
	fma.rn.f32 	%f13, %f3, %f12, %f1;
	mul.hi.u32 	%r65, %r63, -1131474031;
	shr.u32 	%r66, %r65, 15;
	mul.lo.s32 	%r67, %r66, 44488;
	sub.s32 	%r68, %r63, %r67;
	mul.lo.s32 	%r69, %r68, 48271;
	mul.lo.s32 	%r70, %r66, 3399;
	setp.lt.u32 	%p11, %r69, %r70;
	xor.b32  	%r71, %r70, 2147483647;
	neg.s32 	%r72, %r70;
	selp.b32 	%r73, %r71, %r72, %p11;
	add.s32 	%r74, %r69, %r73;
	add.s32 	%r75, %r74, -1;
	cvt.rn.f32.u32 	%f14, %r75;
	mul.f32 	%f15, %f14, 0f30000000;
	fma.rn.f32 	%f16, %f3, %f15, %f1;
	mul.wide.s32 	%rd41, %r12, 16;
	add.s64 	%rd42, %rd1, %rd41;
	st.global.f32 	[%rd42], %f7;
	st.global.f32 	[%rd42+4], %f10;
	st.global.f32 	[%rd42+8], %f13;
	st.global.f32 	[%rd42+12], %f16;
$L__BB19_11:
	add.s32 	%r132, %r132, 1;
	setp.ne.s32 	%p12, %r132, %r17;
	@%p12 bra 	$L__BB19_3;
	bra.uni 	$L__BB19_21;
$L__BB19_12:
	setp.lt.s32 	%p13, %r17, 1;
	@%p13 bra 	$L__BB19_21;
	mov.u32 	%r4, %tid.x;
	sub.f32 	%f4, %f2, %f1;
	mov.b32 	%r130, 0;
$L__BB19_14:
	shl.b32 	%r78, %r130, 7;
	add.s32 	%r6, %r78, %r4;
	add.s32 	%r7, %r6, %r2;
	setp.eq.s32 	%p14, %r7, 0;
	mov.b32 	%r131, 1;
	@%p14 bra 	$L__BB19_20;
	cvt.u64.u32 	%rd60, %r7;
	mov.b64 	%rd61, 48271;
	mov.b64 	%rd62, 1;
$L__BB19_16:
	and.b64  	%rd45, %rd60, 1;
	setp.eq.b64 	%p15, %rd45, 1;
	not.pred 	%p16, %p15;
	@%p16 bra 	$L__BB19_18;
	mul.lo.s64 	%rd46, %rd62, %rd61;
	mul.hi.u64 	%rd47, %rd46, 8589934597;
	sub.s64 	%rd48, %rd46, %rd47;
	shr.u64 	%rd49, %rd48, 1;
	add.s64 	%rd50, %rd49, %rd47;
	shr.u64 	%rd51, %rd50, 30;
	mul.lo.s64 	%rd52, %rd51, 2147483647;
	sub.s64 	%rd62, %rd46, %rd52;
$L__BB19_18:
	shr.u64 	%rd8, %rd60, 1;
	mul.lo.s64 	%rd53, %rd61, %rd61;
	mul.hi.u64 	%rd54, %rd53, -9223372032559808509;
	shr.u64 	%rd55, %rd54, 30;
	mul.lo.s64 	%rd56, %rd55, 2147483647;
	sub.s64 	%rd61, %rd53, %rd56;
	setp.gt.u64 	%p17, %rd60, 1;
	mov.u64 	%rd60, %rd8;
	@%p17 bra 	$L__BB19_16;
	cvt.u32.u64 	%r79, %rd62;
	mul.hi.u32 	%r80, %r79, 3;
	sub.s32 	%r81, %r79, %r80;
	shr.u32 	%r82, %r81, 1;
	add.s32 	%r83, %r82, %r80;
	shr.u32 	%r84, %r83, 30;
	mul.lo.s32 	%r85, %r84, 2147483647;
	sub.s32 	%r131, %r79, %r85;
$L__BB19_20:
	mul.hi.u32 	%r86, %r131, -1131474031;
	shr.u32 	%r87, %r86, 15;
	mul.lo.s32 	%r88, %r87, 44488;
	sub.s32 	%r89, %r131, %r88;
	mul.lo.s32 	%r90, %r89, 48271;
	mul.lo.s32 	%r91, %r87, 3399;
	setp.lt.u32 	%p18, %r90, %r91;
	xor.b32  	%r92, %r91, 2147483647;
	neg.s32 	%r93, %r91;
	selp.b32 	%r94, %r92, %r93, %p18;
	add.s32 	%r95, %r94, %r90;
	add.s32 	%r96, %r95, -1;
	cvt.rn.f32.u32 	%f17, %r96;
	mul.f32 	%f18, %f17, 0f30000000;
	fma.rn.f32 	%f19, %f4, %f18, %f1;
	mul.hi.u32 	%r97, %r95, -1131474031;
	shr.u32 	%r98, %r97, 15;
	mul.lo.s32 	%r99, %r98, 44488;
	sub.s32 	%r100, %r95, %r99;
	mul.lo.s32 	%r101, %r100, 48271;
	mul.lo.s32 	%r102, %r98, 3399;
	setp.lt.u32 	%p19, %r101, %r102;
	xor.b32  	%r103, %r102, 2147483647;
	neg.s32 	%r104, %r102;
	selp.b32 	%r105, %r103, %r104, %p19;
	add.s32 	%r106, %r105, %r101;
	add.s32 	%r107, %r106, -1;
	cvt.rn.f32.u32 	%f20, %r107;
	mul.f32 	%f21, %f20, 0f30000000;
	fma.rn.f32 	%f22, %f4, %f21, %f1;
	mul.hi.u32 	%r108, %r106, -1131474031;
	shr.u32 	%r109, %r108, 15;
	mul.lo.s32 	%r110, %r109, 44488;
	sub.s32 	%r111, %r106, %r110;
	mul.lo.s32 	%r112, %r111, 48271;
	mul.lo.s32 	%r113, %r109, 3399;
	setp.lt.u32 	%p20, %r112, %r113;
	xor.b32  	%r114, %r113, 2147483647;
	neg.s32 	%r115, %r113;
	selp.b32 	%r116, %r114, %r115, %p20;
	add.s32 	%r117, %r116, %r112;
	add.s32 	%r118, %r117, -1;
	cvt.rn.f32.u32 	%f23, %r118;
	mul.f32 	%f24, %f23, 0f30000000;
	fma.rn.f32 	%f25, %f4, %f24, %f1;
	mul.hi.u32 	%r119, %r117, -1131474031;
	shr.u32 	%r120, %r119, 15;
	mul.lo.s32 	%r121, %r120, 44488;
	sub.s32 	%r122, %r117, %r121;
	mul.lo.s32 	%r123, %r122, 48271;
	mul.lo.s32 	%r124, %r120, 3399;
	setp.lt.u32 	%p21, %r123, %r124;
	xor.b32  	%r125, %r124, 2147483647;
	neg.s32 	%r126, %r124;
	selp.b32 	%r127, %r125, %r126, %p21;
	add.s32 	%r128, %r123, %r127;
	add.s32 	%r129, %r128, -1;
	cvt.rn.f32.u32 	%f26, %r129;
	mul.f32 	%f27, %f26, 0f30000000;
	fma.rn.f32 	%f28, %f4, %f27, %f1;
	mul.wide.s32 	%rd57, %r6, 16;
	add.s64 	%rd58, %rd1, %rd57;
	st.global.f32 	[%rd58], %f19;
	st.global.f32 	[%rd58+4], %f22;
	st.global.f32 	[%rd58+8], %f25;
	st.global.f32 	[%rd58+12], %f28;
	add.s32 	%r130, %r130, 1;
	setp.eq.s32 	%p22, %r130, %r17;
	@%p22 bra 	$L__BB19_21;
	bra.uni 	$L__BB19_14;
$L__BB19_21:
	ret;

}
	// .globl	_ZN3cub18CUB_300001_SM_10006detail6reduce28DeviceReduceSingleTileKernelINS2_10policy_hubIijN4cuda3__47maximumIiEEE10Policy1000EN6thrust24THRUST_300001_SM_1000_NS6detail15normal_iteratorINSC_10device_ptrIiEEEEPijS8_iiNS5_3std3__410__identityEEEvT0_T1_T2_T3_T4_T6_
.visible .entry _ZN3cub18CUB_300001_SM_10006detail6reduce28DeviceReduceSingleTileKernelINS2_10policy_hubIijN4cuda3__47maximumIiEEE10Policy1000EN6thrust24THRUST_300001_SM_1000_NS6detail15normal_iteratorINSC_10device_ptrIiEEEEPijS8_iiNS5_3std3__410__identityEEEvT0_T1_T2_T3_T4_T6_(
	.param .align 8 .b8 _ZN3cub18CUB_300001_SM_10006detail6reduce28DeviceReduceSingleTileKernelINS2_10policy_hubIijN4cuda3__47maximumIiEEE10Policy1000EN6thrust24THRUST_300001_SM_1000_NS6detail15normal_iteratorINSC_10device_ptrIiEEEEPijS8_iiNS5_3std3__410__identityEEEvT0_T1_T2_T3_T4_T6__param_0[8],
	.param .u64 .ptr .align 1 _ZN3cub18CUB_300001_SM_10006detail6reduce28DeviceReduceSingleTileKernelINS2_10policy_hubIijN4cuda3__47maximumIiEEE10Policy1000EN6thrust24THRUST_300001_SM_1000_NS6detail15normal_iteratorINSC_10device_ptrIiEEEEPijS8_iiNS5_3std3__410__identityEEEvT0_T1_T2_T3_T4_T6__param_1,
	.param .u32 _ZN3cub18CUB_300001_SM_10006detail6reduce28DeviceReduceSingleTileKernelINS2_10policy_hubIijN4cuda3__47maximumIiEEE10Policy1000EN6thrust24THRUST_300001_SM_1000_NS6detail15normal_iteratorINSC_10device_ptrIiEEEEPijS8_iiNS5_3std3__410__identityEEEvT0_T1_T2_T3_T4_T6__param_2,
	.param .align 1 .b8 _ZN3cub18CUB_300001_SM_10006detail6reduce28DeviceReduceSingleTileKernelINS2_10policy_hubIijN4cuda3__47maximumIiEEE10Policy1000EN6thrust24THRUST_300001_SM_1000_NS6detail15normal_iteratorINSC_10device_ptrIiEEEEPijS8_iiNS5_3std3__410__identityEEEvT0_T1_T2_T3_T4_T6__param_3[1],
	.param .u32 _ZN3cub18CUB_300001_SM_10006detail6reduce28DeviceReduceSingleTileKernelINS2_10policy_hubIijN4cuda3__47maximumIiEEE10Policy1000EN6thrust24THRUST_300001_SM_1000_NS6detail15normal_iteratorINSC_10device_ptrIiEEEEPijS8_iiNS5_3std3__410__identityEEEvT0_T1_T2_T3_T4_T6__param_4,
	.param .align 1 .b8 _ZN3cub18CUB_300001_SM_10006detail6reduce28DeviceReduceSingleTileKernelINS2_10policy_hubIijN4cuda3__47maximumIiEEE10Policy1000EN6thrust24THRUST_300001_SM_1000_NS6detail15normal_iteratorINSC_10device_ptrIiEEEEPijS8_iiNS5_3std3__410__identityEEEvT0_T1_T2_T3_T4_T6__param_5[1]
)
.maxntid 256
.minnctapersm 1
{
	.reg .pred 	%p<59>;
	.reg .b32 	%r<511>;
	.reg .b64 	%rd<84>;
	// demoted variable
	.shared .align 4 .b8 _ZZN3cub18CUB_300001_SM_10006detail6reduce28DeviceReduceSingleTileKernelINS2_10policy_hubIijN4cuda3__47maximumIiEEE10Policy1000EN6thrust24THRUST_300001_SM_1000_NS6detail15normal_iteratorINSC_10device_ptrIiEEEEPijS8_iiNS5_3std3__410__identityEEEvT0_T1_T2_T3_T4_T6_E12temp_storage[44];
	ld.param.u64 	%rd9, [_ZN3cub18CUB_300001_SM_10006detail6reduce28DeviceReduceSingleTileKernelINS2_10policy_hubIijN4cuda3__47maximumIiEEE10Policy1000EN6thrust24THRUST_300001_SM_1000_NS6detail15normal_iteratorINSC_10device_ptrIiEEEEPijS8_iiNS5_3std3__410__identityEEEvT0_T1_T2_T3_T4_T6__param_0];
	ld.param.u64 	%rd10, [_ZN3cub18CUB_300001_SM_10006detail6reduce28DeviceReduceSingleTileKernelINS2_10policy_hubIijN4cuda3__47maximumIiEEE10Policy1000EN6thrust24THRUST_300001_SM_1000_NS6detail15normal_iteratorINSC_10device_ptrIiEEEEPijS8_iiNS5_3std3__410__identityEEEvT0_T1_T2_T3_T4_T6__param_1];
	ld.param.u32 	%r92, [_ZN3cub18CUB_300001_SM_10006detail6reduce28DeviceReduceSingleTileKernelINS2_10policy_hubIijN4cuda3__47maximumIiEEE10Policy1000EN6thrust24THRUST_300001_SM_1000_NS6detail15normal_iteratorINSC_10device_ptrIiEEEEPijS8_iiNS5_3std3__410__identityEEEvT0_T1_T2_T3_T4_T6__param_2];
	ld.param.u32 	%r93, [_ZN3cub18CUB_300001_SM_10006detail6reduce28DeviceReduceSingleTileKernelINS2_10policy_hubIijN4cuda3__47maximumIiEEE10Policy1000EN6thrust24THRUST_300001_SM_1000_NS6detail15normal_iteratorINSC_10device_ptrIiEEEEPijS8_iiNS5_3std3__410__identityEEEvT0_T1_T2_T3_T4_T6__param_4];
	cvta.to.global.u64 	%rd1, %rd10;
	setp.ne.s32 	%p1, %r92, 0;
	@%p1 bra 	$L__BB20_3;
	mov.u32 	%r471, %tid.x;
	setp.ne.s32 	%p58, %r471, 0;
	@%p58 bra 	$L__BB20_52;
	st.global.u32 	[%rd1], %r93;
	bra.uni 	$L__BB20_52;
$L__BB20_3:
	cvta.to.global.u64 	%rd2, %rd9;
	setp.gt.u32 	%p2, %r92, 4095;
	@%p2 bra 	$L__BB20_28;
	mov.u32 	%r1, %tid.x;
	setp.ge.u32 	%p24, %r1, %r92;
	mov.b32 	%r488, 0;
	mov.u32 	%r478, %r1;
	@%p24 bra 	$L__BB20_6;
	mul.wide.u32 	%rd73, %r1, 4;
	add.s64 	%rd74, %rd2, %rd73;
	ld.global.u32 	%r488, [%rd74];
	add.s32 	%r478, %r1, 256;
$L__BB20_6:
	setp.ge.u32 	%p25, %r478, %r92;
	@%p25 bra 	$L__BB20_19;
	not.b32 	%r299, %r478;
	add.s32 	%r300, %r92, %r299;
	shr.u32 	%r301, %r300, 8;
	add.s32 	%r6, %r301, 1;
	and.b32  	%r7, %r6, 15;
	setp.lt.u32 	%p26, %r300, 3840;
	@%p26 bra 	$L__BB20_10;
	and.b32  	%r302, %r6, 33554416;
	neg.s32 	%r474, %r302;
	mul.wide.u32 	%rd75, %r478, 4;
	add.s64 	%rd76, %rd75, %rd2;
	add.s64 	%rd82, %rd76, 8192;
$L__BB20_9:
	.pragma "nounroll";
	ld.global.u32 	%r303, [%rd82+-8192];
	max.s32 	%r304, %r488, %r303;
	ld.global.u32 	%r305, [%rd82+-7168];
	max.s32 	%r306, %r304, %r305;
	ld.global.u32 	%r307, [%rd82+-6144];
	max.s32 	%r308, %r306, %r307;
	ld.global.u32 	%r309, [%rd82+-5120];
	max.s32 	%r310, %r308, %r309;
	ld.global.u32 	%r311, [%rd82+-4096];
	max.s32 	%r312, %r310, %r311;
	ld.global.u32 	%r313, [%rd82+-3072];
	max.s32 	%r314, %r312, %r313;
	ld.global.u32 	%r315, [%rd82+-2048];
	max.s32 	%r316, %r314, %r315;
	ld.global.u32 	%r317, [%rd82+-1024];
	max.s32 	%r318, %r316, %r317;
	ld.global.u32 	%r319, [%rd82];
	max.s32 	%r320, %r318, %r319;
	ld.global.u32 	%r321, [%rd82+1024];
	max.s32 	%r322, %r320, %r321;
	ld.global.u32 	%r323, [%rd82+2048];
	max.s32 	%r324, %r322, %r323;
	ld.global.u32 	%r325, [%rd82+3072];
	max.s32 	%r326, %r324, %r325;
	ld.global.u32 	%r327, [%rd82+4096];
	max.s32 	%r328, %r326, %r327;
	ld.global.u32 	%r329, [%rd82+5120];
	max.s32 	%r330, %r328, %r329;
	ld.global.u32 	%r331, [%rd82+6144];
	max.s32 	%r332, %r330, %r331;
	ld.global.u32 	%r333, [%rd82+7168];
	max.s32 	%r488, %r332, %r333;
	add.s32 	%r478, %r478, 4096;
	add.s32 	%r474, %r474, 16;
	add.s64 	%rd82, %rd82, 16384;
	setp.ne.s32 	%p27, %r474, 0;
	@%p27 bra 	$L__BB20_9;
$L__BB20_10:
	setp.eq.s32 	%p28, %r7, 0;
	@%p28 bra 	$L__BB20_19;
	and.b32  	%r18, %r6, 7;
	setp.lt.u32 	%p29, %r7, 8;
	@%p29 bra 	$L__BB20_13;
	mul.wide.u32 	%rd77, %r478, 4;
	add.s64 	%rd78, %rd2, %rd77;
	ld.global.u32 	%r335, [%rd78];
	max.s32 	%r336, %r488, %r335;
	ld.global.u32 	%r337, [%rd78+1024];
	max.s32 	%r338, %r336, %r337;
	ld.global.u32 	%r339, [%rd78+2048];
	max.s32 	%r340, %r338, %r339;
	ld.global.u32 	%r341, [%rd78+3072];
	max.s32 	%r342, %r340, %r341;
	ld.global.u32 	%r343, [%rd78+4096];
	max.s32 	%r344, %r342, %r343;
	ld.global.u32 	%r345, [%rd78+5120];
	max.s32 	%r346, %r344, %r345;
	ld.global.u32 	%r347, [%rd78+6144];
	max.s32 	%r348, %r346, %r347;
	ld.global.u32 	%r349, [%rd78+7168];
	max.s32 	%r488, %r348, %r349;
	add.s32 	%r478, %r478, 2048;
$L__BB20_13:
	setp.eq.s32 	%p30, %r18, 0;
	@%p30 bra 	$L__BB20_19;
	and.b32  	%r24, %r6, 3;
	setp.lt.u32 	%p31, %r18, 4;
	@%p31 bra 	$L__BB20_16;
	mul.wide.u32 	%rd79, %r478, 4;
	add.s64 	%rd80, %rd2, %rd79;
	ld.global.u32 	%r351, [%rd80];
	max.s32 	%r352, %r488, %r351;
	ld.global.u32 	%r353, [%rd80+1024];
	max.s32 	%r354, %r352, %r353;
	ld.global.u32 	%r355, [%rd80+2048];
	max.s32 	%r356, %r354, %r355;
	ld.global.u32 	%r357, [%rd80+3072];
	max.s32 	%r488, %r356, %r357;
	add.s32 	%r478, %r478, 1024;
$L__BB20_16:
	setp.eq.s32 	%p32, %r24, 0;
	@%p32 bra 	$L__BB20_19;
	mul.wide.u32 	%rd81, %r478, 4;
	add.s64 	%rd83, %rd2, %rd81;
	neg.s32 	%r486, %r24;
$L__BB20_18:
	.pragma "nounroll";
	ld.global.u32 	%r358, [%rd83];
	max.s32 	%r488, %r488, %r358;
	add.s64 	%rd83, %rd83, 1024;
	add.s32 	%r486, %r486, 1;
	setp.ne.s32 	%p33, %r486, 0;
	@%p33 bra 	$L__BB20_18;
$L__BB20_19:
	setp.lt.u32 	%p34, %r92, 256;
	@%p34 bra 	$L__BB20_24;
	// begin inline asm
	mov.u32 %r422, %laneid;
	// end inline asm
	mov.b32 	%r425, 1;
	mov.b32 	%r446, 31;
	mov.b32 	%r447, -1;
	// begin inline asm
	shfl.sync.down.b32 %r423, %r488, %r425, %r446, %r447;
	// end inline asm
	setp.gt.s32 	%p50, %r422, 30;
	max.s32 	%r448, %r488, %r423;
	selp.b32 	%r429, %r488, %r448, %p50;
	mov.b32 	%r430, 2;
	// begin inline asm
	shfl.sync.down.b32 %r428, %r429, %r430, %r446, %r447;
	// end inline asm
	setp.gt.s32 	%p51, %r422, 29;
	max.s32 	%r449, %r429, %r428;
	selp.b32 	%r434, %r429, %r449, %p51;
	mov.b32 	%r435, 4;
	// begin inline asm
	shfl.sync.down.b32 %r433, %r434, %r435, %r446, %r447;
	// end inline asm
	setp.gt.s32 	%p52, %r422, 27;
	max.s32 	%r450, %r434, %r433;
	selp.b32 	%r439, %r434, %r450, %p52;
	mov.b32 	%r440, 8;
	// begin inline asm
	shfl.sync.down.b32 %r438, %r439, %r440, %r446, %r447;
	// end inline asm
	setp.gt.s32 	%p53, %r422, 23;
	max.s32 	%r451, %r439, %r438;
	selp.b32 	%r444, %r439, %r451, %p53;
	mov.b32 	%r445, 16;
	// begin inline asm
	shfl.sync.down.b32 %r443, %r444, %r445, %r446, %r447;
	// end inline asm
	setp.gt.s32 	%p54, %r422, 15;
	max.s32 	%r36, %r444, %r443;
	selp.b32 	%r510, %r444, %r36, %p54;
	setp.ne.s32 	%p55, %r422, 0;
	@%p55 bra 	$L__BB20_22;
	shr.u32 	%r452, %r1, 3;
	and.b32  	%r453, %r452, 124;
	mov.u32 	%r454, _ZZN3cub18CUB_300001_SM_10006detail6reduce28DeviceReduceSingleTileKernelINS2_10policy_hubIijN4cuda3__47maximumIiEEE10Policy1000EN6thrust24THRUST_300001_SM_1000_NS6detail15normal_iteratorINSC_10device_ptrIiEEEEPijS8_iiNS5_3std3__410__identityEEEvT0_T1_T2_T3_T4_T6_E12temp_storage;
	add.s32 	%r455, %r454, %r453;
	st.shared.u32 	[%r455+8], %r36;
$L__BB20_22:
	bar.sync 	0;
	setp.ne.s32 	%p56, %r1, 0;
	@%p56 bra 	$L__BB20_50;
	ld.shared.u32 	%r456, [_ZZN3cub18CUB_300001_SM_10006detail6reduce28DeviceReduceSingleTileKernelINS2_10policy_hubIijN4cuda3__47maximumIiEEE10Policy1000EN6thrust24THRUST_300001_SM_1000_NS6detail15normal_iteratorINSC_10device_ptrIiEEEEPijS8_iiNS5_3std3__410__identityEEEvT0_T1_T2_T3_T4_T6_E12temp_storage+12];
	max.s32 	%r457, %r510, %r456;
	ld.shared.u32 	%r458, [_ZZN3cub18CUB_300001_SM_10006detail6reduce28DeviceReduceSingleTileKernelINS2_10policy_hubIijN4cuda3__47maximumIiEEE10Policy1000EN6thrust24THRUST_300001_SM_1000_NS6detail15normal_iteratorINSC_10device_ptrIiEEEEPijS8_iiNS5_3std3__410__identityEEEvT0_T1_T2_T3_T4_T6_E12temp_storage+16];
	max.s32 	%r459, %r457, %r458;
	ld.shared.u32 	%r460, [_ZZN3cub18CUB_300001_SM_10006detail6reduce28DeviceReduceSingleTileKernelINS2_10policy_hubIijN4cuda3__47maximumIiEEE10Policy1000EN6thrust24THRUST_300001_SM_1000_NS6detail15normal_iteratorINSC_10device_ptrIiEEEEPijS8_iiNS5_3std3__410__identityEEEvT0_T1_T2_T3_T4_T6_E12temp_storage+20];
	max.s32 	%r461, %r459, %r460;
	ld.shared.u32 	%r462, [_ZZN3cub18CUB_300001_SM_10006detail6reduce28DeviceReduceSingleTileKernelINS2_10policy_hubIijN4cuda3__47maximumIiEEE10Policy1000EN6thrust24THRUST_300001_SM_1000_NS6detail15normal_iteratorINSC_10device_ptrIiEEEEPijS8_iiNS5_3std3__410__identityEEEvT0_T1_T2_T3_T4_T6_E12temp_storage+24];
	max.s32 	%r463, %r461, %r462;
	ld.shared.u32 	%r464, [_ZZN3cub18CUB_300001_SM_10006detail6reduce28DeviceReduceSingleTileKernelINS2_10policy_hubIijN4cuda3__47maximumIiEEE10Policy1000EN6thrust24THRUST_300001_SM_1000_NS6detail15normal_iteratorINSC_10device_ptrIiEEEEPijS8_iiNS5_3std3__410__identityEEEvT0_T1_T2_T3_T4_T6_E12temp_storage+28];
	max.s32 	%r465, %r463, %r464;
	ld.shared.u32 	%r466, [_ZZN3cub18CUB_300001_SM_10006detail6reduce28DeviceReduceSingleTileKernelINS2_10policy_hubIijN4cuda3__47maximumIiEEE10Policy1000EN6thrust24THRUST_300001_SM_1000_NS6detail15normal_iteratorINSC_10device_ptrIiEEEEPijS8_iiNS5_3std3__410__identityEEEvT0_T1_T2_T3_T4_T6_E12temp_storage+32];
	max.s32 	%r467, %r465, %r466;
	ld.shared.u32 	%r468, [_ZZN3cub18CUB_300001_SM_10006detail6reduce28DeviceReduceSingleTileKernelINS2_10policy_hubIijN4cuda3__47maximumIiEEE10Policy1000EN6thrust24THRUST_300001_SM_1000_NS6detail15normal_iteratorINSC_10device_ptrIiEEEEPijS8_iiNS5_3std3__410__identityEEEvT0_T1_T2_T3_T4_T6_E12temp_storage+36];
	max.s32 	%r510, %r467, %r468;
	bra.uni 	$L__BB20_50;
$L__BB20_24:
	// begin inline asm
	mov.u32 %r359, %laneid;
	// end inline asm
	and.b32  	%r385, %r1, 992;
	add.s32 	%r386, %r385, 32;
	setp.gt.u32 	%p35, %r386, %r92;
	not.b32 	%r387, %r385;
	add.s32 	%r388, %r92, %r387;
	selp.b32 	%r383, %r388, 31, %p35;
	mov.b32 	%r362, 1;
	mov.b32 	%r384, -1;
	// begin inline asm
	shfl.sync.down.b32 %r360, %r488, %r362, %r383, %r384;
	// end inline asm
	setp.lt.s32 	%p36, %r359, %r383;
	max.s32 	%r389, %r488, %r360;
	selp.b32 	%r366, %r389, %r488, %p36;
	mov.b32 	%r367, 2;
	// begin inline asm
	shfl.sync.down.b32 %r365, %r366, %r367, %r383, %r384;
	// end inline asm
	add.s32 	%r390, %r359, 2;
	setp.gt.s32 	%p37, %r390, %r383;
	max.s32 	%r391, %r366, %r365;
	selp.b32 	%r371, %r366, %r391, %p37;
	mov.b32 	%r372, 4;
	// begin inline asm
	shfl.sync.down.b32 %r370, %r371, %r372, %r383, %r384;
	// end inline asm
	add.s32 	%r392, %r359, 4;
	setp.gt.s32 	%p38, %r392, %r383;
	max.s32 	%r393, %r371, %r370;
	selp.b32 	%r376, %r371, %r393, %p38;
	mov.b32 	%r377, 8;
	// begin inline asm
	shfl.sync.down.b32 %r375, %r376, %r377, %r383, %r384;
	// end inline asm
	add.s32 	%r394, %r359, 8;
	setp.gt.s32 	%p39, %r394, %r383;
	max.s32 	%r395, %r376, %r375;
	selp.b32 	%r381, %r376, %r395, %p39;
	mov.b32 	%r382, 16;
	// begin inline asm
	shfl.sync.down.b32 %r380, %r381, %r382, %r383, %r384;
	// end inline asm
	add.s32 	%r396, %r359, 16;
	setp.gt.s32 	%p40, %r396, %r383;
	max.s32 	%r397, %r381, %r380;
	selp.b32 	%r510, %r381, %r397, %p40;
	setp.ne.s32 	%p41, %r359, 0;
	@%p41 bra 	$L__BB20_26;
	shr.u32 	%r398, %r1, 3;
	and.b32  	%r399, %r398, 124;
	mov.u32 	%r400, _ZZN3cub18CUB_300001_SM_10006detail6reduce28DeviceReduceSingleTileKernelINS2_10policy_hubIijN4cuda3__47maximumIiEEE10Policy1000EN6thrust24THRUST_300001_SM_1000_NS6detail15normal_iteratorINSC_10device_ptrIiEEEEPijS8_iiNS5_3std3__410__identityEEEvT0_T1_T2_T3_T4_T6_E12temp_storage;
	add.s32 	%r401, %r400, %r399;
	st.shared.u32 	[%r401+8], %r510;
$L__BB20_26:
	bar.sync 	0;
	setp.ne.s32 	%p42, %r1, 0;
	@%p42 bra 	$L__BB20_50;
	setp.gt.u32 	%p43, %r92, 32;
	ld.shared.u32 	%r402, [_ZZN3cub18CUB_300001_SM_10006detail6reduce28DeviceReduceSingleTileKernelINS2_10policy_hubIijN4cuda3__47maximumIiEEE10Policy1000EN6thrust24THRUST_300001_SM_1000_NS6detail15normal_iteratorINSC_10device_ptrIiEEEEPijS8_iiNS5_3std3__410__identityEEEvT0_T1_T2_T3_T4_T6_E12temp_storage+12];
	max.s32 	%r403, %r510, %r402;
	selp.b32 	%r404, %r403, %r510, %p43;
	setp.gt.u32 	%p44, %r92, 64;
	ld.shared.u32 	%r405, [_ZZN3cub18CUB_300001_SM_10006detail6reduce28DeviceReduceSingleTileKernelINS2_10policy_hubIijN4cuda3__47maximumIiEEE10Policy1000EN6thrust24THRUST_300001_SM_1000_NS6detail15normal_iteratorINSC_10device_ptrIiEEEEPijS8_iiNS5_3std3__410__identityEEEvT0_T1_T2_T3_T4_T6_E12temp_storage+16];
	max.s32 	%r406, %r404, %r405;
	selp.b32 	%r407, %r406, %r404, %p44;
	setp.gt.u32 	%p45, %r92, 96;
	ld.shared.u32 	%r408, [_ZZN3cub18CUB_300001_SM_10006detail6reduce28DeviceReduceSingleTileKernelINS2_10policy_hubIijN4cuda3__47maximumIiEEE10Policy1000EN6thrust24THRUST_300001_SM_1000_NS6detail15normal_iteratorINSC_10device_ptrIiEEEEPijS8_iiNS5_3std3__410__identityEEEvT0_T1_T2_T3_T4_T6_E12temp_storage+20];
	max.s32 	%r409, %r407, %r408;
	selp.b32 	%r410, %r409, %r407, %p45;
	setp.gt.u32 	%p46, %r92, 128;
	ld.shared.u32 	%r411, [_ZZN3cub18CUB_300001_SM_10006detail6reduce28DeviceReduceSingleTileKernelINS2_10policy_hubIijN4cuda3__47maximumIiEEE10Policy1000EN6thrust24THRUST_300001_SM_1000_NS6detail15normal_iteratorINSC_10device_ptrIiEEEEPijS8_iiNS5_3std3__410__identityEEEvT0_T1_T2_T3_T4_T6_E12temp_storage+24];
	max.s32 	%r412, %r410, %r411;
	selp.b32 	%r413, %r412, %r410, %p46;
	setp.gt.u32 	%p47, %r92, 160;
	ld.shared.u32 	%r414, [_ZZN3cub18CUB_300001_SM_10006detail6reduce28DeviceReduceSingleTileKernelINS2_10policy_hubIijN4cuda3__47maximumIiEEE10Policy1000EN6thrust24THRUST_300001_SM_1000_NS6detail15normal_iteratorINSC_10device_ptrIiEEEEPijS8_iiNS5_3std3__410__identityEEEvT0_T1_T2_T3_T4_T6_E12temp_storage+28];
	max.s32 	%r415, %r413, %r414;
	selp.b32 	%r416, %r415, %r413, %p47;
	setp.gt.u32 	%p48, %r92, 192;
	ld.shared.u32 	%r417, [_ZZN3cub18CUB_300001_SM_10006detail6reduce28DeviceReduceSingleTileKernelINS2_10policy_hubIijN4cuda3__47maximumIiEEE10Policy1000EN6thrust24THRUST_300001_SM_1000_NS6detail15normal_iteratorINSC_10device_ptrIiEEEEPijS8_iiNS5_3std3__410__identityEEEvT0_T1_T2_T3_T4_T6_E12temp_storage+32];
	max.s32 	%r418, %r416, %r417;
	selp.b32 	%r419, %r418, %r416, %p48;
	setp.gt.u32 	%p49, %r92, 224;
	ld.shared.u32 	%r420, [_ZZN3cub18CUB_300001_SM_10006detail6reduce28DeviceReduceSingleTileKernelINS2_10policy_hubIijN4cuda3__47maximumIiEEE10Policy1000EN6thrust24THRUST_300001_SM_1000_NS6detail15normal_iteratorINSC_10device_ptrIiEEEEPijS8_iiNS5_3std3__410__identityEEEvT0_T1_T2_T3_T4_T6_E12temp_storage+36];
	max.s32 	%r421, %r419, %r420;
	selp.b32 	%r510, %r421, %r419, %p49;
	bra.uni 	$L__BB20_50;
$L__BB20_28:
	mov.u32 	%r41, %tid.x;
	mul.wide.u32 	%rd11, %r41, 4;
	add.s64 	%rd12, %rd2, %rd11;
	ld.global.u32 	%r95, [%rd12];
	ld.global.u32 	%r96, [%rd12+1024];
	ld.global.u32 	%r97, [%rd12+2048];
	ld.global.u32 	%r98, [%rd12+3072];
	ld.global.u32 	%r99, [%rd12+4096];
	ld.global.u32 	%r100, [%rd12+5120];
	ld.global.u32 	%r101, [%rd12+6144];
	ld.global.u32 	%r102, [%rd12+7168];
	ld.global.u32 	%r103, [%rd12+8192];
	ld.global.u32 	%r104, [%rd12+9216];
	ld.global.u32 	%r105, [%rd12+10240];
	ld.global.u32 	%r106, [%rd12+11264];
	ld.global.u32 	%r107, [%rd12+12288];
	ld.global.u32 	%r108, [%rd12+13312];
	ld.global.u32 	%r109, [%rd12+14336];
	ld.global.u32 	%r110, [%rd12+15360];
	max.s32 	%r111, %r95, %r96;
	max.s32 	%r112, %r111, %r97;
	max.s32 	%r113, %r98, %r99;
	max.s32 	%r114, %r113, %r100;
	max.s32 	%r115, %r101, %r102;
	max.s32 	%r116, %r115, %r103;
	max.s32 	%r117, %r104, %r105;
	max.s32 	%r118, %r117, %r106;
	max.s32 	%r119, %r107, %r108;
	max.s32 	%r120, %r119, %r109;
	max.s32 	%r121, %r112, %r114;
	max.s32 	%r122, %r121, %r116;
	max.s32 	%r123, %r118, %r120;
	max.s32 	%r124, %r123, %r110;
	max.s32 	%r509, %r122, %r124;
	add.s32 	%r43, %r92, -4096;
	setp.lt.u32 	%p3, %r43, 4096;
	mov.b32 	%r492, 4096;
	@%p3 bra 	$L__BB20_32;
	mov.b32 	%r492, 4096;
$L__BB20_30:
	add.s32 	%r126, %r41, %r492;
	mul.wide.u32 	%rd13, %r126, 4;
	add.s64 	%rd14, %rd2, %rd13;
	ld.global.u32 	%r127, [%rd14];
	ld.global.u32 	%r128, [%rd14+1024];
	ld.global.u32 	%r129, [%rd14+2048];
	ld.global.u32 	%r130, [%rd14+3072];
	ld.global.u32 	%r131, [%rd14+4096];
	ld.global.u32 	%r132, [%rd14+5120];
	ld.global.u32 	%r133, [%rd14+6144];
	ld.global.u32 	%r134, [%rd14+7168];
	ld.global.u32 	%r135, [%rd14+8192];
	ld.global.u32 	%r136, [%rd14+9216];
	ld.global.u32 	%r137, [%rd14+10240];
	ld.global.u32 	%r138, [%rd14+11264];
	ld.global.u32 	%r139, [%rd14+12288];
	ld.global.u32 	%r140, [%rd14+13312];
	ld.global.u32 	%r141, [%rd14+14336];
	ld.global.u32 	%r142, [%rd14+15360];
	max.s32 	%r143, %r509, %r127;
	max.s32 	%r144, %r143, %r128;
	max.s32 	%r145, %r129, %r130;
	max.s32 	%r146, %r145, %r131;
	max.s32 	%r147, %r132, %r133;
	max.s32 	%r148, %r147, %r134;
	max.s32 	%r149, %r135, %r136;
	max.s32 	%r150, %r149, %r137;
	max.s32 	%r151, %r138, %r139;
	max.s32 	%r152, %r151, %r140;
	max.s32 	%r153, %r141, %r142;
	max.s32 	%r154, %r144, %r146;
	max.s32 	%r155, %r154, %r148;
	max.s32 	%r156, %r150, %r152;
	max.s32 	%r157, %r156, %r153;
	max.s32 	%r509, %r155, %r157;
	sub.s32 	%r158, %r92, %r492;
	setp.lt.u32 	%p4, %r158, 4096;
	@%p4 bra 	$L__BB20_46;
	add.s32 	%r492, %r492, 4096;
	setp.le.u32 	%p5, %r492, %r43;
	@%p5 bra 	$L__BB20_30;
$L__BB20_32:
	setp.le.u32 	%p6, %r92, %r492;
	sub.s32 	%r159, %r92, %r492;
	setp.ge.s32 	%p7, %r41, %r159;
	or.pred  	%p8, %p6, %p7;
	@%p8 bra 	$L__BB20_46;
	not.b32 	%r162, %r41;
	add.s32 	%r163, %r92, %r162;
	sub.s32 	%r164, %r163, %r492;
	shr.u32 	%r165, %r164, 8;
	add.s32 	%r50, %r165, 1;
	and.b32  	%r51, %r50, 15;
	setp.lt.u32 	%p9, %r164, 3840;
	mov.u32 	%r501, %r41;
	@%p9 bra 	$L__BB20_37;
	or.b32  	%r495, %r41, 2048;
	add.s32 	%r494, %r41, %r492;
	and.b32  	%r166, %r50, 33554416;
	neg.s32 	%r493, %r166;
$L__BB20_35:
	.pragma "nounroll";
	mul.wide.u32 	%rd15, %r494, 4;
	add.s64 	%rd16, %rd2, %rd15;
	ld.global.u32 	%r167, [%rd16];
	max.s32 	%r168, %r509, %r167;
	add.s32 	%r169, %r494, 256;
	mul.wide.u32 	%rd17, %r169, 4;
	add.s64 	%rd18, %rd2, %rd17;
	ld.global.u32 	%r170, [%rd18];
	max.s32 	%r171, %r168, %r170;
	add.s32 	%r172, %r494, 512;
	mul.wide.u32 	%rd19, %r172, 4;
	add.s64 	%rd20, %rd2, %rd19;
	ld.global.u32 	%r173, [%rd20];
	max.s32 	%r174, %r171, %r173;
	add.s32 	%r175, %r494, 768;
	mul.wide.u32 	%rd21, %r175, 4;
	add.s64 	%rd22, %rd2, %rd21;
	ld.global.u32 	%r176, [%rd22];
	max.s32 	%r177, %r174, %r176;
	add.s32 	%r178, %r494, 1024;
	mul.wide.u32 	%rd23, %r178, 4;
	add.s64 	%rd24, %rd2, %rd23;
	ld.global.u32 	%r179, [%rd24];
	max.s32 	%r180, %r177, %r179;
	add.s32 	%r181, %r494, 1280;
	mul.wide.u32 	%rd25, %r181, 4;
	add.s64 	%rd26, %rd2, %rd25;
	ld.global.u32 	%r182, [%rd26];
	max.s32 	%r183, %r180, %r182;
	add.s32 	%r184, %r494, 1536;
	mul.wide.u32 	%rd27, %r184, 4;
	add.s64 	%rd28, %rd2, %rd27;
	ld.global.u32 	%r185, [%rd28];
	max.s32 	%r186, %r183, %r185;
	add.s32 	%r187, %r494, 1792;
	mul.wide.u32 	%rd29, %r187, 4;
	add.s64 	%rd30, %rd2, %rd29;
	ld.global.u32 	%r188, [%rd30];
	max.s32 	%r189, %r186, %r188;
	add.s32 	%r190, %r494, 2048;
	mul.wide.u32 	%rd31, %r190, 4;
	add.s64 	%rd32, %rd2, %rd31;
	ld.global.u32 	%r191, [%rd32];
	max.s32 	%r192, %r189, %r191;
	add.s32 	%r193, %r494, 2304;
	mul.wide.u32 	%rd33, %r193, 4;
	add.s64 	%rd34, %rd2, %rd33;
	ld.global.u32 	%r194, [%rd34];
	max.s32 	%r195, %r192, %r194;
	add.s32 	%r196, %r494, 2560;
	mul.wide.u32 	%rd35, %r196, 4;
	add.s64 	%rd36, %rd2, %rd35;
	ld.global.u32 	%r197, [%rd36];
	max.s32 	%r198, %r195, %r197;
	add.s32 	%r199, %r494, 2816;
	mul.wide.u32 	%rd37, %r199, 4;
	add.s64 	%rd38, %rd2, %rd37;
	ld.global.u32 	%r200, [%rd38];
	max.s32 	%r201, %r198, %r200;
	add.s32 	%r202, %r494, 3072;
	mul.wide.u32 	%rd39, %r202, 4;
	add.s64 	%rd40, %rd2, %rd39;
	ld.global.u32 	%r203, [%rd40];
	max.s32 	%r204, %r201, %r203;
	add.s32 	%r205, %r494, 3328;
	mul.wide.u32 	%rd41, %r205, 4;
	add.s64 	%rd42, %rd2, %rd41;
	ld.global.u32 	%r206, [%rd42];
	max.s32 	%r207, %r204, %r206;
	add.s32 	%r208, %r494, 3584;
	mul.wide.u32 	%rd43, %r208, 4;
	add.s64 	%rd44, %rd2, %rd43;
	ld.global.u32 	%r209, [%rd44];
	max.s32 	%r210, %r207, %r209;
	add.s32 	%r211, %r494, 3840;
	mul.wide.u32 	%rd45, %r211, 4;
	add.s64 	%rd46, %rd2, %rd45;
	ld.global.u32 	%r212, [%rd46];
	max.s32 	%r509, %r210, %r212;
	add.s32 	%r495, %r495, 4096;
	add.s32 	%r494, %r494, 4096;
	add.s32 	%r493, %r493, 16;
	setp.ne.s32 	%p10, %r493, 0;
	@%p10 bra 	$L__BB20_35;
	add.s32 	%r501, %r495, -2048;
$L__BB20_37:
	setp.eq.s32 	%p11, %r51, 0;
	@%p11 bra 	$L__BB20_46;
	and.b32  	%r67, %r50, 7;
	setp.lt.u32 	%p12, %r51, 8;
	@%p12 bra 	$L__BB20_40;
	add.s32 	%r214, %r501, %r492;
	mul.wide.u32 	%rd47, %r214, 4;
	add.s64 	%rd48, %rd2, %rd47;
	ld.global.u32 	%r215, [%rd48];
	max.s32 	%r216, %r509, %r215;
	add.s32 	%r217, %r214, 256;
	mul.wide.u32 	%rd49, %r217, 4;
	add.s64 	%rd50, %rd2, %rd49;
	ld.global.u32 	%r218, [%rd50];
	max.s32 	%r219, %r216, %r218;
	add.s32 	%r220, %r214, 512;
	mul.wide.u32 	%rd51, %r220, 4;
	add.s64 	%rd52, %rd2, %rd51;
	ld.global.u32 	%r221, [%rd52];
	max.s32 	%r222, %r219, %r221;
	add.s32 	%r223, %r214, 768;
	mul.wide.u32 	%rd53, %r223, 4;
	add.s64 	%rd54, %rd2, %rd53;
	ld.global.u32 	%r224, [%rd54];
	max.s32 	%r225, %r222, %r224;
	add.s32 	%r226, %r214, 1024;
	mul.wide.u32 	%rd55, %r226, 4;
	add.s64 	%rd56, %rd2, %rd55;
	ld.global.u32 	%r227, [%rd56];
	max.s32 	%r228, %r225, %r227;
	add.s32 	%r229, %r214, 1280;
	mul.wide.u32 	%rd57, %r229, 4;
	add.s64 	%rd58, %rd2, %rd57;
	ld.global.u32 	%r230, [%rd58];
	max.s32 	%r231, %r228, %r230;
	add.s32 	%r232, %r214, 1536;
	mul.wide.u32 	%rd59, %r232, 4;
	add.s64 	%rd60, %rd2, %rd59;
	ld.global.u32 	%r233, [%rd60];
	max.s32 	%r234, %r231, %r233;
	add.s32 	%r235, %r214, 1792;
	mul.wide.u32 	%rd61, %r235, 4;
	add.s64 	%rd62, %rd2, %rd61;
	ld.global.u32 	%r236, [%rd62];
	max.s32 	%r509, %r234, %r236;
	add.s32 	%r501, %r501, 2048;
$L__BB20_40:
	setp.eq.s32 	%p13, %r67, 0;
	@%p13 bra 	$L__BB20_46;
	and.b32  	%r73, %r50, 3;
	setp.lt.u32 	%p14, %r67, 4;
	@%p14 bra 	$L__BB20_43;
	add.s32 	%r238, %r501, %r492;
	mul.wide.u32 	%rd63, %r238, 4;
	add.s64 	%rd64, %rd2, %rd63;
	ld.global.u32 	%r239, [%rd64];
	max.s32 	%r240, %r509, %r239;
	add.s32 	%r241, %r238, 256;
	mul.wide.u32 	%rd65, %r241, 4;
	add.s64 	%rd66, %rd2, %rd65;
	ld.global.u32 	%r242, [%rd66];
	max.s32 	%r243, %r240, %r242;
	add.s32 	%r244, %r238, 512;
	mul.wide.u32 	%rd67, %r244, 4;
	add.s64 	%rd68, %rd2, %rd67;
	ld.global.u32 	%r245, [%rd68];
	max.s32 	%r246, %r243, %r245;
	add.s32 	%r247, %r238, 768;
	mul.wide.u32 	%rd69, %r247, 4;
	add.s64 	%rd70, %rd2, %rd69;
	ld.global.u32 	%r248, [%rd70];
	max.s32 	%r509, %r246, %r248;
	add.s32 	%r501, %r501, 1024;
$L__BB20_43:
	setp.eq.s32 	%p15, %r73, 0;
	@%p15 bra 	$L__BB20_46;
	add.s32 	%r507, %r501, %r492;
	neg.s32 	%r506, %r73;
$L__BB20_45:
	.pragma "nounroll";
	mul.wide.u32 	%rd71, %r507, 4;
	add.s64 	%rd72, %rd2, %rd71;
	ld.global.u32 	%r249, [%rd72];
	max.s32 	%r509, %r509, %r249;
	add.s32 	%r507, %r507, 256;
	add.s32 	%r506, %r506, 1;
	setp.ne.s32 	%p16, %r506, 0;
	@%p16 bra 	$L__BB20_45;
$L__BB20_46:
	// begin inline asm
	mov.u32 %r250, %laneid;
	// end inline asm
	mov.b32 	%r253, 1;
	mov.b32 	%r274, 31;
	mov.b32 	%r275, -1;
	// begin inline asm
	shfl.sync.down.b32 %r251, %r509, %r253, %r274, %r275;
	// end inline asm
	setp.gt.s32 	%p17, %r250, 30;
	max.s32 	%r276, %r509, %r251;
	selp.b32 	%r257, %r509, %r276, %p17;
	mov.b32 	%r258, 2;
	// begin inline asm
	shfl.sync.down.b32 %r256, %r257, %r258, %r274, %r275;
	// end inline asm
	setp.gt.s32 	%p18, %r250, 29;
	max.s32 	%r277, %r257, %r256;
	selp.b32 	%r262, %r257, %r277, %p18;
	mov.b32 	%r263, 4;
	// begin inline asm
	shfl.sync.down.b32 %r261, %r262, %r263, %r274, %r275;
	// end inline asm
	setp.gt.s32 	%p19, %r250, 27;
	max.s32 	%r278, %r262, %r261;
	selp.b32 	%r267, %r262, %r278, %p19;
	mov.b32 	%r268, 8;
	// begin inline asm
	shfl.sync.down.b32 %r266, %r267, %r268, %r274, %r275;
	// end inline asm
	setp.gt.s32 	%p20, %r250, 23;
	max.s32 	%r279, %r267, %r266;
	selp.b32 	%r272, %r267, %r279, %p20;
	mov.b32 	%r273, 16;
	// begin inline asm
	shfl.sync.down.b32 %r271, %r272, %r273, %r274, %r275;
	// end inline asm
	setp.gt.s32 	%p21, %r250, 15;
	max.s32 	%r88, %r272, %r271;
	selp.b32 	%r510, %r272, %r88, %p21;
	setp.ne.s32 	%p22, %r250, 0;
	@%p22 bra 	$L__BB20_48;
	shr.u32 	%r280, %r41, 3;
	and.b32  	%r281, %r280, 124;
	mov.u32 	%r282, _ZZN3cub18CUB_300001_SM_10006detail6reduce28DeviceReduceSingleTileKernelINS2_10policy_hubIijN4cuda3__47maximumIiEEE10Policy1000EN6thrust24THRUST_300001_SM_1000_NS6detail15normal_iteratorINSC_10device_ptrIiEEEEPijS8_iiNS5_3std3__410__identityEEEvT0_T1_T2_T3_T4_T6_E12temp_storage;
	add.s32 	%r283, %r282, %r281;
	st.shared.u32 	[%r283+8], %r88;
$L__BB20_48:
	bar.sync 	0;
	setp.ne.s32 	%p23, %r41, 0;
	@%p23 bra 	$L__BB20_50;
	ld.shared.u32 	%r284, [_ZZN3cub18CUB_300001_SM_10006detail6reduce28DeviceReduceSingleTileKernelINS2_10policy_hubIijN4cuda3__47maximumIiEEE10Policy1000EN6thrust24THRUST_300001_SM_1000_NS6detail15normal_iteratorINSC_10device_ptrIiEEEEPijS8_iiNS5_3std3__410__identityEEEvT0_T1_T2_T3_T4_T6_E12temp_storage+12];
	max.s32 	%r285, %r510, %r284;
	ld.shared.u32 	%r286, [_ZZN3cub18CUB_300001_SM_10006detail6reduce28DeviceReduceSingleTileKernelINS2_10policy_hubIijN4cuda3__47maximumIiEEE10Policy1000EN6thrust24THRUST_300001_SM_1000_NS6detail15normal_iteratorINSC_10device_ptrIiEEEEPijS8_iiNS5_3std3__410__identityEEEvT0_T1_T2_T3_T4_T6_E12temp_storage+16];
	max.s32 	%r287, %r285, %r286;
	ld.shared.u32 	%r288, [_ZZN3cub18CUB_300001_SM_10006detail6reduce28DeviceReduceSingleTileKernelINS2_10policy_hubIijN4cuda3__47maximumIiEEE10Policy1000EN6thrust24THRUST_300001_SM_1000_NS6detail15normal_iteratorINSC_10device_ptrIiEEEEPijS8_iiNS5_3std3__410__identityEEEvT0_T1_T2_T3_T4_T6_E12temp_storage+20];
	max.s32 	%r289, %r287, %r288;
	ld.shared.u32 	%r290, [_ZZN3cub18CUB_300001_SM_10006detail6reduce28DeviceReduceSingleTileKernelINS2_10policy_hubIijN4cuda3__47maximumIiEEE10Policy1000EN6thrust24THRUST_300001_SM_1000_NS6detail15normal_iteratorINSC_10device_ptrIiEEEEPijS8_iiNS5_3std3__410__identityEEEvT0_T1_T2_T3_T4_T6_E12temp_storage+24];
	max.s32 	%r291, %r289, %r290;
	ld.shared.u32 	%r292, [_ZZN3cub18CUB_300001_SM_10006detail6reduce28DeviceReduceSingleTileKernelINS2_10policy_hubIijN4cuda3__47maximumIiEEE10Policy1000EN6thrust24THRUST_300001_SM_1000_NS6detail15normal_iteratorINSC_10device_ptrIiEEEEPijS8_iiNS5_3std3__410__identityEEEvT0_T1_T2_T3_T4_T6_E12temp_storage+28];
	max.s32 	%r293, %r291, %r292;
	ld.shared.u32 	%r294, [_ZZN3cub18CUB_300001_SM_10006detail6reduce28DeviceReduceSingleTileKernelINS2_10policy_hubIijN4cuda3__47maximumIiEEE10Policy1000EN6thrust24THRUST_300001_SM_1000_NS6detail15normal_iteratorINSC_10device_ptrIiEEEEPijS8_iiNS5_3std3__410__identityEEEvT0_T1_T2_T3_T4_T6_E12temp_storage+32];
	max.s32 	%r295, %r293, %r294;
	ld.shared.u32 	%r296, [_ZZN3cub18CUB_300001_SM_10006detail6reduce28DeviceReduceSingleTileKernelINS2_10policy_hubIijN4cuda3__47maximumIiEEE10Policy1000EN6thrust24THRUST_300001_SM_1000_NS6detail15normal_iteratorINSC_10device_ptrIiEEEEPijS8_iiNS5_3std3__410__identityEEEvT0_T1_T2_T3_T4_T6_E12temp_storage+36];
	max.s32 	%r510, %r295, %r296;
$L__BB20_50:
	mov.u32 	%r469, %tid.x;
	setp.ne.s32 	%p57, %r469, 0;
	@%p57 bra 	$L__BB20_52;
	max.s32 	%r470, %r93, %r510;
	st.global.u32 	[%rd1], %r470;
$L__BB20_52:
	ret;

}
	// .globl	_ZN3cub18CUB_300001_SM_10006detail6reduce18DeviceReduceKernelINS2_10policy_hubIijN4cuda3__47maximumIiEEE10Policy1000EN6thrust24THRUST_300001_SM_1000_NS6detail15normal_iteratorINSC_10device_ptrIiEEEEjS8_iNS5_3std3__410__identityEEEvT0_PT3_T1_NS0_13GridEvenShareISO_EET2_T4_
.visible .entry _ZN3cub18CUB_300001_SM_10006detail6reduce18DeviceReduceKernelINS2_10policy_hubIijN4cuda3__47maximumIiEEE10Policy1000EN6thrust24THRUST_300001_SM_1000_NS6detail15normal_iteratorINSC_10device_ptrIiEEEEjS8_iNS5_3std3__410__identityEEEvT0_PT3_T1_NS0_13GridEvenShareISO_EET2_T4_(
	.param .align 8 .b8 _ZN3cub18CUB_300001_SM_10006detail6reduce18DeviceReduceKernelINS2_10policy_hubIijN4cuda3__47maximumIiEEE10Policy1000EN6thrust24THRUST_300001_SM_1000_NS6detail15normal_iteratorINSC_10device_ptrIiEEEEjS8_iNS5_3std3__410__identityEEEvT0_PT3_T1_NS0_13GridEvenShareISO_EET2_T4__param_0[8],
	.param .u64 .ptr .align 1 _ZN3cub18CUB_300001_SM_10006detail6reduce18DeviceReduceKernelINS2_10policy_hubIijN4cuda3__47maximumIiEEE10Policy1000EN6thrust24THRUST_300001_SM_1000_NS6detail15normal_iteratorINSC_10device_ptrIiEEEEjS8_iNS5_3std3__410__identityEEEvT0_PT3_T1_NS0_13GridEvenShareISO_EET2_T4__param_1,
	.param .u32 _ZN3cub18CUB_300001_SM_10006detail6reduce18DeviceReduceKernelINS2_10policy_hubIijN4cuda3__47maximumIiEEE10Policy1000EN6thrust24THRUST_300001_SM_1000_NS6detail15normal_iteratorINSC_10device_ptrIiEEEEjS8_iNS5_3std3__410__identityEEEvT0_PT3_T1_NS0_13GridEvenShareISO_EET2_T4__param_2,
	.param .align 4 .b8 _ZN3cub18CUB_300001_SM_10006detail6reduce18DeviceReduceKernelINS2_10policy_hubIijN4cuda3__47maximumIiEEE10Policy1000EN6thrust24THRUST_300001_SM_1000_NS6detail15normal_iteratorINSC_10device_ptrIiEEEEjS8_iNS5_3std3__410__identityEEEvT0_PT3_T1_NS0_13GridEvenShareISO_EET2_T4__param_3[40],
	.param .align 1 .b8 _ZN3cub18CUB_300001_SM_10006detail6reduce18DeviceReduceKernelINS2_10policy_hubIijN4cuda3__47maximumIiEEE10Policy1000EN6thrust24THRUST_300001_SM_1000_NS6detail15normal_iteratorINSC_10device_ptrIiEEEEjS8_iNS5_3std3__410__identityEEEvT0_PT3_T1_NS0_13GridEvenShareISO_EET2_T4__param_4[1],
	.param .align 1 .b8 _ZN3cub18CUB_300001_SM_10006detail6reduce18DeviceReduceKernelINS2_10policy_hubIijN4cuda3__47maximumIiEEE10Policy1000EN6thrust24THRUST_300001_SM_1000_NS6detail15normal_iteratorINSC_10device_ptrIiEEEEjS8_iNS5_3std3__410__identityEEEvT0_PT3_T1_NS0_13GridEvenShareISO_EET2_T4__param_5[1]
)
.maxntid 256
{
	.reg .pred 	%p<57>;
	.reg .b16 	%rs<4>;
	.reg .b32 	%r<575>;
	.reg .b64 	%rd<130>;
	// demoted variable
	.shared .align 4 .b8 _ZZN3cub18CUB_300001_SM_10006detail6reduce18DeviceReduceKernelINS2_10policy_hubIijN4cuda3__47maximumIiEEE10Policy1000EN6thrust24THRUST_300001_SM_1000_NS6detail15normal_iteratorINSC_10device_ptrIiEEEEjS8_iNS5_3std3__410__identityEEEvT0_PT3_T1_NS0_13GridEvenShareISO_EET2_T4_E12temp_storage[44];
	ld.param.u32 	%r1, [_ZN3cub18CUB_300001_SM_10006detail6reduce18DeviceReduceKernelINS2_10policy_hubIijN4cuda3__47maximumIiEEE10Policy1000EN6thrust24THRUST_300001_SM_1000_NS6detail15normal_iteratorINSC_10device_ptrIiEEEEjS8_iNS5_3std3__410__identityEEEvT0_PT3_T1_NS0_13GridEvenShareISO_EET2_T4__param_3+20];
	ld.param.u32 	%r2, [_ZN3cub18CUB_300001_SM_10006detail6reduce18DeviceReduceKernelINS2_10policy_hubIijN4cuda3__47maximumIiEEE10Policy1000EN6thrust24THRUST_300001_SM_1000_NS6detail15normal_iteratorINSC_10device_ptrIiEEEEjS8_iNS5_3std3__410__identityEEEvT0_PT3_T1_NS0_13GridEvenShareISO_EET2_T4__param_3+24];
	ld.param.u64 	%rd3, [_ZN3cub18CUB_300001_SM_10006detail6reduce18DeviceReduceKernelINS2_10policy_hubIijN4cuda3__47maximumIiEEE10Policy1000EN6thrust24THRUST_300001_SM_1000_NS6detail15normal_iteratorINSC_10device_ptrIiEEEEjS8_iNS5_3std3__410__identityEEEvT0_PT3_T1_NS0_13GridEvenShareISO_EET2_T4__param_0];
	cvta.to.global.u64 	%rd1, %rd3;
	mov.u32 	%r3, %ctaid.x;
	shl.b32 	%r4, %r2, 12;
	shl.b32 	%r556, %r3, 12;
	sub.s32 	%r6, %r1, %r556;
	setp.gt.u32 	%p1, %r6, 4095;
	@%p1 bra 	$L__BB21_26;
	mov.u32 	%r7, %tid.x;
	setp.ge.u32 	%p23, %r7, %r6;
	mov.b32 	%r550, 0;
	mov.u32 	%r539, %r7;
	@%p23 bra 	$L__BB21_3;
	add.s32 	%r331, %r556, %r7;
	mul.wide.u32 	%rd66, %r331, 4;
	add.s64 	%rd67, %rd1, %rd66;
	ld.global.u32 	%r550, [%rd67];
	add.s32 	%r539, %r7, 256;
$L__BB21_3:
	setp.ge.u32 	%p24, %r539, %r6;
	@%p24 bra 	$L__BB21_17;
	not.b32 	%r333, %r539;
	add.s32 	%r334, %r1, %r333;
	sub.s32 	%r335, %r334, %r556;
	shr.u32 	%r336, %r335, 8;
	add.s32 	%r12, %r336, 1;
	and.b32  	%r13, %r12, 15;
	setp.lt.u32 	%p25, %r335, 3840;
	@%p25 bra 	$L__BB21_8;
	or.b32  	%r536, %r539, 2048;
	add.s32 	%r535, %r539, %r556;
	and.b32  	%r337, %r12, 33554416;
	neg.s32 	%r534, %r337;
$L__BB21_6:
	.pragma "nounroll";
	mul.wide.u32 	%rd68, %r535, 4;
	add.s64 	%rd69, %rd1, %rd68;
	ld.global.u32 	%r338, [%rd69];
	max.s32 	%r339, %r550, %r338;
	add.s32 	%r340, %r535, 256;
	mul.wide.u32 	%rd70, %r340, 4;
	add.s64 	%rd71, %rd1, %rd70;
	ld.global.u32 	%r341, [%rd71];
	max.s32 	%r342, %r339, %r341;
	add.s32 	%r343, %r535, 512;
	mul.wide.u32 	%rd72, %r343, 4;
	add.s64 	%rd73, %rd1, %rd72;
	ld.global.u32 	%r344, [%rd73];
	max.s32 	%r345, %r342, %r344;
	add.s32 	%r346, %r535, 768;
	mul.wide.u32 	%rd74, %r346, 4;
	add.s64 	%rd75, %rd1, %rd74;
	ld.global.u32 	%r347, [%rd75];
	max.s32 	%r348, %r345, %r347;
	add.s32 	%r349, %r535, 1024;
	mul.wide.u32 	%rd76, %r349, 4;
	add.s64 	%rd77, %rd1, %rd76;
	ld.global.u32 	%r350, [%rd77];
	max.s32 	%r351, %r348, %r350;
	add.s32 	%r352, %r535, 1280;
	mul.wide.u32 	%rd78, %r352, 4;
	add.s64 	%rd79, %rd1, %rd78;
	ld.global.u32 	%r353, [%rd79];
	max.s32 	%r354, %r351, %r353;
	add.s32 	%r355, %r535, 1536;
	mul.wide.u32 	%rd80, %r355, 4;
	add.s64 	%rd81, %rd1, %rd80;
	ld.global.u32 	%r356, [%rd81];
	max.s32 	%r357, %r354, %r356;
	add.s32 	%r358, %r535, 1792;
	mul.wide.u32 	%rd82, %r358, 4;
	add.s64 	%rd83, %rd1, %rd82;
	ld.global.u32 	%r359, [%rd83];
	max.s32 	%r360, %r357, %r359;
	add.s32 	%r361, %r535, 2048;
	mul.wide.u32 	%rd84, %r361, 4;
	add.s64 	%rd85, %rd1, %rd84;
	ld.global.u32 	%r362, [%rd85];
	max.s32 	%r363, %r360, %r362;
	add.s32 	%r364, %r535, 2304;
	mul.wide.u32 	%rd86, %r364, 4;
	add.s64 	%rd87, %rd1, %rd86;
	ld.global.u32 	%r365, [%rd87];
	max.s32 	%r366, %r363, %r365;
	add.s32 	%r367, %r535, 2560;
	mul.wide.u32 	%rd88, %r367, 4;
	add.s64 	%rd89, %rd1, %rd88;
	ld.global.u32 	%r368, [%rd89];
	max.s32 	%r369, %r366, %r368;
	add.s32 	%r370, %r535, 2816;
	mul.wide.u32 	%rd90, %r370, 4;
	add.s64 	%rd91, %rd1, %rd90;
	ld.global.u32 	%r371, [%rd91];
	max.s32 	%r372, %r369, %r371;
	add.s32 	%r373, %r535, 3072;
	mul.wide.u32 	%rd92, %r373, 4;
	add.s64 	%rd93, %rd1, %rd92;
	ld.global.u32 	%r374, [%rd93];
	max.s32 	%r375, %r372, %r374;
	add.s32 	%r376, %r535, 3328;
	mul.wide.u32 	%rd94, %r376, 4;
	add.s64 	%rd95, %rd1, %rd94;
	ld.global.u32 	%r377, [%rd95];
	max.s32 	%r378, %r375, %r377;
	add.s32 	%r379, %r535, 3584;
	mul.wide.u32 	%rd96, %r379, 4;
	add.s64 	%rd97, %rd1, %rd96;
	ld.global.u32 	%r380, [%rd97];
	max.s32 	%r381, %r378, %r380;
	add.s32 	%r382, %r535, 3840;
	mul.wide.u32 	%rd98, %r382, 4;
	add.s64 	%rd99, %rd1, %rd98;
	ld.global.u32 	%r383, [%rd99];
	max.s32 	%r550, %r381, %r383;
	add.s32 	%r536, %r536, 4096;
	add.s32 	%r535, %r535, 4096;
	add.s32 	%r534, %r534, 16;
	setp.ne.s32 	%p26, %r534, 0;
	@%p26 bra 	$L__BB21_6;
	add.s32 	%r539, %r536, -2048;
$L__BB21_8:
	setp.eq.s32 	%p27, %r13, 0;
	@%p27 bra 	$L__BB21_17;
	and.b32  	%r29, %r12, 7;
	setp.lt.u32 	%p28, %r13, 8;
	@%p28 bra 	$L__BB21_11;
	add.s32 	%r385, %r556, %r539;
	mul.wide.u32 	%rd100, %r385, 4;
	add.s64 	%rd101, %rd1, %rd100;
	ld.global.u32 	%r386, [%rd101];
	max.s32 	%r387, %r550, %r386;
	add.s32 	%r388, %r385, 256;
	mul.wide.u32 	%rd102, %r388, 4;
	add.s64 	%rd103, %rd1, %rd102;
	ld.global.u32 	%r389, [%rd103];
	max.s32 	%r390, %r387, %r389;
	add.s32 	%r391, %r385, 512;
	mul.wide.u32 	%rd104, %r391, 4;
	add.s64 	%rd105, %rd1, %rd104;
	ld.global.u32 	%r392, [%rd105];
	max.s32 	%r393, %r390, %r392;
	add.s32 	%r394, %r385, 768;
	mul.wide.u32 	%rd106, %r394, 4;
	add.s64 	%rd107, %rd1, %rd106;
	ld.global.u32 	%r395, [%rd107];
	max.s32 	%r396, %r393, %r395;
	add.s32 	%r397, %r385, 1024;
	mul.wide.u32 	%rd108, %r397, 4;
	add.s64 	%rd109, %rd1, %rd108;
	ld.global.u32 	%r398, [%rd109];
	max.s32 	%r399, %r396, %r398;
	add.s32 	%r400, %r385, 1280;
	mul.wide.u32 	%rd110, %r400, 4;
	add.s64 	%rd111, %rd1, %rd110;
	ld.global.u32 	%r401, [%rd111];
	max.s32 	%r402, %r399, %r401;
	add.s32 	%r403, %r385, 1536;
	mul.wide.u32 	%rd112, %r403, 4;
	add.s64 	%rd113, %rd1, %rd112;
	ld.global.u32 	%r404, [%rd113];
	max.s32 	%r405, %r402, %r404;
	add.s32 	%r406, %r385, 1792;
	mul.wide.u32 	%rd114, %r406, 4;
	add.s64 	%rd115, %rd1, %rd114;
	ld.global.u32 	%r407, [%rd115];
	max.s32 	%r550, %r405, %r407;
	add.s32 	%r539, %r539, 2048;
$L__BB21_11:
	setp.eq.s32 	%p29, %r29, 0;
	@%p29 bra 	$L__BB21_17;
	and.b32  	%r35, %r12, 3;
	setp.lt.u32 	%p30, %r29, 4;
	@%p30 bra 	$L__BB21_14;
	add.s32 	%r409, %r556, %r539;
	mul.wide.u32 	%rd116, %r409, 4;
	add.s64 	%rd117, %rd1, %rd116;
	ld.global.u32 	%r410, [%rd117];
	max.s32 	%r411, %r550, %r410;
	add.s32 	%r412, %r409, 256;
	mul.wide.u32 	%rd118, %r412, 4;
	add.s64 	%rd119, %rd1, %rd118;
	ld.global.u32 	%r413, [%rd119];
	max.s32 	%r414, %r411, %r413;
	add.s32 	%r415, %r409, 512;
	mul.wide.u32 	%rd120, %r415, 4;
	add.s64 	%rd121, %rd1, %rd120;
	ld.global.u32 	%r416, [%rd121];
	max.s32 	%r417, %r414, %r416;
	add.s32 	%r418, %r409, 768;
	mul.wide.u32 	%rd122, %r418, 4;
	add.s64 	%rd123, %rd1, %rd122;
	ld.global.u32 	%r419, [%rd123];
	max.s32 	%r550, %r417, %r419;
	add.s32 	%r539, %r539, 1024;
$L__BB21_14:
	setp.eq.s32 	%p31, %r35, 0;
	@%p31 bra 	$L__BB21_17;
	add.s32 	%r548, %r539, %r556;
	neg.s32 	%r547, %r35;
$L__BB21_16:
	.pragma "nounroll";
	mul.wide.u32 	%rd124, %r548, 4;
	add.s64 	%rd125, %rd1, %rd124;
	ld.global.u32 	%r420, [%rd125];
	max.s32 	%r550, %r550, %r420;
	add.s32 	%r548, %r548, 256;
	add.s32 	%r547, %r547, 1;
	setp.ne.s32 	%p32, %r547, 0;
	@%p32 bra 	$L__BB21_16;
$L__BB21_17:
	setp.lt.u32 	%p33, %r6, 256;
	@%p33 bra 	$L__BB21_22;
	// begin inline asm
	mov.u32 %r484, %laneid;
	// end inline asm
	mov.b32 	%r487, 1;
	mov.b32 	%r508, 31;
	mov.b32 	%r509, -1;
	// begin inline asm
	shfl.sync.down.b32 %r485, %r550, %r487, %r508, %r509;
	// end inline asm
	setp.gt.s32 	%p49, %r484, 30;
	max.s32 	%r510, %r550, %r485;
	selp.b32 	%r491, %r550, %r510, %p49;
	mov.b32 	%r492, 2;
	// begin inline asm
	shfl.sync.down.b32 %r490, %r491, %r492, %r508, %r509;
	// end inline asm
	setp.gt.s32 	%p50, %r484, 29;
	max.s32 	%r511, %r491, %r490;
	selp.b32 	%r496, %r491, %r511, %p50;
	mov.b32 	%r497, 4;
	// begin inline asm
	shfl.sync.down.b32 %r495, %r496, %r497, %r508, %r509;
	// end inline asm
	setp.gt.s32 	%p51, %r484, 27;
	max.s32 	%r512, %r496, %r495;
	selp.b32 	%r501, %r496, %r512, %p51;
	mov.b32 	%r502, 8;
	// begin inline asm
	shfl.sync.down.b32 %r500, %r501, %r502, %r508, %r509;
	// end inline asm
	setp.gt.s32 	%p52, %r484, 23;
	max.s32 	%r513, %r501, %r500;
	selp.b32 	%r506, %r501, %r513, %p52;
	mov.b32 	%r507, 16;
	// begin inline asm
	shfl.sync.down.b32 %r505, %r506, %r507, %r508, %r509;
	// end inline asm
	setp.gt.s32 	%p53, %r484, 15;
	max.s32 	%r50, %r506, %r505;
	selp.b32 	%r574, %r506, %r50, %p53;
	setp.ne.s32 	%p54, %r484, 0;
	@%p54 bra 	$L__BB21_20;
	shr.u32 	%r514, %r7, 3;
	and.b32  	%r515, %r514, 124;
	mov.u32 	%r516, _ZZN3cub18CUB_300001_SM_10006detail6reduce18DeviceReduceKernelINS2_10policy_hubIijN4cuda3__47maximumIiEEE10Policy1000EN6thrust24THRUST_300001_SM_1000_NS6detail15normal_iteratorINSC_10device_ptrIiEEEEjS8_iNS5_3std3__410__identityEEEvT0_PT3_T1_NS0_13GridEvenShareISO_EET2_T4_E12temp_storage;
	add.s32 	%r517, %r516, %r515;
	st.shared.u32 	[%r517+8], %r50;
$L__BB21_20:
	bar.sync 	0;
	setp.ne.s32 	%p55, %r7, 0;
	@%p55 bra 	$L__BB21_48;
	ld.shared.u32 	%r518, [_ZZN3cub18CUB_300001_SM_10006detail6reduce18DeviceReduceKernelINS2_10policy_hubIijN4cuda3__47maximumIiEEE10Policy1000EN6thrust24THRUST_300001_SM_1000_NS6detail15normal_iteratorINSC_10device_ptrIiEEEEjS8_iNS5_3std3__410__identityEEEvT0_PT3_T1_NS0_13GridEvenShareISO_EET2_T4_E12temp_storage+12];
	max.s32 	%r519, %r574, %r518;
	ld.shared.u32 	%r520, [_ZZN3cub18CUB_300001_SM_10006detail6reduce18DeviceReduceKernelINS2_10policy_hubIijN4cuda3__47maximumIiEEE10Policy1000EN6thrust24THRUST_300001_SM_1000_NS6detail15normal_iteratorINSC_10device_ptrIiEEEEjS8_iNS5_3std3__410__identityEEEvT0_PT3_T1_NS0_13GridEvenShareISO_EET2_T4_E12temp_storage+16];
	max.s32 	%r521, %r519, %r520;
	ld.shared.u32 	%r522, [_ZZN3cub18CUB_300001_SM_10006detail6reduce18DeviceReduceKernelINS2_10policy_hubIijN4cuda3__47maximumIiEEE10Policy1000EN6thrust24THRUST_300001_SM_1000_NS6detail15normal_iteratorINSC_10device_ptrIiEEEEjS8_iNS5_3std3__410__identityEEEvT0_PT3_T1_NS0_13GridEvenShareISO_EET2_T4_E12temp_storage+20];
	max.s32 	%r523, %r521, %r522;
	ld.shared.u32 	%r524, [_ZZN3cub18CUB_300001_SM_10006detail6reduce18DeviceReduceKernelINS2_10policy_hubIijN4cuda3__47maximumIiEEE10Policy1000EN6thrust24THRUST_300001_SM_1000_NS6detail15normal_iteratorINSC_10device_ptrIiEEEEjS8_iNS5_3std3__410__identityEEEvT0_PT3_T1_NS0_13GridEvenShareISO_EET2_T4_E12temp_storage+24];
	max.s32 	%r525, %r523, %r524;
	ld.shared.u32 	%r526, [_ZZN3cub18CUB_300001_SM_10006detail6reduce18DeviceReduceKernelINS2_10policy_hubIijN4cuda3__47maximumIiEEE10Policy1000EN6thrust24THRUST_300001_SM_1000_NS6detail15normal_iteratorINSC_10device_ptrIiEEEEjS8_iNS5_3std3__410__identityEEEvT0_PT3_T1_NS0_13GridEvenShareISO_EET2_T4_E12temp_storage+28];
	max.s32 	%r527, %r525, %r526;
	ld.shared.u32 	%r528, [_ZZN3cub18CUB_300001_SM_10006detail6reduce18DeviceReduceKernelINS2_10policy_hubIijN4cuda3__47maximumIiEEE10Policy1000EN6thrust24THRUST_300001_SM_1000_NS6detail15normal_iteratorINSC_10device_ptrIiEEEEjS8_iNS5_3std3__410__identityEEEvT0_PT3_T1_NS0_13GridEvenShareISO_EET2_T4_E12temp_storage+32];
	max.s32 	%r529, %r527, %r528;
	ld.shared.u32 	%r530, [_ZZN3cub18CUB_300001_SM_10006detail6reduce18DeviceReduceKernelINS2_10policy_hubIijN4cuda3__47maximumIiEEE10Policy1000EN6thrust24THRUST_300001_SM_1000_NS6detail15normal_iteratorINSC_10device_ptrIiEEEEjS8_iNS5_3std3__410__identityEEEvT0_PT3_T1_NS0_13GridEvenShareISO_EET2_T4_E12temp_storage+36];
	max.s32 	%r574, %r529, %r530;
	bra.uni 	$L__BB21_48;
$L__BB21_22:
	// begin inline asm
	mov.u32 %r421, %laneid;
	// end inline asm
	and.b32  	%r447, %r7, 992;
	add.s32 	%r448, %r447, 32;
	setp.gt.u32 	%p34, %r448, %r6;
	not.b32 	%r449, %r447;
	add.s32 	%r450, %r6, %r449;
	selp.b32 	%r445, %r450, 31, %p34;
	mov.b32 	%r424, 1;
	mov.b32 	%r446, -1;
	// begin inline asm
	shfl.sync.down.b32 %r422, %r550, %r424, %r445, %r446;
	// end inline asm
	setp.lt.s32 	%p35, %r421, %r445;
	max.s32 	%r451, %r550, %r422;
	selp.b32 	%r428, %r451, %r550, %p35;
	mov.b32 	%r429, 2;
	// begin inline asm
	shfl.sync.down.b32 %r427, %r428, %r429, %r445, %r446;
	// end inline asm
	add.s32 	%r452, %r421, 2;
	setp.gt.s32 	%p36, %r452, %r445;
	max.s32 	%r453, %r428, %r427;
	selp.b32 	%r433, %r428, %r453, %p36;
	mov.b32 	%r434, 4;
	// begin inline asm
	shfl.sync.down.b32 %r432, %r433, %r434, %r445, %r446;
	// end inline asm
	add.s32 	%r454, %r421, 4;
	setp.gt.s32 	%p37, %r454, %r445;
	max.s32 	%r455, %r433, %r432;
	selp.b32 	%r438, %r433, %r455, %p37;
	mov.b32 	%r439, 8;
	// begin inline asm
	shfl.sync.down.b32 %r437, %r438, %r439, %r445, %r446;
	// end inline asm
	add.s32 	%r456, %r421, 8;
	setp.gt.s32 	%p38, %r456, %r445;
	max.s32 	%r457, %r438, %r437;
	selp.b32 	%r443, %r438, %r457, %p38;
	mov.b32 	%r444, 16;
	// begin inline asm
	shfl.sync.down.b32 %r442, %r443, %r444, %r445, %r446;
	// end inline asm
	add.s32 	%r458, %r421, 16;
	setp.gt.s32 	%p39, %r458, %r445;
	max.s32 	%r459, %r443, %r442;
	selp.b32 	%r574, %r443, %r459, %p39;
	setp.ne.s32 	%p40, %r421, 0;
	@%p40 bra 	$L__BB21_24;
	shr.u32 	%r460, %r7, 3;
	and.b32  	%r461, %r460, 124;
	mov.u32 	%r462, _ZZN3cub18CUB_300001_SM_10006detail6reduce18DeviceReduceKernelINS2_10policy_hubIijN4cuda3__47maximumIiEEE10Policy1000EN6thrust24THRUST_300001_SM_1000_NS6detail15normal_iteratorINSC_10device_ptrIiEEEEjS8_iNS5_3std3__410__identityEEEvT0_PT3_T1_NS0_13GridEvenShareISO_EET2_T4_E12temp_storage;
	add.s32 	%r463, %r462, %r461;
	st.shared.u32 	[%r463+8], %r574;
$L__BB21_24:
	bar.sync 	0;
	setp.ne.s32 	%p41, %r7, 0;
	@%p41 bra 	$L__BB21_48;
	setp.gt.u32 	%p42, %r6, 32;
	ld.shared.u32 	%r464, [_ZZN3cub18CUB_300001_SM_10006detail6reduce18DeviceReduceKernelINS2_10policy_hubIijN4cuda3__47maximumIiEEE10Policy1000EN6thrust24THRUST_300001_SM_1000_NS6detail15normal_iteratorINSC_10device_ptrIiEEEEjS8_iNS5_3std3__410__identityEEEvT0_PT3_T1_NS0_13GridEvenShareISO_EET2_T4_E12temp_storage+12];
	max.s32 	%r465, %r574, %r464;
	selp.b32 	%r466, %r465, %r574, %p42;
	setp.gt.u32 	%p43, %r6, 64;
	ld.shared.u32 	%r467, [_ZZN3cub18CUB_300001_SM_10006detail6reduce18DeviceReduceKernelINS2_10policy_hubIijN4cuda3__47maximumIiEEE10Policy1000EN6thrust24THRUST_300001_SM_1000_NS6detail15normal_iteratorINSC_10device_ptrIiEEEEjS8_iNS5_3std3__410__identityEEEvT0_PT3_T1_NS0_13GridEvenShareISO_EET2_T4_E12temp_storage+16];
	max.s32 	%r468, %r466, %r467;
	selp.b32 	%r469, %r468, %r466, %p43;
	setp.gt.u32 	%p44, %r6, 96;
	ld.shared.u32 	%r470, [_ZZN3cub18CUB_300001_SM_10006detail6reduce18DeviceReduceKernelINS2_10policy_hubIijN4cuda3__47maximumIiEEE10Policy1000EN6thrust24THRUST_300001_SM_1000_NS6detail15normal_iteratorINSC_10device_ptrIiEEEEjS8_iNS5_3std3__410__identityEEEvT0_PT3_T1_NS0_13GridEvenShareISO_EET2_T4_E12temp_storage+20];
	max.s32 	%r471, %r469, %r470;
	selp.b32 	%r472, %r471, %r469, %p44;
	setp.gt.u32 	%p45, %r6, 128;
	ld.shared.u32 	%r473, [_ZZN3cub18CUB_300001_SM_10006detail6reduce18DeviceReduceKernelINS2_10policy_hubIijN4cuda3__47maximumIiEEE10Policy1000EN6thrust24THRUST_300001_SM_1000_NS6detail15normal_iteratorINSC_10device_ptrIiEEEEjS8_iNS5_3std3__410__identityEEEvT0_PT3_T1_NS0_13GridEvenShareISO_EET2_T4_E12temp_storage+24];
	max.s32 	%r474, %r472, %r473;
	selp.b32 	%r475, %r474, %r472, %p45;
	setp.gt.u32 	%p46, %r6, 160;
	ld.shared.u32 	%r476, [_ZZN3cub18CUB_300001_SM_10006detail6reduce18DeviceReduceKernelINS2_10policy_hubIijN4cuda3__47maximumIiEEE10Policy1000EN6thrust24THRUST_300001_SM_1000_NS6detail15normal_iteratorINSC_10device_ptrIiEEEEjS8_iNS5_3std3__410__identityEEEvT0_PT3_T1_NS0_13GridEvenShareISO_EET2_T4_E12temp_storage+28];
	max.s32 	%r477, %r475, %r476;
	selp.b32 	%r478, %r477, %r475, %p46;
	setp.gt.u32 	%p47, %r6, 192;
	ld.shared.u32 	%r479, [_ZZN3cub18CUB_300001_SM_10006detail6reduce18DeviceReduceKernelINS2_10policy_hubIijN4cuda3__47maximumIiEEE10Policy1000EN6thrust24THRUST_300001_SM_1000_NS6detail15normal_iteratorINSC_10device_ptrIiEEEEjS8_iNS5_3std3__410__identityEEEvT0_PT3_T1_NS0_13GridEvenShareISO_EET2_T4_E12temp_storage+32];
	max.s32 	%r480, %r478, %r479;
	selp.b32 	%r481, %r480, %r478, %p47;
	setp.gt.u32 	%p48, %r6, 224;
	ld.shared.u32 	%r482, [_ZZN3cub18CUB_300001_SM_10006detail6reduce18DeviceReduceKernelINS2_10policy_hubIijN4cuda3__47maximumIiEEE10Policy1000EN6thrust24THRUST_300001_SM_1000_NS6detail15normal_iteratorINSC_10device_ptrIiEEEEjS8_iNS5_3std3__410__identityEEEvT0_PT3_T1_NS0_13GridEvenShareISO_EET2_T4_E12temp_storage+36];
	max.s32 	%r483, %r481, %r482;
	selp.b32 	%r574, %r483, %r481, %p48;
	bra.uni 	$L__BB21_48;
$L__BB21_26:
	mov.u32 	%r55, %tid.x;
	add.s32 	%r112, %r55, %r556;
	mul.wide.u32 	%rd4, %r112, 4;
	add.s64 	%rd5, %rd1, %rd4;
	ld.global.u32 	%r113, [%rd5];
	ld.global.u32 	%r114, [%rd5+1024];
	ld.global.u32 	%r115, [%rd5+2048];
	ld.global.u32 	%r116, [%rd5+3072];
	ld.global.u32 	%r117, [%rd5+4096];
	ld.global.u32 	%r118, [%rd5+5120];
	ld.global.u32 	%r119, [%rd5+6144];
	ld.global.u32 	%r120, [%rd5+7168];
	ld.global.u32 	%r121, [%rd5+8192];
	ld.global.u32 	%r122, [%rd5+9216];
	ld.global.u32 	%r123, [%rd5+10240];
	ld.global.u32 	%r124, [%rd5+11264];
	ld.global.u32 	%r125, [%rd5+12288];
	ld.global.u32 	%r126, [%rd5+13312];
	ld.global.u32 	%r127, [%rd5+14336];
	ld.global.u32 	%r128, [%rd5+15360];
	max.s32 	%r129, %r113, %r114;
	max.s32 	%r130, %r129, %r115;
	max.s32 	%r131, %r116, %r117;
	max.s32 	%r132, %r131, %r118;
	max.s32 	%r133, %r119, %r120;
	max.s32 	%r134, %r133, %r121;
	max.s32 	%r135, %r122, %r123;
	max.s32 	%r136, %r135, %r124;
	max.s32 	%r137, %r125, %r126;
	max.s32 	%r138, %r137, %r127;
	max.s32 	%r139, %r130, %r132;
	max.s32 	%r140, %r139, %r134;
	max.s32 	%r141, %r136, %r138;
	max.s32 	%r142, %r141, %r128;
	max.s32 	%r573, %r140, %r142;
	setp.lt.u32 	%p2, %r6, %r4;
	@%p2 bra 	$L__BB21_44;
	add.s32 	%r57, %r4, %r556;
	not.b32 	%r144, %r55;
	add.s32 	%r145, %r144, %r1;
	sub.s32 	%r146, %r145, %r4;
	sub.s32 	%r552, %r146, %r556;
	add.s32 	%r147, %r57, %r55;
	add.s32 	%r551, %r147, 2048;
	mov.b32 	%r554, 0;
	mov.u32 	%r553, %r57;
$L__BB21_28:
	add.s32 	%r556, %r556, %r4;
	add.s32 	%r149, %r1, -4096;
	setp.gt.u32 	%p3, %r556, %r149;
	@%p3 bra 	$L__BB21_30;
	add.s32 	%r150, %r55, %r556;
	mul.wide.u32 	%rd6, %r150, 4;
	add.s64 	%rd7, %rd1, %rd6;
	ld.global.u32 	%r151, [%rd7];
	ld.global.u32 	%r152, [%rd7+1024];
	ld.global.u32 	%r153, [%rd7+2048];
	ld.global.u32 	%r154, [%rd7+3072];
	ld.global.u32 	%r155, [%rd7+4096];
	ld.global.u32 	%r156, [%rd7+5120];
	ld.global.u32 	%r157, [%rd7+6144];
	ld.global.u32 	%r158, [%rd7+7168];
	ld.global.u32 	%r159, [%rd7+8192];
	ld.global.u32 	%r160, [%rd7+9216];
	ld.global.u32 	%r161, [%rd7+10240];
	ld.global.u32 	%r162, [%rd7+11264];
	ld.global.u32 	%r163, [%rd7+12288];
	ld.global.u32 	%r164, [%rd7+13312];
	ld.global.u32 	%r165, [%rd7+14336];
	ld.global.u32 	%r166, [%rd7+15360];
	max.s32 	%r167, %r573, %r151;
	max.s32 	%r168, %r167, %r152;
	max.s32 	%r169, %r153, %r154;
	max.s32 	%r170, %r169, %r155;
	max.s32 	%r171, %r156, %r157;
	max.s32 	%r172, %r171, %r158;
	max.s32 	%r173, %r159, %r160;
	max.s32 	%r174, %r173, %r161;
	max.s32 	%r175, %r162, %r163;
	max.s32 	%r176, %r175, %r164;
	max.s32 	%r177, %r165, %r166;
	max.s32 	%r178, %r168, %r170;
	max.s32 	%r179, %r178, %r172;
	max.s32 	%r180, %r174, %r176;
	max.s32 	%r181, %r180, %r177;
	max.s32 	%r573, %r179, %r181;
	sub.s32 	%r182, %r1, %r556;
	setp.lt.u32 	%p4, %r182, %r4;
	add.s32 	%r554, %r554, 1;
	add.s32 	%r553, %r553, %r4;
	sub.s32 	%r552, %r552, %r4;
	add.s32 	%r551, %r551, %r4;
	@%p4 bra 	$L__BB21_44;
	bra.uni 	$L__BB21_28;
$L__BB21_30:
	setp.le.u32 	%p5, %r1, %r556;
	sub.s32 	%r184, %r1, %r556;
	setp.ge.s32 	%p6, %r55, %r184;
	or.pred  	%p7, %p5, %p6;
	@%p7 bra 	$L__BB21_44;
	not.b32 	%r187, %r55;
	add.s32 	%r188, %r1, %r187;
	sub.s32 	%r189, %r188, %r57;
	mul.lo.s32 	%r190, %r2, %r554;
	shl.b32 	%r191, %r190, 12;
	sub.s32 	%r192, %r189, %r191;
	shr.u32 	%r193, %r192, 8;
	add.s32 	%r72, %r193, 1;
	and.b32  	%r73, %r72, 15;
	setp.lt.u32 	%p8, %r192, 3840;
	mov.u32 	%r565, %r55;
	@%p8 bra 	$L__BB21_35;
	or.b32  	%r559, %r55, 2048;
	shr.u32 	%r194, %r552, 8;
	add.s32 	%r195, %r194, 1;
	and.b32  	%r196, %r195, 33554416;
	neg.s32 	%r557, %r196;
$L__BB21_33:
	.pragma "nounroll";
	add.s32 	%r197, %r551, -2048;
	mul.wide.u32 	%rd8, %r197, 4;
	add.s64 	%rd9, %rd1, %rd8;
	ld.global.u32 	%r198, [%rd9];
	max.s32 	%r199, %r573, %r198;
	add.s32 	%r200, %r551, -1792;
	mul.wide.u32 	%rd10, %r200, 4;
	add.s64 	%rd11, %rd1, %rd10;
	ld.global.u32 	%r201, [%rd11];
	max.s32 	%r202, %r199, %r201;
	add.s32 	%r203, %r551, -1536;
	mul.wide.u32 	%rd12, %r203, 4;
	add.s64 	%rd13, %rd1, %rd12;
	ld.global.u32 	%r204, [%rd13];
	max.s32 	%r205, %r202, %r204;
	add.s32 	%r206, %r551, -1280;
	mul.wide.u32 	%rd14, %r206, 4;
	add.s64 	%rd15, %rd1, %rd14;
	ld.global.u32 	%r207, [%rd15];
	max.s32 	%r208, %r205, %r207;
	add.s32 	%r209, %r551, -1024;
	mul.wide.u32 	%rd16, %r209, 4;
	add.s64 	%rd17, %rd1, %rd16;
	ld.global.u32 	%r210, [%rd17];
	max.s32 	%r211, %r208, %r210;
	add.s32 	%r212, %r551, -768;
	mul.wide.u32 	%rd18, %r212, 4;
	add.s64 	%rd19, %rd1, %rd18;
	ld.global.u32 	%r213, [%rd19];
	max.s32 	%r214, %r211, %r213;
	add.s32 	%r215, %r551, -512;
	mul.wide.u32 	%rd20, %r215, 4;
	add.s64 	%rd21, %rd1, %rd20;
	ld.global.u32 	%r216, [%rd21];
	max.s32 	%r217, %r214, %r216;
	add.s32 	%r218, %r551, 1792;
	add.s32 	%r219, %r551, -256;
	mul.wide.u32 	%rd22, %r219, 4;
	add.s64 	%rd23, %rd1, %rd22;
	ld.global.u32 	%r220, [%rd23];
	max.s32 	%r221, %r217, %r220;
	mul.wide.u32 	%rd24, %r551, 4;
	add.s64 	%rd25, %rd1, %rd24;
	ld.global.u32 	%r222, [%rd25];
	max.s32 	%r223, %r221, %r222;
	add.s32 	%r224, %r551, 256;
	mul.wide.u32 	%rd26, %r224, 4;
	add.s64 	%rd27, %rd1, %rd26;
	ld.global.u32 	%r225, [%rd27];
	max.s32 	%r226, %r223, %r225;
	add.s32 	%r227, %r551, 512;
	mul.wide.u32 	%rd28, %r227, 4;
	add.s64 	%rd29, %rd1, %rd28;
	ld.global.u32 	%r228, [%rd29];
	max.s32 	%r229, %r226, %r228;
	add.s32 	%r230, %r551, 768;
	mul.wide.u32 	%rd30, %r230, 4;
	add.s64 	%rd31, %rd1, %rd30;
	ld.global.u32 	%r231, [%rd31];
	max.s32 	%r232, %r229, %r231;
	add.s32 	%r233, %r551, 1024;
	mul.wide.u32 	%rd32, %r233, 4;
	add.s64 	%rd33, %rd1, %rd32;
	ld.global.u32 	%r234, [%rd33];
	max.s32 	%r235, %r232, %r234;
	add.s32 	%r236, %r551, 1280;
	mul.wide.u32 	%rd34, %r236, 4;
	add.s64 	%rd35, %rd1, %rd34;
	ld.global.u32 	%r237, [%rd35];
	max.s32 	%r238, %r235, %r237;
	add.s32 	%r239, %r551, 1536;
	mul.wide.u32 	%rd36, %r239, 4;
	add.s64 	%rd37, %rd1, %rd36;
	ld.global.u32 	%r240, [%rd37];
	max.s32 	%r241, %r238, %r240;
	mul.wide.u32 	%rd38, %r218, 4;
	add.s64 	%rd39, %rd1, %rd38;
	ld.global.u32 	%r242, [%rd39];
	max.s32 	%r573, %r241, %r242;
	add.s32 	%r559, %r559, 4096;
	add.s32 	%r551, %r551, 4096;
	add.s32 	%r557, %r557, 16;
	setp.ne.s32 	%p9, %r557, 0;
	@%p9 bra 	$L__BB21_33;
	add.s32 	%r565, %r559, -2048;
$L__BB21_35:
	setp.eq.s32 	%p10, %r73, 0;
	@%p10 bra 	$L__BB21_44;
	and.b32  	%r88, %r72, 7;
	setp.lt.u32 	%p11, %r73, 8;
	@%p11 bra 	$L__BB21_38;
	add.s32 	%r244, %r565, %r556;
	mul.wide.u32 	%rd40, %r244, 4;
	add.s64 	%rd41, %rd1, %rd40;
	ld.global.u32 	%r245, [%rd41];
	max.s32 	%r246, %r573, %r245;
	add.s32 	%r247, %r244, 256;
	mul.wide.u32 	%rd42, %r247, 4;
	add.s64 	%rd43, %rd1, %rd42;
	ld.global.u32 	%r248, [%rd43];
	max.s32 	%r249, %r246, %r248;
	add.s32 	%r250, %r244, 512;
	mul.wide.u32 	%rd44, %r250, 4;
	add.s64 	%rd45, %rd1, %rd44;
	ld.global.u32 	%r251, [%rd45];
	max.s32 	%r252, %r249, %r251;
	add.s32 	%r253, %r244, 768;
	mul.wide.u32 	%rd46, %r253, 4;
	add.s64 	%rd47, %rd1, %rd46;
	ld.global.u32 	%r254, [%rd47];
	max.s32 	%r255, %r252, %r254;
	add.s32 	%r256, %r244, 1024;
	mul.wide.u32 	%rd48, %r256, 4;
	add.s64 	%rd49, %rd1, %rd48;
	ld.global.u32 	%r257, [%rd49];
	max.s32 	%r258, %r255, %r257;
	add.s32 	%r259, %r244, 1280;
	mul.wide.u32 	%rd50, %r259, 4;
	add.s64 	%rd51, %rd1, %rd50;
	ld.global.u32 	%r260, [%rd51];
	max.s32 	%r261, %r258, %r260;
	add.s32 	%r262, %r244, 1536;
	mul.wide.u32 	%rd52, %r262, 4;
	add.s64 	%rd53, %rd1, %rd52;
	ld.global.u32 	%r263, [%rd53];
	max.s32 	%r264, %r261, %r263;
	add.s32 	%r265, %r244, 1792;
	mul.wide.u32 	%rd54, %r265, 4;
	add.s64 	%rd55, %rd1, %rd54;
	ld.global.u32 	%r266, [%rd55];
	max.s32 	%r573, %r264, %r266;
	add.s32 	%r565, %r565, 2048;
$L__BB21_38:
	setp.eq.s32 	%p12, %r88, 0;
	@%p12 bra 	$L__BB21_44;
	setp.lt.u32 	%p13, %r88, 4;
	@%p13 bra 	$L__BB21_41;
	add.s32 	%r268, %r565, %r556;
	mul.wide.u32 	%rd56, %r268, 4;
	add.s64 	%rd57, %rd1, %rd56;
	ld.global.u32 	%r269, [%rd57];
	max.s32 	%r270, %r573, %r269;
	add.s32 	%r271, %r268, 256;
	mul.wide.u32 	%rd58, %r271, 4;
	add.s64 	%rd59, %rd1, %rd58;
	ld.global.u32 	%r272, [%rd59];
	max.s32 	%r273, %r270, %r272;
	add.s32 	%r274, %r268, 512;
	mul.wide.u32 	%rd60, %r274, 4;
	add.s64 	%rd61, %rd1, %rd60;
	ld.global.u32 	%r275, [%rd61];
	max.s32 	%r276, %r273, %r275;
	add.s32 	%r277, %r268, 768;
	mul.wide.u32 	%rd62, %r277, 4;
	add.s64 	%rd63, %rd1, %rd62;
	ld.global.u32 	%r278, [%rd63];
	max.s32 	%r573, %r276, %r278;
	add.s32 	%r565, %r565, 1024;
$L__BB21_41:
	and.b32  	%r279, %r72, 3;
	setp.eq.s32 	%p14, %r279, 0;
	@%p14 bra 	$L__BB21_44;
	add.s32 	%r571, %r565, %r553;
	cvt.u16.u32 	%rs1, %r552;
	shr.u16 	%rs2, %rs1, 8;
	add.s16 	%rs3, %rs2, 1;
	cvt.u32.u16 	%r280, %rs3;
	and.b32  	%r281, %r280, 3;
	neg.s32 	%r570, %r281;
$L__BB21_43:
	.pragma "nounroll";
	mul.wide.u32 	%rd64, %r571, 4;
	add.s64 	%rd65, %rd1, %rd64;
	ld.global.u32 	%r282, [%rd65];
	max.s32 	%r573, %r573, %r282;
	add.s32 	%r571, %r571, 256;
	add.s32 	%r570, %r570, 1;
	setp.ne.s32 	%p15, %r570, 0;
	@%p15 bra 	$L__BB21_43;
$L__BB21_44:
	// begin inline asm
	mov.u32 %r283, %laneid;
	// end inline asm
	mov.b32 	%r286, 1;
	mov.b32 	%r307, 31;
	mov.b32 	%r308, -1;
	// begin inline asm
	shfl.sync.down.b32 %r284, %r573, %r286, %r307, %r308;
	// end inline asm
	setp.gt.s32 	%p16, %r283, 30;
	max.s32 	%r309, %r573, %r284;
	selp.b32 	%r290, %r573, %r309, %p16;
	mov.b32 	%r291, 2;
	// begin inline asm
	shfl.sync.down.b32 %r289, %r290, %r291, %r307, %r308;
	// end inline asm
	setp.gt.s32 	%p17, %r283, 29;
	max.s32 	%r310, %r290, %r289;
	selp.b32 	%r295, %r290, %r310, %p17;
	mov.b32 	%r296, 4;
	// begin inline asm
	shfl.sync.down.b32 %r294, %r295, %r296, %r307, %r308;
	// end inline asm
	setp.gt.s32 	%p18, %r283, 27;
	max.s32 	%r311, %r295, %r294;
	selp.b32 	%r300, %r295, %r311, %p18;
	mov.b32 	%r301, 8;
	// begin inline asm
	shfl.sync.down.b32 %r299, %r300, %r301, %r307, %r308;
	// end inline asm
	setp.gt.s32 	%p19, %r283, 23;
	max.s32 	%r312, %r300, %r299;
	selp.b32 	%r305, %r300, %r312, %p19;
	mov.b32 	%r306, 16;
	// begin inline asm
	shfl.sync.down.b32 %r304, %r305, %r306, %r307, %r308;
	// end inline asm
	setp.gt.s32 	%p20, %r283, 15;
	max.s32 	%r108, %r305, %r304;
	selp.b32 	%r574, %r305, %r108, %p20;
	setp.ne.s32 	%p21, %r283, 0;
	@%p21 bra 	$L__BB21_46;
	shr.u32 	%r313, %r55, 3;
	and.b32  	%r314, %r313, 124;
	mov.u32 	%r315, _ZZN3cub18CUB_300001_SM_10006detail6reduce18DeviceReduceKernelINS2_10policy_hubIijN4cuda3__47maximumIiEEE10Policy1000EN6thrust24THRUST_300001_SM_1000_NS6detail15normal_iteratorINSC_10device_ptrIiEEEEjS8_iNS5_3std3__410__identityEEEvT0_PT3_T1_NS0_13GridEvenShareISO_EET2_T4_E12temp_storage;
	add.s32 	%r316, %r315, %r314;
	st.shared.u32 	[%r316+8], %r108;
$L__BB21_46:
	bar.sync 	0;
	setp.ne.s32 	%p22, %r55, 0;
	@%p22 bra 	$L__BB21_48;
	ld.shared.u32 	%r317, [_ZZN3cub18CUB_300001_SM_10006detail6reduce18DeviceReduceKernelINS2_10policy_hubIijN4cuda3__47maximumIiEEE10Policy1000EN6thrust24THRUST_300001_SM_1000_NS6detail15normal_iteratorINSC_10device_ptrIiEEEEjS8_iNS5_3std3__410__identityEEEvT0_PT3_T1_NS0_13GridEvenShareISO_EET2_T4_E12temp_storage+12];
	max.s32 	%r318, %r574, %r317;
	ld.shared.u32 	%r319, [_ZZN3cub18CUB_300001_SM_10006detail6reduce18DeviceReduceKernelINS2_10policy_hubIijN4cuda3__47maximumIiEEE10Policy1000EN6thrust24THRUST_300001_SM_1000_NS6detail15normal_iteratorINSC_10device_ptrIiEEEEjS8_iNS5_3std3__410__identityEEEvT0_PT3_T1_NS0_13GridEvenShareISO_EET2_T4_E12temp_storage+16];
	max.s32 	%r320, %r318, %r319;
	ld.shared.u32 	%r321, [_ZZN3cub18CUB_300001_SM_10006detail6reduce18DeviceReduceKernelINS2_10policy_hubIijN4cuda3__47maximumIiEEE10Policy1000EN6thrust24THRUST_300001_SM_1000_NS6detail15normal_iteratorINSC_10device_ptrIiEEEEjS8_iNS5_3std3__410__identityEEEvT0_PT3_T1_NS0_13GridEvenShareISO_EET2_T4_E12temp_storage+20];
	max.s32 	%r322, %r320, %r321;
	ld.shared.u32 	%r323, [_ZZN3cub18CUB_300001_SM_10006detail6reduce18DeviceReduceKernelINS2_10policy_hubIijN4cuda3__47maximumIiEEE10Policy1000EN6thrust24THRUST_300001_SM_1000_NS6detail15normal_iteratorINSC_10device_ptrIiEEEEjS8_iNS5_3std3__410__identityEEEvT0_PT3_T1_NS0_13GridEvenShareISO_EET2_T4_E12temp_storage+24];
	max.s32 	%r324, %r322, %r323;
	ld.shared.u32 	%r325, [_ZZN3cub18CUB_300001_SM_10006detail6reduce18DeviceReduceKernelINS2_10policy_hubIijN4cuda3__47maximumIiEEE10Policy1000EN6thrust24THRUST_300001_SM_1000_NS6detail15normal_iteratorINSC_10device_ptrIiEEEEjS8_iNS5_3std3__410__identityEEEvT0_PT3_T1_NS0_13GridEvenShareISO_EET2_T4_E12temp_storage+28];
	max.s32 	%r326, %r324, %r325;
	ld.shared.u32 	%r327, [_ZZN3cub18CUB_300001_SM_10006detail6reduce18DeviceReduceKernelINS2_10policy_hubIijN4cuda3__47maximumIiEEE10Policy1000EN6thrust24THRUST_300001_SM_1000_NS6detail15normal_iteratorINSC_10device_ptrIiEEEEjS8_iNS5_3std3__410__identityEEEvT0_PT3_T1_NS0_13GridEvenShareISO_EET2_T4_E12temp_storage+32];
	max.s32 	%r328, %r326, %r327;
	ld.shared.u32 	%r329, [_ZZN3cub18CUB_300001_SM_10006detail6reduce18DeviceReduceKernelINS2_10policy_hubIijN4cuda3__47maximumIiEEE10Policy1000EN6thrust24THRUST_300001_SM_1000_NS6detail15normal_iteratorINSC_10device_ptrIiEEEEjS8_iNS5_3std3__410__identityEEEvT0_PT3_T1_NS0_13GridEvenShareISO_EET2_T4_E12temp_storage+36];
	max.s32 	%r574, %r328, %r329;
$L__BB21_48:
	mov.u32 	%r531, %tid.x;
	setp.ne.s32 	%p56, %r531, 0;
	@%p56 bra 	$L__BB21_50;
	ld.param.u64 	%rd129, [_ZN3cub18CUB_300001_SM_10006detail6reduce18DeviceReduceKernelINS2_10policy_hubIijN4cuda3__47maximumIiEEE10Policy1000EN6thrust24THRUST_300001_SM_1000_NS6detail15normal_iteratorINSC_10device_ptrIiEEEEjS8_iNS5_3std3__410__identityEEEvT0_PT3_T1_NS0_13GridEvenShareISO_EET2_T4__param_1];
	cvta.to.global.u64 	%rd126, %rd129;
	mul.wide.u32 	%rd127, %r3, 4;
	add.s64 	%rd128, %rd126, %rd127;
	st.global.u32 	[%rd128], %r574;
$L__BB21_50:
	ret;

}
	// .globl	_ZN3cub18CUB_300001_SM_10006detail6reduce28DeviceReduceSingleTileKernelINS2_10policy_hubIijN4cuda3__47maximumIiEEE10Policy1000EPiSB_iS8_iiNS5_3std3__410__identityEEEvT0_T1_T2_T3_T4_T6_
.visible .entry _ZN3cub18CUB_300001_SM_10006detail6reduce28DeviceReduceSingleTileKernelINS2_10policy_hubIijN4cuda3__47maximumIiEEE10Policy1000EPiSB_iS8_iiNS5_3std3__410__identityEEEvT0_T1_T2_T3_T4_T6_(
	.param .u64 .ptr .align 1 _ZN3cub18CUB_300001_SM_10006detail6reduce28DeviceReduceSingleTileKernelINS2_10policy_hubIijN4cuda3__47maximumIiEEE10Policy1000EPiSB_iS8_iiNS5_3std3__410__identityEEEvT0_T1_T2_T3_T4_T6__param_0,
	.param .u64 .ptr .align 1 _ZN3cub18CUB_300001_SM_10006detail6reduce28DeviceReduceSingleTileKernelINS2_10policy_hubIijN4cuda3__47maximumIiEEE10Policy1000EPiSB_iS8_iiNS5_3std3__410__identityEEEvT0_T1_T2_T3_T4_T6__param_1,
	.param .u32 _ZN3cub18CUB_300001_SM_10006detail6reduce28DeviceReduceSingleTileKernelINS2_10policy_hubIijN4cuda3__47maximumIiEEE10Policy1000EPiSB_iS8_iiNS5_3std3__410__identityEEEvT0_T1_T2_T3_T4_T6__param_2,
	.param .align 1 .b8 _ZN3cub18CUB_300001_SM_10006detail6reduce28DeviceReduceSingleTileKernelINS2_10policy_hubIijN4cuda3__47maximumIiEEE10Policy1000EPiSB_iS8_iiNS5_3std3__410__identityEEEvT0_T1_T2_T3_T4_T6__param_3[1],
	.param .u32 _ZN3cub18CUB_300001_SM_10006detail6reduce28DeviceReduceSingleTileKernelINS2_10policy_hubIijN4cuda3__47maximumIiEEE10Policy1000EPiSB_iS8_iiNS5_3std3__410__identityEEEvT0_T1_T2_T3_T4_T6__param_4,
	.param .align 1 .b8 _ZN3cub18CUB_300001_SM_10006detail6reduce28DeviceReduceSingleTileKernelINS2_10policy_hubIijN4cuda3__47maximumIiEEE10Policy1000EPiSB_iS8_iiNS5_3std3__410__identityEEEvT0_T1_T2_T3_T4_T6__param_5[1]
)
.maxntid 256
.minnctapersm 1
{
	.reg .pred 	%p<97>;
	.reg .b32 	%r<687>;
	.reg .b64 	%rd<125>;
	// demoted variable
	.shared .align 4 .b8 _ZZN3cub18CUB_300001_SM_10006detail6reduce28DeviceReduceSingleTileKernelINS2_10policy_hubIijN4cuda3__47maximumIiEEE10Policy1000EPiSB_iS8_iiNS5_3std3__410__identityEEEvT0_T1_T2_T3_T4_T6_E12temp_storage[44];
	ld.param.u64 	%rd16, [_ZN3cub18CUB_300001_SM_10006detail6reduce28DeviceReduceSingleTileKernelINS2_10policy_hubIijN4cuda3__47maximumIiEEE10Policy1000EPiSB_iS8_iiNS5_3std3__410__identityEEEvT0_T1_T2_T3_T4_T6__param_0];
	ld.param.u64 	%rd17, [_ZN3cub18CUB_300001_SM_10006detail6reduce28DeviceReduceSingleTileKernelINS2_10policy_hubIijN4cuda3__47maximumIiEEE10Policy1000EPiSB_iS8_iiNS5_3std3__410__identityEEEvT0_T1_T2_T3_T4_T6__param_1];
	ld.param.u32 	%r124, [_ZN3cub18CUB_300001_SM_10006detail6reduce28DeviceReduceSingleTileKernelINS2_10policy_hubIijN4cuda3__47maximumIiEEE10Policy1000EPiSB_iS8_iiNS5_3std3__410__identityEEEvT0_T1_T2_T3_T4_T6__param_2];
	ld.param.u32 	%r125, [_ZN3cub18CUB_300001_SM_10006detail6reduce28DeviceReduceSingleTileKernelINS2_10policy_hubIijN4cuda3__47maximumIiEEE10Policy1000EPiSB_iS8_iiNS5_3std3__410__identityEEEvT0_T1_T2_T3_T4_T6__param_4];
	cvta.to.global.u64 	%rd1, %rd17;
	setp.ne.s32 	%p1, %r124, 0;
	@%p1 bra 	$L__BB22_3;
	mov.u32 	%r633, %tid.x;
	setp.ne.s32 	%p96, %r633, 0;
	@%p96 bra 	$L__BB22_74;
	st.global.u32 	[%rd1], %r125;
	bra.uni 	$L__BB22_74;
$L__BB22_3:
	and.b64  	%rd18, %rd16, 15;
	setp.ne.s64 	%p2, %rd18, 0;
	@%p2 bra 	$L__BB22_38;
	setp.gt.s32 	%p49, %r124, 4095;
	@%p49 bra 	$L__BB22_22;
	mov.u32 	%r1, %tid.x;
	setp.ge.s32 	%p66, %r1, %r124;
	mov.b32 	%r644, 0;
	mov.u32 	%r639, %r1;
	@%p66 bra 	$L__BB22_7;
	mul.wide.u32 	%rd113, %r1, 4;
	add.s64 	%rd112, %rd16, %rd113;
	// begin inline asm
	ld.global.nc.u32 %r644, [%rd112];
	// end inline asm
	add.s32 	%r639, %r1, 256;
$L__BB22_7:
	setp.ge.s32 	%p67, %r639, %r124;
	@%p67 bra 	$L__BB22_13;
	not.b32 	%r508, %r639;
	add.s32 	%r6, %r124, %r508;
	and.b32  	%r509, %r6, 768;
	setp.eq.s32 	%p68, %r509, 768;
	@%p68 bra 	$L__BB22_11;
	mul.wide.u32 	%rd114, %r639, 4;
	add.s64 	%rd121, %rd16, %rd114;
	shr.u32 	%r510, %r6, 8;
	add.s32 	%r511, %r510, 1;
	and.b32  	%r512, %r511, 3;
	neg.s32 	%r636, %r512;
$L__BB22_10:
	.pragma "nounroll";
	// begin inline asm
	ld.global.nc.u32 %r513, [%rd121];
	// end inline asm
	max.s32 	%r644, %r644, %r513;
	add.s32 	%r639, %r639, 256;
	add.s64 	%rd121, %rd121, 1024;
	add.s32 	%r636, %r636, 1;
	setp.ne.s32 	%p69, %r636, 0;
	@%p69 bra 	$L__BB22_10;
$L__BB22_11:
	setp.lt.u32 	%p70, %r6, 768;
	@%p70 bra 	$L__BB22_13;
$L__BB22_12:
	mul.wide.s32 	%rd120, %r639, 4;
	add.s64 	%rd116, %rd16, %rd120;
	// begin inline asm
	ld.global.nc.u32 %r514, [%rd116];
	// end inline asm
	max.s32 	%r518, %r644, %r514;
	add.s64 	%rd117, %rd116, 1024;
	// begin inline asm
	ld.global.nc.u32 %r515, [%rd117];
	// end inline asm
	max.s32 	%r519, %r518, %r515;
	add.s64 	%rd118, %rd116, 2048;
	// begin inline asm
	ld.global.nc.u32 %r516, [%rd118];
	// end inline asm
	max.s32 	%r520, %r519, %r516;
	add.s64 	%rd119, %rd116, 3072;
	// begin inline asm
	ld.global.nc.u32 %r517, [%rd119];
	// end inline asm
	max.s32 	%r644, %r520, %r517;
	add.s32 	%r639, %r639, 1024;
	setp.lt.s32 	%p71, %r639, %r124;
	@%p71 bra 	$L__BB22_12;
$L__BB22_13:
	setp.lt.s32 	%p72, %r124, 256;
	@%p72 bra 	$L__BB22_18;
	// begin inline asm
	mov.u32 %r584, %laneid;
	// end inline asm
	mov.b32 	%r587, 1;
	mov.b32 	%r608, 31;
	mov.b32 	%r609, -1;
	// begin inline asm
	shfl.sync.down.b32 %r585, %r644, %r587, %r608, %r609;
	// end inline asm
	setp.gt.s32 	%p88, %r584, 30;
	max.s32 	%r610, %r644, %r585;
	selp.b32 	%r591, %r644, %r610, %p88;
	mov.b32 	%r592, 2;
	// begin inline asm
	shfl.sync.down.b32 %r590, %r591, %r592, %r608, %r609;
	// end inline asm
	setp.gt.s32 	%p89, %r584, 29;
	max.s32 	%r611, %r591, %r590;
	selp.b32 	%r596, %r591, %r611, %p89;
	mov.b32 	%r597, 4;
	// begin inline asm
	shfl.sync.down.b32 %r595, %r596, %r597, %r608, %r609;
	// end inline asm
	setp.gt.s32 	%p90, %r584, 27;
	max.s32 	%r612, %r596, %r595;
	selp.b32 	%r601, %r596, %r612, %p90;
	mov.b32 	%r602, 8;
	// begin inline asm
	shfl.sync.down.b32 %r600, %r601, %r602, %r608, %r609;
	// end inline asm
	setp.gt.s32 	%p91, %r584, 23;
	max.s32 	%r613, %r601, %r600;
	selp.b32 	%r606, %r601, %r613, %p91;
	mov.b32 	%r607, 16;
	// begin inline asm
	shfl.sync.down.b32 %r605, %r606, %r607, %r608, %r609;
	// end inline asm
	setp.gt.s32 	%p92, %r584, 15;
	max.s32 	%r22, %r606, %r605;
	selp.b32 	%r686, %r606, %r22, %p92;
	setp.ne.s32 	%p93, %r584, 0;
	@%p93 bra 	$L__BB22_16;
	shr.u32 	%r614, %r1, 3;
	and.b32  	%r615, %r614, 124;
	mov.u32 	%r616, _ZZN3cub18CUB_300001_SM_10006detail6reduce28DeviceReduceSingleTileKernelINS2_10policy_hubIijN4cuda3__47maximumIiEEE10Policy1000EPiSB_iS8_iiNS5_3std3__410__identityEEEvT0_T1_T2_T3_T4_T6_E12temp_storage;
	add.s32 	%r617, %r616, %r615;
	st.shared.u32 	[%r617+8], %r22;
$L__BB22_16:
	bar.sync 	0;
	setp.ne.s32 	%p94, %r1, 0;
	@%p94 bra 	$L__BB22_72;
	ld.shared.u32 	%r618, [_ZZN3cub18CUB_300001_SM_10006detail6reduce28DeviceReduceSingleTileKernelINS2_10policy_hubIijN4cuda3__47maximumIiEEE10Policy1000EPiSB_iS8_iiNS5_3std3__410__identityEEEvT0_T1_T2_T3_T4_T6_E12temp_storage+12];
	max.s32 	%r619, %r686, %r618;
	ld.shared.u32 	%r620, [_ZZN3cub18CUB_300001_SM_10006detail6reduce28DeviceReduceSingleTileKernelINS2_10policy_hubIijN4cuda3__47maximumIiEEE10Policy1000EPiSB_iS8_iiNS5_3std3__410__identityEEEvT0_T1_T2_T3_T4_T6_E12temp_storage+16];
	max.s32 	%r621, %r619, %r620;
	ld.shared.u32 	%r622, [_ZZN3cub18CUB_300001_SM_10006detail6reduce28DeviceReduceSingleTileKernelINS2_10policy_hubIijN4cuda3__47maximumIiEEE10Policy1000EPiSB_iS8_iiNS5_3std3__410__identityEEEvT0_T1_T2_T3_T4_T6_E12temp_storage+20];
	max.s32 	%r623, %r621, %r622;
	ld.shared.u32 	%r624, [_ZZN3cub18CUB_300001_SM_10006detail6reduce28DeviceReduceSingleTileKernelINS2_10policy_hubIijN4cuda3__47maximumIiEEE10Policy1000EPiSB_iS8_iiNS5_3std3__410__identityEEEvT0_T1_T2_T3_T4_T6_E12temp_storage+24];
	max.s32 	%r625, %r623, %r624;
	ld.shared.u32 	%r626, [_ZZN3cub18CUB_300001_SM_10006detail6reduce28DeviceReduceSingleTileKernelINS2_10policy_hubIijN4cuda3__47maximumIiEEE10Policy1000EPiSB_iS8_iiNS5_3std3__410__identityEEEvT0_T1_T2_T3_T4_T6_E12temp_storage+28];
	max.s32 	%r627, %r625, %r626;
	ld.shared.u32 	%r628, [_ZZN3cub18CUB_300001_SM_10006detail6reduce28DeviceReduceSingleTileKernelINS2_10policy_hubIijN4cuda3__47maximumIiEEE10Policy1000EPiSB_iS8_iiNS5_3std3__410__identityEEEvT0_T1_T2_T3_T4_T6_E12temp_storage+32];
	max.s32 	%r629, %r627, %r628;
	ld.shared.u32 	%r630, [_ZZN3cub18CUB_300001_SM_10006detail6reduce28DeviceReduceSingleTileKernelINS2_10policy_hubIijN4cuda3__47maximumIiEEE10Policy1000EPiSB_iS8_iiNS5_3std3__410__identityEEEvT0_T1_T2_T3_T4_T6_E12temp_storage+36];
	max.s32 	%r686, %r629, %r630;
	bra.uni 	$L__BB22_72;
$L__BB22_18:
	// begin inline asm
	mov.u32 %r521, %laneid;
	// end inline asm
	and.b32  	%r547, %r1, 992;
	add.s32 	%r548, %r547, 32;
	setp.gt.s32 	%p73, %r548, %r124;
	not.b32 	%r549, %r547;
	add.s32 	%r550, %r124, %r549;
	selp.b32 	%r545, %r550, 31, %p73;
	mov.b32 	%r524, 1;
	mov.b32 	%r546, -1;
	// begin inline asm
	shfl.sync.down.b32 %r522, %r644, %r524, %r545, %r546;
	// end inline asm
	setp.lt.s32 	%p74, %r521, %r545;
	max.s32 	%r551, %r644, %r522;
	selp.b32 	%r528, %r551, %r644, %p74;
	mov.b32 	%r529, 2;
	// begin inline asm
	shfl.sync.down.b32 %r527, %r528, %r529, %r545, %r546;
	// end inline asm
	add.s32 	%r552, %r521, 2;
	setp.gt.s32 	%p75, %r552, %r545;
	max.s32 	%r553, %r528, %r527;
	selp.b32 	%r533, %r528, %r553, %p75;
	mov.b32 	%r534, 4;
	// begin inline asm
	shfl.sync.down.b32 %r532, %r533, %r534, %r545, %r546;
	// end inline asm
	add.s32 	%r554, %r521, 4;
	setp.gt.s32 	%p76, %r554, %r545;
	max.s32 	%r555, %r533, %r532;
	selp.b32 	%r538, %r533, %r555, %p76;
	mov.b32 	%r539, 8;
	// begin inline asm
	shfl.sync.down.b32 %r537, %r538, %r539, %r545, %r546;
	// end inline asm
	add.s32 	%r556, %r521, 8;
	setp.gt.s32 	%p77, %r556, %r545;
	max.s32 	%r557, %r538, %r537;
	selp.b32 	%r543, %r538, %r557, %p77;
	mov.b32 	%r544, 16;
	// begin inline asm
	shfl.sync.down.b32 %r542, %r543, %r544, %r545, %r546;
	// end inline asm
	add.s32 	%r558, %r521, 16;
	setp.gt.s32 	%p78, %r558, %r545;
	max.s32 	%r559, %r543, %r542;
	selp.b32 	%r686, %r543, %r559, %p78;
	setp.ne.s32 	%p79, %r521, 0;
	@%p79 bra 	$L__BB22_20;
	shr.u32 	%r560, %r1, 3;
	and.b32  	%r561, %r560, 124;
	mov.u32 	%r562, _ZZN3cub18CUB_300001_SM_10006detail6reduce28DeviceReduceSingleTileKernelINS2_10policy_hubIijN4cuda3__47maximumIiEEE10Policy1000EPiSB_iS8_iiNS5_3std3__410__identityEEEvT0_T1_T2_T3_T4_T6_E12temp_storage;
	add.s32 	%r563, %r562, %r561;
	st.shared.u32 	[%r563+8], %r686;
$L__BB22_20:
	bar.sync 	0;
	setp.ne.s32 	%p80, %r1, 0;
	@%p80 bra 	$L__BB22_72;
	setp.gt.s32 	%p81, %r124, 32;
	ld.shared.u32 	%r564, [_ZZN3cub18CUB_300001_SM_10006detail6reduce28DeviceReduceSingleTileKernelINS2_10policy_hubIijN4cuda3__47maximumIiEEE10Policy1000EPiSB_iS8_iiNS5_3std3__410__identityEEEvT0_T1_T2_T3_T4_T6_E12temp_storage+12];
	max.s32 	%r565, %r686, %r564;
	selp.b32 	%r566, %r565, %r686, %p81;
	setp.gt.s32 	%p82, %r124, 64;
	ld.shared.u32 	%r567, [_ZZN3cub18CUB_300001_SM_10006detail6reduce28DeviceReduceSingleTileKernelINS2_10policy_hubIijN4cuda3__47maximumIiEEE10Policy1000EPiSB_iS8_iiNS5_3std3__410__identityEEEvT0_T1_T2_T3_T4_T6_E12temp_storage+16];
	max.s32 	%r568, %r566, %r567;
	selp.b32 	%r569, %r568, %r566, %p82;
	setp.gt.s32 	%p83, %r124, 96;
	ld.shared.u32 	%r570, [_ZZN3cub18CUB_300001_SM_10006detail6reduce28DeviceReduceSingleTileKernelINS2_10policy_hubIijN4cuda3__47maximumIiEEE10Policy1000EPiSB_iS8_iiNS5_3std3__410__identityEEEvT0_T1_T2_T3_T4_T6_E12temp_storage+20];
	max.s32 	%r571, %r569, %r570;
	selp.b32 	%r572, %r571, %r569, %p83;
	setp.gt.s32 	%p84, %r124, 128;
	ld.shared.u32 	%r573, [_ZZN3cub18CUB_300001_SM_10006detail6reduce28DeviceReduceSingleTileKernelINS2_10policy_hubIijN4cuda3__47maximumIiEEE10Policy1000EPiSB_iS8_iiNS5_3std3__410__identityEEEvT0_T1_T2_T3_T4_T6_E12temp_storage+24];
	max.s32 	%r574, %r572, %r573;
	selp.b32 	%r575, %r574, %r572, %p84;
	setp.gt.s32 	%p85, %r124, 160;
	ld.shared.u32 	%r576, [_ZZN3cub18CUB_300001_SM_10006detail6reduce28DeviceReduceSingleTileKernelINS2_10policy_hubIijN4cuda3__47maximumIiEEE10Policy1000EPiSB_iS8_iiNS5_3std3__410__identityEEEvT0_T1_T2_T3_T4_T6_E12temp_storage+28];
	max.s32 	%r577, %r575, %r576;
	selp.b32 	%r578, %r577, %r575, %p85;
	setp.gt.s32 	%p86, %r124, 192;
	ld.shared.u32 	%r579, [_ZZN3cub18CUB_300001_SM_10006detail6reduce28DeviceReduceSingleTileKernelINS2_10policy_hubIijN4cuda3__47maximumIiEEE10Policy1000EPiSB_iS8_iiNS5_3std3__410__identityEEEvT0_T1_T2_T3_T4_T6_E12temp_storage+32];
	max.s32 	%r580, %r578, %r579;
	selp.b32 	%r581, %r580, %r578, %p86;
	setp.gt.s32 	%p87, %r124, 224;
	ld.shared.u32 	%r582, [_ZZN3cub18CUB_300001_SM_10006detail6reduce28DeviceReduceSingleTileKernelINS2_10policy_hubIijN4cuda3__47maximumIiEEE10Policy1000EPiSB_iS8_iiNS5_3std3__410__identityEEEvT0_T1_T2_T3_T4_T6_E12temp_storage+36];
	max.s32 	%r583, %r581, %r582;
	selp.b32 	%r686, %r583, %r581, %p87;
	bra.uni 	$L__BB22_72;
$L__BB22_22:
	mov.u32 	%r27, %tid.x;
	shl.b32 	%r379, %r27, 2;
	mul.wide.u32 	%rd86, %r379, 4;
	add.s64 	%rd76, %rd16, %rd86;
	// begin inline asm
	ld.global.nc.v2.u64 {%rd74, %rd75}, [%rd76];
	// end inline asm
	mov.b64 	{%r380, %r381}, %rd75;
	mov.b64 	{%r382, %r383}, %rd74;
	add.s64 	%rd79, %rd76, 4096;
	// begin inline asm
	ld.global.nc.v2.u64 {%rd77, %rd78}, [%rd79];
	// end inline asm
	mov.b64 	{%r384, %r385}, %rd78;
	mov.b64 	{%r386, %r387}, %rd77;
	add.s64 	%rd82, %rd76, 8192;
	// begin inline asm
	ld.global.nc.v2.u64 {%rd80, %rd81}, [%rd82];
	// end inline asm
	mov.b64 	{%r388, %r389}, %rd81;
	mov.b64 	{%r390, %r391}, %rd80;
	add.s64 	%rd85, %rd76, 12288;
	// begin inline asm
	ld.global.nc.v2.u64 {%rd83, %rd84}, [%rd85];
	// end inline asm
	mov.b64 	{%r392, %r393}, %rd84;
	mov.b64 	{%r394, %r395}, %rd83;
	max.s32 	%r396, %r382, %r383;
	max.s32 	%r397, %r396, %r380;
	max.s32 	%r398, %r381, %r386;
	max.s32 	%r399, %r398, %r387;
	max.s32 	%r400, %r384, %r385;
	max.s32 	%r401, %r400, %r390;
	max.s32 	%r402, %r391, %r388;
	max.s32 	%r403, %r402, %r389;
	max.s32 	%r404, %r394, %r395;
	max.s32 	%r405, %r404, %r392;
	max.s32 	%r406, %r397, %r399;
	max.s32 	%r407, %r406, %r401;
	max.s32 	%r408, %r403, %r405;
	max.s32 	%r409, %r408, %r393;
	max.s32 	%r659, %r407, %r409;
	setp.lt.u32 	%p50, %r124, 8192;
	mov.b32 	%r648, 4096;
	@%p50 bra 	$L__BB22_26;
	add.s32 	%r29, %r124, -4096;
	mov.b32 	%r648, 4096;
$L__BB22_24:
	mul.wide.s32 	%rd99, %r648, 4;
	add.s64 	%rd89, %rd76, %rd99;
	// begin inline asm
	ld.global.nc.v2.u64 {%rd87, %rd88}, [%rd89];
	// end inline asm
	mov.b64 	{%r411, %r412}, %rd88;
	mov.b64 	{%r413, %r414}, %rd87;
	add.s64 	%rd92, %rd89, 4096;
	// begin inline asm
	ld.global.nc.v2.u64 {%rd90, %rd91}, [%rd92];
	// end inline asm
	mov.b64 	{%r415, %r416}, %rd91;
	mov.b64 	{%r417, %r418}, %rd90;
	add.s64 	%rd95, %rd89, 8192;
	// begin inline asm
	ld.global.nc.v2.u64 {%rd93, %rd94}, [%rd95];
	// end inline asm
	mov.b64 	{%r419, %r420}, %rd94;
	mov.b64 	{%r421, %r422}, %rd93;
	add.s64 	%rd98, %rd89, 12288;
	// begin inline asm
	ld.global.nc.v2.u64 {%rd96, %rd97}, [%rd98];
	// end inline asm
	mov.b64 	{%r423, %r424}, %rd97;
	mov.b64 	{%r425, %r426}, %rd96;
	max.s32 	%r427, %r659, %r413;
	max.s32 	%r428, %r427, %r414;
	max.s32 	%r429, %r411, %r412;
	max.s32 	%r430, %r429, %r417;
	max.s32 	%r431, %r418, %r415;
	max.s32 	%r432, %r431, %r416;
	max.s32 	%r433, %r421, %r422;
	max.s32 	%r434, %r433, %r419;
	max.s32 	%r435, %r420, %r425;
	max.s32 	%r436, %r435, %r426;
	max.s32 	%r437, %r423, %r424;
	max.s32 	%r438, %r428, %r430;
	max.s32 	%r439, %r438, %r432;
	max.s32 	%r440, %r434, %r436;
	max.s32 	%r441, %r440, %r437;
	max.s32 	%r659, %r439, %r441;
	sub.s32 	%r442, %r124, %r648;
	setp.lt.s32 	%p51, %r442, 4096;
	@%p51 bra 	$L__BB22_34;
	add.s32 	%r648, %r648, 4096;
	setp.le.s32 	%p52, %r648, %r29;
	@%p52 bra 	$L__BB22_24;
$L__BB22_26:
	setp.le.s32 	%p53, %r124, %r648;
	@%p53 bra 	$L__BB22_34;
	sub.s32 	%r36, %r124, %r648;
	setp.ge.s32 	%p54, %r27, %r36;
	@%p54 bra 	$L__BB22_34;
	not.b32 	%r444, %r27;
	add.s32 	%r445, %r124, %r444;
	sub.s32 	%r37, %r445, %r648;
	and.b32  	%r446, %r37, 768;
	setp.eq.s32 	%p55, %r446, 768;
	mov.u32 	%r653, %r27;
	@%p55 bra 	$L__BB22_31;
	add.s32 	%r650, %r27, %r648;
	shr.u32 	%r447, %r37, 8;
	add.s32 	%r448, %r447, 1;
	and.b32  	%r449, %r448, 3;
	neg.s32 	%r649, %r449;
	mov.u32 	%r653, %r27;
$L__BB22_30:
	.pragma "nounroll";
	mul.wide.u32 	%rd101, %r650, 4;
	add.s64 	%rd100, %rd16, %rd101;
	// begin inline asm
	ld.global.nc.u32 %r450, [%rd100];
	// end inline asm
	max.s32 	%r659, %r659, %r450;
	add.s32 	%r653, %r653, 256;
	add.s32 	%r650, %r650, 256;
	add.s32 	%r649, %r649, 1;
	setp.ne.s32 	%p56, %r649, 0;
	@%p56 bra 	$L__BB22_30;
$L__BB22_31:
	setp.lt.u32 	%p57, %r37, 768;
	@%p57 bra 	$L__BB22_34;
	cvt.u64.u32 	%rd102, %r653;
	cvt.u64.u32 	%rd103, %r648;
	add.s64 	%rd104, %rd102, %rd103;
	shl.b64 	%rd105, %rd104, 2;
	add.s64 	%rd106, %rd105, %rd16;
	add.s64 	%rd122, %rd106, 2048;
	add.s32 	%r656, %r653, %r648;
$L__BB22_33:
	mul.wide.u32 	%rd111, %r656, 4;
	add.s64 	%rd107, %rd16, %rd111;
	// begin inline asm
	ld.global.nc.u32 %r451, [%rd107];
	// end inline asm
	max.s32 	%r455, %r659, %r451;
	add.s64 	%rd108, %rd122, -1024;
	// begin inline asm
	ld.global.nc.u32 %r452, [%rd108];
	// end inline asm
	max.s32 	%r456, %r455, %r452;
	// begin inline asm
	ld.global.nc.u32 %r453, [%rd122];
	// end inline asm
	max.s32 	%r457, %r456, %r453;
	add.s64 	%rd110, %rd122, 1024;
	// begin inline asm
	ld.global.nc.u32 %r454, [%rd110];
	// end inline asm
	max.s32 	%r659, %r457, %r454;
	add.s32 	%r653, %r653, 1024;
	add.s64 	%rd122, %rd122, 4096;
	add.s32 	%r656, %r656, 1024;
	setp.lt.s32 	%p58, %r653, %r36;
	@%p58 bra 	$L__BB22_33;
$L__BB22_34:
	// begin inline asm
	mov.u32 %r458, %laneid;
	// end inline asm
	mov.b32 	%r461, 1;
	mov.b32 	%r482, 31;
	mov.b32 	%r483, -1;
	// begin inline asm
	shfl.sync.down.b32 %r459, %r659, %r461, %r482, %r483;
	// end inline asm
	setp.gt.s32 	%p59, %r458, 30;
	max.s32 	%r484, %r659, %r459;
	selp.b32 	%r465, %r659, %r484, %p59;
	mov.b32 	%r466, 2;
	// begin inline asm
	shfl.sync.down.b32 %r464, %r465, %r466, %r482, %r483;
	// end inline asm
	setp.gt.s32 	%p60, %r458, 29;
	max.s32 	%r485, %r465, %r464;
	selp.b32 	%r470, %r465, %r485, %p60;
	mov.b32 	%r471, 4;
	// begin inline asm
	shfl.sync.down.b32 %r469, %r470, %r471, %r482, %r483;
	// end inline asm
	setp.gt.s32 	%p61, %r458, 27;
	max.s32 	%r486, %r470, %r469;
	selp.b32 	%r475, %r470, %r486, %p61;
	mov.b32 	%r476, 8;
	// begin inline asm
	shfl.sync.down.b32 %r474, %r475, %r476, %r482, %r483;
	// end inline asm
	setp.gt.s32 	%p62, %r458, 23;
	max.s32 	%r487, %r475, %r474;
	selp.b32 	%r480, %r475, %r487, %p62;
	mov.b32 	%r481, 16;
	// begin inline asm
	shfl.sync.down.b32 %r479, %r480, %r481, %r482, %r483;
	// end inline asm
	setp.gt.s32 	%p63, %r458, 15;
	max.s32 	%r59, %r480, %r479;
	selp.b32 	%r686, %r480, %r59, %p63;
	setp.ne.s32 	%p64, %r458, 0;
	@%p64 bra 	$L__BB22_36;
	shr.u32 	%r488, %r27, 3;
	and.b32  	%r489, %r488, 124;
	mov.u32 	%r490, _ZZN3cub18CUB_300001_SM_10006detail6reduce28DeviceReduceSingleTileKernelINS2_10policy_hubIijN4cuda3__47maximumIiEEE10Policy1000EPiSB_iS8_iiNS5_3std3__410__identityEEEvT0_T1_T2_T3_T4_T6_E12temp_storage;
	add.s32 	%r491, %r490, %r489;
	st.shared.u32 	[%r491+8], %r59;
$L__BB22_36:
	bar.sync 	0;
	setp.ne.s32 	%p65, %r27, 0;
	@%p65 bra 	$L__BB22_72;
	ld.shared.u32 	%r492, [_ZZN3cub18CUB_300001_SM_10006detail6reduce28DeviceReduceSingleTileKernelINS2_10policy_hubIijN4cuda3__47maximumIiEEE10Policy1000EPiSB_iS8_iiNS5_3std3__410__identityEEEvT0_T1_T2_T3_T4_T6_E12temp_storage+12];
	max.s32 	%r493, %r686, %r492;
	ld.shared.u32 	%r494, [_ZZN3cub18CUB_300001_SM_10006detail6reduce28DeviceReduceSingleTileKernelINS2_10policy_hubIijN4cuda3__47maximumIiEEE10Policy1000EPiSB_iS8_iiNS5_3std3__410__identityEEEvT0_T1_T2_T3_T4_T6_E12temp_storage+16];
	max.s32 	%r495, %r493, %r494;
	ld.shared.u32 	%r496, [_ZZN3cub18CUB_300001_SM_10006detail6reduce28DeviceReduceSingleTileKernelINS2_10policy_hubIijN4cuda3__47maximumIiEEE10Policy1000EPiSB_iS8_iiNS5_3std3__410__identityEEEvT0_T1_T2_T3_T4_T6_E12temp_storage+20];
	max.s32 	%r497, %r495, %r496;
	ld.shared.u32 	%r498, [_ZZN3cub18CUB_300001_SM_10006detail6reduce28DeviceReduceSingleTileKernelINS2_10policy_hubIijN4cuda3__47maximumIiEEE10Policy1000EPiSB_iS8_iiNS5_3std3__410__identityEEEvT0_T1_T2_T3_T4_T6_E12temp_storage+24];
	max.s32 	%r499, %r497, %r498;
	ld.shared.u32 	%r500, [_ZZN3cub18CUB_300001_SM_10006detail6reduce28DeviceReduceSingleTileKernelINS2_10policy_hubIijN4cuda3__47maximumIiEEE10Policy1000EPiSB_iS8_iiNS5_3std3__410__identityEEEvT0_T1_T2_T3_T4_T6_E12temp_storage+28];
	max.s32 	%r501, %r499, %r500;
	ld.shared.u32 	%r502, [_ZZN3cub18CUB_300001_SM_10006detail6reduce28DeviceReduceSingleTileKernelINS2_10policy_hubIijN4cuda3__47maximumIiEEE10Policy1000EPiSB_iS8_iiNS5_3std3__410__identityEEEvT0_T1_T2_T3_T4_T6_E12temp_storage+32];
	max.s32 	%r503, %r501, %r502;
	ld.shared.u32 	%r504, [_ZZN3cub18CUB_300001_SM_10006detail6reduce28DeviceReduceSingleTileKernelINS2_10policy_hubIijN4cuda3__47maximumIiEEE10Policy1000EPiSB_iS8_iiNS5_3std3__410__identityEEEvT0_T1_T2_T3_T4_T6_E12temp_storage+36];
	max.s32 	%r686, %r503, %r504;
	bra.uni 	$L__BB22_72;
$L__BB22_38:
	setp.gt.s32 	%p3, %r124, 4095;
	@%p3 bra 	$L__BB22_56;
	mov.u32 	%r62, %tid.x;
	setp.ge.s32 	%p20, %r62, %r124;
	mov.b32 	%r670, 0;
	mov.u32 	%r665, %r62;
	@%p20 bra 	$L__BB22_41;
	mul.wide.u32 	%rd66, %r62, 4;
	add.s64 	%rd65, %rd16, %rd66;
	// begin inline asm
	ld.global.nc.u32 %r670, [%rd65];
	// end inline asm
	add.s32 	%r665, %r62, 256;
$L__BB22_41:
	setp.ge.s32 	%p21, %r665, %r124;
	@%p21 bra 	$L__BB22_47;
	not.b32 	%r255, %r665;
	add.s32 	%r67, %r124, %r255;
	and.b32  	%r256, %r67, 768;
	setp.eq.s32 	%p22, %r256, 768;
	@%p22 bra 	$L__BB22_45;
	mul.wide.u32 	%rd67, %r665, 4;
	add.s64 	%rd123, %rd16, %rd67;
	shr.u32 	%r257, %r67, 8;
	add.s32 	%r258, %r257, 1;
	and.b32  	%r259, %r258, 3;
	neg.s32 	%r662, %r259;
$L__BB22_44:
	.pragma "nounroll";
	// begin inline asm
	ld.global.nc.u32 %r260, [%rd123];
	// end inline asm
	max.s32 	%r670, %r670, %r260;
	add.s32 	%r665, %r665, 256;
	add.s64 	%rd123, %rd123, 1024;
	add.s32 	%r662, %r662, 1;
	setp.ne.s32 	%p23, %r662, 0;
	@%p23 bra 	$L__BB22_44;
$L__BB22_45:
	setp.lt.u32 	%p24, %r67, 768;
	@%p24 bra 	$L__BB22_47;
$L__BB22_46:
	mul.wide.s32 	%rd73, %r665, 4;
	add.s64 	%rd69, %rd16, %rd73;
	// begin inline asm
	ld.global.nc.u32 %r261, [%rd69];
	// end inline asm
	max.s32 	%r265, %r670, %r261;
	add.s64 	%rd70, %rd69, 1024;
	// begin inline asm
	ld.global.nc.u32 %r262, [%rd70];
	// end inline asm
	max.s32 	%r266, %r265, %r262;
	add.s64 	%rd71, %rd69, 2048;
	// begin inline asm
	ld.global.nc.u32 %r263, [%rd71];
	// end inline asm
	max.s32 	%r267, %r266, %r263;
	add.s64 	%rd72, %rd69, 3072;
	// begin inline asm
	ld.global.nc.u32 %r264, [%rd72];
	// end inline asm
	max.s32 	%r670, %r267, %r264;
	add.s32 	%r665, %r665, 1024;
	setp.lt.s32 	%p25, %r665, %r124;
	@%p25 bra 	$L__BB22_46;
$L__BB22_47:
	setp.lt.s32 	%p26, %r124, 256;
	@%p26 bra 	$L__BB22_52;
	// begin inline asm
	mov.u32 %r331, %laneid;
	// end inline asm
	mov.b32 	%r334, 1;
	mov.b32 	%r355, 31;
	mov.b32 	%r356, -1;
	// begin inline asm
	shfl.sync.down.b32 %r332, %r670, %r334, %r355, %r356;
	// end inline asm
	setp.gt.s32 	%p42, %r331, 30;
	max.s32 	%r357, %r670, %r332;
	selp.b32 	%r338, %r670, %r357, %p42;
	mov.b32 	%r339, 2;
	// begin inline asm
	shfl.sync.down.b32 %r337, %r338, %r339, %r355, %r356;
	// end inline asm
	setp.gt.s32 	%p43, %r331, 29;
	max.s32 	%r358, %r338, %r337;
	selp.b32 	%r343, %r338, %r358, %p43;
	mov.b32 	%r344, 4;
	// begin inline asm
	shfl.sync.down.b32 %r342, %r343, %r344, %r355, %r356;
	// end inline asm
	setp.gt.s32 	%p44, %r331, 27;
	max.s32 	%r359, %r343, %r342;
	selp.b32 	%r348, %r343, %r359, %p44;
	mov.b32 	%r349, 8;
	// begin inline asm
	shfl.sync.down.b32 %r347, %r348, %r349, %r355, %r356;
	// end inline asm
	setp.gt.s32 	%p45, %r331, 23;
	max.s32 	%r360, %r348, %r347;
	selp.b32 	%r353, %r348, %r360, %p45;
	mov.b32 	%r354, 16;
	// begin inline asm
	shfl.sync.down.b32 %r352, %r353, %r354, %r355, %r356;
	// end inline asm
	setp.gt.s32 	%p46, %r331, 15;
	max.s32 	%r83, %r353, %r352;
	selp.b32 	%r686, %r353, %r83, %p46;
	setp.ne.s32 	%p47, %r331, 0;
	@%p47 bra 	$L__BB22_50;
	shr.u32 	%r361, %r62, 3;
	and.b32  	%r362, %r361, 124;
	mov.u32 	%r363, _ZZN3cub18CUB_300001_SM_10006detail6reduce28DeviceReduceSingleTileKernelINS2_10policy_hubIijN4cuda3__47maximumIiEEE10Policy1000EPiSB_iS8_iiNS5_3std3__410__identityEEEvT0_T1_T2_T3_T4_T6_E12temp_storage;
	add.s32 	%r364, %r363, %r362;
	st.shared.u32 	[%r364+8], %r83;
$L__BB22_50:
	bar.sync 	0;
	setp.ne.s32 	%p48, %r62, 0;
	@%p48 bra 	$L__BB22_72;
	ld.shared.u32 	%r365, [_ZZN3cub18CUB_300001_SM_10006detail6reduce28DeviceReduceSingleTileKernelINS2_10policy_hubIijN4cuda3__47maximumIiEEE10Policy1000EPiSB_iS8_iiNS5_3std3__410__identityEEEvT0_T1_T2_T3_T4_T6_E12temp_storage+12];
	max.s32 	%r366, %r686, %r365;
	ld.shared.u32 	%r367, [_ZZN3cub18CUB_300001_SM_10006detail6reduce28DeviceReduceSingleTileKernelINS2_10policy_hubIijN4cuda3__47maximumIiEEE10Policy1000EPiSB_iS8_iiNS5_3std3__410__identityEEEvT0_T1_T2_T3_T4_T6_E12temp_storage+16];
	max.s32 	%r368, %r366, %r367;
	ld.shared.u32 	%r369, [_ZZN3cub18CUB_300001_SM_10006detail6reduce28DeviceReduceSingleTileKernelINS2_10policy_hubIijN4cuda3__47maximumIiEEE10Policy1000EPiSB_iS8_iiNS5_3std3__410__identityEEEvT0_T1_T2_T3_T4_T6_E12temp_storage+20];
	max.s32 	%r370, %r368, %r369;
	ld.shared.u32 	%r371, [_ZZN3cub18CUB_300001_SM_10006detail6reduce28DeviceReduceSingleTileKernelINS2_10policy_hubIijN4cuda3__47maximumIiEEE10Policy1000EPiSB_iS8_iiNS5_3std3__410__identityEEEvT0_T1_T2_T3_T4_T6_E12temp_storage+24];
	max.s32 	%r372, %r370, %r371;
	ld.shared.u32 	%r373, [_ZZN3cub18CUB_300001_SM_10006detail6reduce28DeviceReduceSingleTileKernelINS2_10policy_hubIijN4cuda3__47maximumIiEEE10Policy1000EPiSB_iS8_iiNS5_3std3__410__identityEEEvT0_T1_T2_T3_T4_T6_E12temp_storage+28];
	max.s32 	%r374, %r372, %r373;
	ld.shared.u32 	%r375, [_ZZN3cub18CUB_300001_SM_10006detail6reduce28DeviceReduceSingleTileKernelINS2_10policy_hubIijN4cuda3__47maximumIiEEE10Policy1000EPiSB_iS8_iiNS5_3std3__410__identityEEEvT0_T1_T2_T3_T4_T6_E12temp_storage+32];
	max.s32 	%r376, %r374, %r375;
	ld.shared.u32 	%r377, [_ZZN3cub18CUB_300001_SM_10006detail6reduce28DeviceReduceSingleTileKernelINS2_10policy_hubIijN4cuda3__47maximumIiEEE10Policy1000EPiSB_iS8_iiNS5_3std3__410__identityEEEvT0_T1_T2_T3_T4_T6_E12temp_storage+36];
	max.s32 	%r686, %r376, %r377;
	bra.uni 	$L__BB22_72;
$L__BB22_52:
	// begin inline asm
	mov.u32 %r268, %laneid;
	// end inline asm
	and.b32  	%r294, %r62, 992;
	add.s32 	%r295, %r294, 32;
	setp.gt.s32 	%p27, %r295, %r124;
	not.b32 	%r296, %r294;
	add.s32 	%r297, %r124, %r296;
	selp.b32 	%r292, %r297, 31, %p27;
	mov.b32 	%r271, 1;
	mov.b32 	%r293, -1;
	// begin inline asm
	shfl.sync.down.b32 %r269, %r670, %r271, %r292, %r293;
	// end inline asm
	setp.lt.s32 	%p28, %r268, %r292;
	max.s32 	%r298, %r670, %r269;
	selp.b32 	%r275, %r298, %r670, %p28;
	mov.b32 	%r276, 2;
	// begin inline asm
	shfl.sync.down.b32 %r274, %r275, %r276, %r292, %r293;
	// end inline asm
	add.s32 	%r299, %r268, 2;
	setp.gt.s32 	%p29, %r299, %r292;
	max.s32 	%r300, %r275, %r274;
	selp.b32 	%r280, %r275, %r300, %p29;
	mov.b32 	%r281, 4;
	// begin inline asm
	shfl.sync.down.b32 %r279, %r280, %r281, %r292, %r293;
	// end inline asm
	add.s32 	%r301, %r268, 4;
	setp.gt.s32 	%p30, %r301, %r292;
	max.s32 	%r302, %r280, %r279;
	selp.b32 	%r285, %r280, %r302, %p30;
	mov.b32 	%r286, 8;
	// begin inline asm
	shfl.sync.down.b32 %r284, %r285, %r286, %r292, %r293;
	// end inline asm
	add.s32 	%r303, %r268, 8;
	setp.gt.s32 	%p31, %r303, %r292;
	max.s32 	%r304, %r285, %r284;
	selp.b32 	%r290, %r285, %r304, %p31;
	mov.b32 	%r291, 16;
	// begin inline asm
	shfl.sync.down.b32 %r289, %r290, %r291, %r292, %r293;
	// end inline asm
	add.s32 	%r305, %r268, 16;
	setp.gt.s32 	%p32, %r305, %r292;
	max.s32 	%r306, %r290, %r289;
	selp.b32 	%r686, %r290, %r306, %p32;
	setp.ne.s32 	%p33, %r268, 0;
	@%p33 bra 	$L__BB22_54;
	shr.u32 	%r307, %r62, 3;
	and.b32  	%r308, %r307, 124;
	mov.u32 	%r309, _ZZN3cub18CUB_300001_SM_10006detail6reduce28DeviceReduceSingleTileKernelINS2_10policy_hubIijN4cuda3__47maximumIiEEE10Policy1000EPiSB_iS8_iiNS5_3std3__410__identityEEEvT0_T1_T2_T3_T4_T6_E12temp_storage;
	add.s32 	%r310, %r309, %r308;
	st.shared.u32 	[%r310+8], %r686;
$L__BB22_54:
	bar.sync 	0;
	setp.ne.s32 	%p34, %r62, 0;
	@%p34 bra 	$L__BB22_72;
	setp.gt.s32 	%p35, %r124, 32;
	ld.shared.u32 	%r311, [_ZZN3cub18CUB_300001_SM_10006detail6reduce28DeviceReduceSingleTileKernelINS2_10policy_hubIijN4cuda3__47maximumIiEEE10Policy1000EPiSB_iS8_iiNS5_3std3__410__identityEEEvT0_T1_T2_T3_T4_T6_E12temp_storage+12];
	max.s32 	%r312, %r686, %r311;
	selp.b32 	%r313, %r312, %r686, %p35;
	setp.gt.s32 	%p36, %r124, 64;
	ld.shared.u32 	%r314, [_ZZN3cub18CUB_300001_SM_10006detail6reduce28DeviceReduceSingleTileKernelINS2_10policy_hubIijN4cuda3__47maximumIiEEE10Policy1000EPiSB_iS8_iiNS5_3std3__410__identityEEEvT0_T1_T2_T3_T4_T6_E12temp_storage+16];
	max.s32 	%r315, %r313, %r314;
	selp.b32 	%r316, %r315, %r313, %p36;
	setp.gt.s32 	%p37, %r124, 96;
	ld.shared.u32 	%r317, [_ZZN3cub18CUB_300001_SM_10006detail6reduce28DeviceReduceSingleTileKernelINS2_10policy_hubIijN4cuda3__47maximumIiEEE10Policy1000EPiSB_iS8_iiNS5_3std3__410__identityEEEvT0_T1_T2_T3_T4_T6_E12temp_storage+20];
	max.s32 	%r318, %r316, %r317;
	selp.b32 	%r319, %r318, %r316, %p37;
	setp.gt.s32 	%p38, %r124, 128;
	ld.shared.u32 	%r320, [_ZZN3cub18CUB_300001_SM_10006detail6reduce28DeviceReduceSingleTileKernelINS2_10policy_hubIijN4cuda3__47maximumIiEEE10Policy1000EPiSB_iS8_iiNS5_3std3__410__identityEEEvT0_T1_T2_T3_T4_T6_E12temp_storage+24];
	max.s32 	%r321, %r319, %r320;
	selp.b32 	%r322, %r321, %r319, %p38;
	setp.gt.s32 	%p39, %r124, 160;
	ld.shared.u32 	%r323, [_ZZN3cub18CUB_300001_SM_10006detail6reduce28DeviceReduceSingleTileKernelINS2_10policy_hubIijN4cuda3__47maximumIiEEE10Policy1000EPiSB_iS8_iiNS5_3std3__410__identityEEEvT0_T1_T2_T3_T4_T6_E12temp_storage+28];
	max.s32 	%r324, %r322, %r323;
	selp.b32 	%r325, %r324, %r322, %p39;
	setp.gt.s32 	%p40, %r124, 192;
	ld.shared.u32 	%r326, [_ZZN3cub18CUB_300001_SM_10006detail6reduce28DeviceReduceSingleTileKernelINS2_10policy_hubIijN4cuda3__47maximumIiEEE10Policy1000EPiSB_iS8_iiNS5_3std3__410__identityEEEvT0_T1_T2_T3_T4_T6_E12temp_storage+32];
	max.s32 	%r327, %r325, %r326;
	selp.b32 	%r328, %r327, %r325, %p40;
	setp.gt.s32 	%p41, %r124, 224;
	ld.shared.u32 	%r329, [_ZZN3cub18CUB_300001_SM_10006detail6reduce28DeviceReduceSingleTileKernelINS2_10policy_hubIijN4cuda3__47maximumIiEEE10Policy1000EPiSB_iS8_iiNS5_3std3__410__identityEEEvT0_T1_T2_T3_T4_T6_E12temp_storage+36];
	max.s32 	%r330, %r328, %r329;
	selp.b32 	%r686, %r330, %r328, %p41;
	bra.uni 	$L__BB22_72;
$L__BB22_56:
	mov.u32 	%r88, %tid.x;
	mul.wide.u32 	%rd35, %r88, 4;
	add.s64 	%rd19, %rd16, %rd35;
	// begin inline asm
	ld.global.nc.u32 %r126, [%rd19];
	// end inline asm
	add.s64 	%rd20, %rd19, 1024;
	// begin inline asm
	ld.global.nc.u32 %r127, [%rd20];
	// end inline asm
	add.s64 	%rd21, %rd19, 2048;
	// begin inline asm
	ld.global.nc.u32 %r128, [%rd21];
	// end inline asm
	add.s64 	%rd22, %rd19, 3072;
	// begin inline asm
	ld.global.nc.u32 %r129, [%rd22];
	// end inline asm
	add.s64 	%rd23, %rd19, 4096;
	// begin inline asm
	ld.global.nc.u32 %r130, [%rd23];
	// end inline asm
	add.s64 	%rd24, %rd19, 5120;
	// begin inline asm
	ld.global.nc.u32 %r131, [%rd24];
	// end inline asm
	add.s64 	%rd25, %rd19, 6144;
	// begin inline asm
	ld.global.nc.u32 %r132, [%rd25];
	// end inline asm
	add.s64 	%rd26, %rd19, 7168;
	// begin inline asm
	ld.global.nc.u32 %r133, [%rd26];
	// end inline asm
	add.s64 	%rd27, %rd19, 8192;
	// begin inline asm
	ld.global.nc.u32 %r134, [%rd27];
	// end inline asm
	add.s64 	%rd28, %rd19, 9216;
	// begin inline asm
	ld.global.nc.u32 %r135, [%rd28];
	// end inline asm
	add.s64 	%rd29, %rd19, 10240;
	// begin inline asm
	ld.global.nc.u32 %r136, [%rd29];
	// end inline asm
	add.s64 	%rd30, %rd19, 11264;
	// begin inline asm
	ld.global.nc.u32 %r137, [%rd30];
	// end inline asm
	add.s64 	%rd31, %rd19, 12288;
	// begin inline asm
	ld.global.nc.u32 %r138, [%rd31];
	// end inline asm
	add.s64 	%rd32, %rd19, 13312;
	// begin inline asm
	ld.global.nc.u32 %r139, [%rd32];
	// end inline asm
	add.s64 	%rd33, %rd19, 14336;
	// begin inline asm
	ld.global.nc.u32 %r140, [%rd33];
	// end inline asm
	add.s64 	%rd34, %rd19, 15360;
	// begin inline asm
	ld.global.nc.u32 %r141, [%rd34];
	// end inline asm
	max.s32 	%r143, %r126, %r127;
	max.s32 	%r144, %r143, %r128;
	max.s32 	%r145, %r129, %r130;
	max.s32 	%r146, %r145, %r131;
	max.s32 	%r147, %r132, %r133;
	max.s32 	%r148, %r147, %r134;
	max.s32 	%r149, %r135, %r136;
	max.s32 	%r150, %r149, %r137;
	max.s32 	%r151, %r138, %r139;
	max.s32 	%r152, %r151, %r140;
	max.s32 	%r153, %r144, %r146;
	max.s32 	%r154, %r153, %r148;
	max.s32 	%r155, %r150, %r152;
	max.s32 	%r156, %r155, %r141;
	max.s32 	%r685, %r154, %r156;
	setp.lt.u32 	%p4, %r124, 8192;
	mov.b32 	%r674, 4096;
	@%p4 bra 	$L__BB22_60;
	add.s32 	%r90, %r124, -4096;
	mov.b32 	%r674, 4096;
$L__BB22_58:
	mul.wide.s32 	%rd52, %r674, 4;
	add.s64 	%rd36, %rd19, %rd52;
	// begin inline asm
	ld.global.nc.u32 %r158, [%rd36];
	// end inline asm
	add.s64 	%rd37, %rd36, 1024;
	// begin inline asm
	ld.global.nc.u32 %r159, [%rd37];
	// end inline asm
	add.s64 	%rd38, %rd36, 2048;
	// begin inline asm
	ld.global.nc.u32 %r160, [%rd38];
	// end inline asm
	add.s64 	%rd39, %rd36, 3072;
	// begin inline asm
	ld.global.nc.u32 %r161, [%rd39];
	// end inline asm
	add.s64 	%rd40, %rd36, 4096;
	// begin inline asm
	ld.global.nc.u32 %r162, [%rd40];
	// end inline asm
	add.s64 	%rd41, %rd36, 5120;
	// begin inline asm
	ld.global.nc.u32 %r163, [%rd41];
	// end inline asm
	add.s64 	%rd42, %rd36, 6144;
	// begin inline asm
	ld.global.nc.u32 %r164, [%rd42];
	// end inline asm
	add.s64 	%rd43, %rd36, 7168;
	// begin inline asm
	ld.global.nc.u32 %r165, [%rd43];
	// end inline asm
	add.s64 	%rd44, %rd36, 8192;
	// begin inline asm
	ld.global.nc.u32 %r166, [%rd44];
	// end inline asm
	add.s64 	%rd45, %rd36, 9216;
	// begin inline asm
	ld.global.nc.u32 %r167, [%rd45];
	// end inline asm
	add.s64 	%rd46, %rd36, 10240;
	// begin inline asm
	ld.global.nc.u32 %r168, [%rd46];
	// end inline asm
	add.s64 	%rd47, %rd36, 11264;
	// begin inline asm
	ld.global.nc.u32 %r169, [%rd47];
	// end inline asm
	add.s64 	%rd48, %rd36, 12288;
	// begin inline asm
	ld.global.nc.u32 %r170, [%rd48];
	// end inline asm
	add.s64 	%rd49, %rd36, 13312;
	// begin inline asm
	ld.global.nc.u32 %r171, [%rd49];
	// end inline asm
	add.s64 	%rd50, %rd36, 14336;
	// begin inline asm
	ld.global.nc.u32 %r172, [%rd50];
	// end inline asm
	add.s64 	%rd51, %rd36, 15360;
	// begin inline asm
	ld.global.nc.u32 %r173, [%rd51];
	// end inline asm
	max.s32 	%r174, %r685, %r158;
	max.s32 	%r175, %r174, %r159;
	max.s32 	%r176, %r160, %r161;
	max.s32 	%r177, %r176, %r162;
	max.s32 	%r178, %r163, %r164;
	max.s32 	%r179, %r178, %r165;
	max.s32 	%r180, %r166, %r167;
	max.s32 	%r181, %r180, %r168;
	max.s32 	%r182, %r169, %r170;
	max.s32 	%r183, %r182, %r171;
	max.s32 	%r184, %r172, %r173;
	max.s32 	%r185, %r175, %r177;
	max.s32 	%r186, %r185, %r179;
	max.s32 	%r187, %r181, %r183;
	max.s32 	%r188, %r187, %r184;
	max.s32 	%r685, %r186, %r188;
	sub.s32 	%r189, %r124, %r674;
	setp.lt.s32 	%p5, %r189, 4096;
	@%p5 bra 	$L__BB22_68;
	add.s32 	%r674, %r674, 4096;
	setp.le.s32 	%p6, %r674, %r90;
	@%p6 bra 	$L__BB22_58;
$L__BB22_60:
	setp.le.s32 	%p7, %r124, %r674;
	@%p7 bra 	$L__BB22_68;
	sub.s32 	%r97, %r124, %r674;
	setp.ge.s32 	%p8, %r88, %r97;
	@%p8 bra 	$L__BB22_68;
	not.b32 	%r191, %r88;
	add.s32 	%r192, %r124, %r191;
	sub.s32 	%r98, %r192, %r674;
	and.b32  	%r193, %r98, 768;
	setp.eq.s32 	%p9, %r193, 768;
	mov.u32 	%r679, %r88;
	@%p9 bra 	$L__BB22_65;
	add.s32 	%r676, %r88, %r674;
	shr.u32 	%r194, %r98, 8;
	add.s32 	%r195, %r194, 1;
	and.b32  	%r196, %r195, 3;
	neg.s32 	%r675, %r196;
	mov.u32 	%r679, %r88;
$L__BB22_64:
	.pragma "nounroll";
	mul.wide.u32 	%rd54, %r676, 4;
	add.s64 	%rd53, %rd16, %rd54;
	// begin inline asm
	ld.global.nc.u32 %r197, [%rd53];
	// end inline asm
	max.s32 	%r685, %r685, %r197;
	add.s32 	%r679, %r679, 256;
	add.s32 	%r676, %r676, 256;
	add.s32 	%r675, %r675, 1;
	setp.ne.s32 	%p10, %r675, 0;
	@%p10 bra 	$L__BB22_64;
$L__BB22_65:
	setp.lt.u32 	%p11, %r98, 768;
	@%p11 bra 	$L__BB22_68;
	cvt.u64.u32 	%rd55, %r679;
	cvt.u64.u32 	%rd56, %r674;
	add.s64 	%rd57, %rd55, %rd56;
	shl.b64 	%rd58, %rd57, 2;
	add.s64 	%rd59, %rd58, %rd16;
	add.s64 	%rd124, %rd59, 2048;
	add.s32 	%r682, %r679, %r674;
$L__BB22_67:
	mul.wide.u32 	%rd64, %r682, 4;
	add.s64 	%rd60, %rd16, %rd64;
	// begin inline asm
	ld.global.nc.u32 %r198, [%rd60];
	// end inline asm
	max.s32 	%r202, %r685, %r198;
	add.s64 	%rd61, %rd124, -1024;
	// begin inline asm
	ld.global.nc.u32 %r199, [%rd61];
	// end inline asm
	max.s32 	%r203, %r202, %r199;
	// begin inline asm
	ld.global.nc.u32 %r200, [%rd124];
	// end inline asm
	max.s32 	%r204, %r203, %r200;
	add.s64 	%rd63, %rd124, 1024;
	// begin inline asm
	ld.global.nc.u32 %r201, [%rd63];
	// end inline asm
	max.s32 	%r685, %r204, %r201;
	add.s32 	%r679, %r679, 1024;
	add.s64 	%rd124, %rd124, 4096;
	add.s32 	%r682, %r682, 1024;
	setp.lt.s32 	%p12, %r679, %r97;
	@%p12 bra 	$L__BB22_67;
$L__BB22_68:
	// begin inline asm
	mov.u32 %r205, %laneid;
	// end inline asm
	mov.b32 	%r208, 1;
	mov.b32 	%r229, 31;
	mov.b32 	%r230, -1;
	// begin inline asm
	shfl.sync.down.b32 %r206, %r685, %r208, %r229, %r230;
	// end inline asm
	setp.gt.s32 	%p13, %r205, 30;
	max.s32 	%r231, %r685, %r206;
	selp.b32 	%r212, %r685, %r231, %p13;
	mov.b32 	%r213, 2;
	// begin inline asm
	shfl.sync.down.b32 %r211, %r212, %r213, %r229, %r230;
	// end inline asm
	setp.gt.s32 	%p14, %r205, 29;
	max.s32 	%r232, %r212, %r211;
	selp.b32 	%r217, %r212, %r232, %p14;
	mov.b32 	%r218, 4;
	// begin inline asm
	shfl.sync.down.b32 %r216, %r217, %r218, %r229, %r230;
	// end inline asm
	setp.gt.s32 	%p15, %r205, 27;
	max.s32 	%r233, %r217, %r216;
	selp.b32 	%r222, %r217, %r233, %p15;
	mov.b32 	%r223, 8;
	// begin inline asm
	shfl.sync.down.b32 %r221, %r222, %r223, %r229, %r230;
	// end inline asm
	setp.gt.s32 	%p16, %r205, 23;
	max.s32 	%r234, %r222, %r221;
	selp.b32 	%r227, %r222, %r234, %p16;
	mov.b32 	%r228, 16;
	// begin inline asm
	shfl.sync.down.b32 %r226, %r227, %r228, %r229, %r230;
	// end inline asm
	setp.gt.s32 	%p17, %r205, 15;
	max.s32 	%r120, %r227, %r226;
	selp.b32 	%r686, %r227, %r120, %p17;
	setp.ne.s32 	%p18, %r205, 0;
	@%p18 bra 	$L__BB22_70;
	shr.u32 	%r235, %r88, 3;
	and.b32  	%r236, %r235, 124;
	mov.u32 	%r237, _ZZN3cub18CUB_300001_SM_10006detail6reduce28DeviceReduceSingleTileKernelINS2_10policy_hubIijN4cuda3__47maximumIiEEE10Policy1000EPiSB_iS8_iiNS5_3std3__410__identityEEEvT0_T1_T2_T3_T4_T6_E12temp_storage;
	add.s32 	%r238, %r237, %r236;
	st.shared.u32 	[%r238+8], %r120;
$L__BB22_70:
	bar.sync 	0;
	setp.ne.s32 	%p19, %r88, 0;
	@%p19 bra 	$L__BB22_72;
	ld.shared.u32 	%r239, [_ZZN3cub18CUB_300001_SM_10006detail6reduce28DeviceReduceSingleTileKernelINS2_10policy_hubIijN4cuda3__47maximumIiEEE10Policy1000EPiSB_iS8_iiNS5_3std3__410__identityEEEvT0_T1_T2_T3_T4_T6_E12temp_storage+12];
	max.s32 	%r240, %r686, %r239;
	ld.shared.u32 	%r241, [_ZZN3cub18CUB_300001_SM_10006detail6reduce28DeviceReduceSingleTileKernelINS2_10policy_hubIijN4cuda3__47maximumIiEEE10Policy1000EPiSB_iS8_iiNS5_3std3__410__identityEEEvT0_T1_T2_T3_T4_T6_E12temp_storage+16];
	max.s32 	%r242, %r240, %r241;
	ld.shared.u32 	%r243, [_ZZN3cub18CUB_300001_SM_10006detail6reduce28DeviceReduceSingleTileKernelINS2_10policy_hubIijN4cuda3__47maximumIiEEE10Policy1000EPiSB_iS8_iiNS5_3std3__410__identityEEEvT0_T1_T2_T3_T4_T6_E12temp_storage+20];
	max.s32 	%r244, %r242, %r243;
	ld.shared.u32 	%r245, [_ZZN3cub18CUB_300001_SM_10006detail6reduce28DeviceReduceSingleTileKernelINS2_10policy_hubIijN4cuda3__47maximumIiEEE10Policy1000EPiSB_iS8_iiNS5_3std3__410__identityEEEvT0_T1_T2_T3_T4_T6_E12temp_storage+24];
	max.s32 	%r246, %r244, %r245;
	ld.shared.u32 	%r247, [_ZZN3cub18CUB_300001_SM_10006detail6reduce28DeviceReduceSingleTileKernelINS2_10policy_hubIijN4cuda3__47maximumIiEEE10Policy1000EPiSB_iS8_iiNS5_3std3__410__identityEEEvT0_T1_T2_T3_T4_T6_E12temp_storage+28];
	max.s32 	%r248, %r246, %r247;
	ld.shared.u32 	%r249, [_ZZN3cub18CUB_300001_SM_10006detail6reduce28DeviceReduceSingleTileKernelINS2_10policy_hubIijN4cuda3__47maximumIiEEE10Policy1000EPiSB_iS8_iiNS5_3std3__410__identityEEEvT0_T1_T2_T3_T4_T6_E12temp_storage+32];
	max.s32 	%r250, %r248, %r249;
	ld.shared.u32 	%r251, [_ZZN3cub18CUB_300001_SM_10006detail6reduce28DeviceReduceSingleTileKernelINS2_10policy_hubIijN4cuda3__47maximumIiEEE10Policy1000EPiSB_iS8_iiNS5_3std3__410__identityEEEvT0_T1_T2_T3_T4_T6_E12temp_storage+36];
	max.s32 	%r686, %r250, %r251;
$L__BB22_72:
	mov.u32 	%r631, %tid.x;
	setp.ne.s32 	%p95, %r631, 0;
	@%p95 bra 	$L__BB22_74;
	max.s32 	%r632, %r125, %r686;
	st.global.u32 	[%rd1], %r632;
$L__BB22_74:
	ret;

}
	// .globl	_ZN3cub18CUB_300001_SM_10006detail6reduce28DeviceReduceSingleTileKernelINS2_10policy_hubIiyN4cuda3__47maximumIiEEE10Policy1000EN6thrust24THRUST_300001_SM_1000_NS6detail15normal_iteratorINSC_10device_ptrIiEEEEPiyS8_iiNS5_3std3__410__identityEEEvT0_T1_T2_T3_T4_T6_
.visible .entry _ZN3cub18CUB_300001_SM_10006detail6reduce28DeviceReduceSingleTileKernelINS2_10policy_hubIiyN4cuda3__47maximumIiEEE10Policy1000EN6thrust24THRUST_300001_SM_1000_NS6detail15normal_iteratorINSC_10device_ptrIiEEEEPiyS8_iiNS5_3std3__410__identityEEEvT0_T1_T2_T3_T4_T6_(
	.param .align 8 .b8 _ZN3cub18CUB_300001_SM_10006detail6reduce28DeviceReduceSingleTileKernelINS2_10policy_hubIiyN4cuda3__47maximumIiEEE10Policy1000EN6thrust24THRUST_300001_SM_1000_NS6detail15normal_iteratorINSC_10device_ptrIiEEEEPiyS8_iiNS5_3std3__410__identityEEEvT0_T1_T2_T3_T4_T6__param_0[8],
	.param .u64 .ptr .align 1 _ZN3cub18CUB_300001_SM_10006detail6reduce28DeviceReduceSingleTileKernelINS2_10policy_hubIiyN4cuda3__47maximumIiEEE10Policy1000EN6thrust24THRUST_300001_SM_1000_NS6detail15normal_iteratorINSC_10device_ptrIiEEEEPiyS8_iiNS5_3std3__410__identityEEEvT0_T1_T2_T3_T4_T6__param_1,
	.param .u64 _ZN3cub18CUB_300001_SM_10006detail6reduce28DeviceReduceSingleTileKernelINS2_10policy_hubIiyN4cuda3__47maximumIiEEE10Policy1000EN6thrust24THRUST_300001_SM_1000_NS6detail15normal_iteratorINSC_10device_ptrIiEEEEPiyS8_iiNS5_3std3__410__identityEEEvT0_T1_T2_T3_T4_T6__param_2,
	.param .align 1 .b8 _ZN3cub18CUB_300001_SM_10006detail6reduce28DeviceReduceSingleTileKernelINS2_10policy_hubIiyN4cuda3__47maximumIiEEE10Policy1000EN6thrust24THRUST_300001_SM_1000_NS6detail15normal_iteratorINSC_10device_ptrIiEEEEPiyS8_iiNS5_3std3__410__identityEEEvT0_T1_T2_T3_T4_T6__param_3[1],
	.param .u32 _ZN3cub18CUB_300001_SM_10006detail6reduce28DeviceReduceSingleTileKernelINS2_10policy_hubIiyN4cuda3__47maximumIiEEE10Policy1000EN6thrust24THRUST_300001_SM_1000_NS6detail15normal_iteratorINSC_10device_ptrIiEEEEPiyS8_iiNS5_3std3__410__identityEEEvT0_T1_T2_T3_T4_T6__param_4,
	.param .align 1 .b8 _ZN3cub18CUB_300001_SM_10006detail6reduce28DeviceReduceSingleTileKernelINS2_10policy_hubIiyN4cuda3__47maximumIiEEE10Policy1000EN6thrust24THRUST_300001_SM_1000_NS6detail15normal_iteratorINSC_10device_ptrIiEEEEPiyS8_iiNS5_3std3__410__identityEEEvT0_T1_T2_T3_T4_T6__param_5[1]
)
.maxntid 256
.minnctapersm 1
{
	.reg .pred 	%p<59>;
	.reg .b32 	%r<471>;
	.reg .b64 	%rd<56>;
	// demoted variable
	.shared .align 4 .b8 _ZZN3cub18CUB_300001_SM_10006detail6reduce28DeviceReduceSingleTileKernelINS2_10policy_hubIiyN4cuda3__47maximumIiEEE10Policy1000EN6thrust24THRUST_300001_SM_1000_NS6detail15normal_iteratorINSC_10device_ptrIiEEEEPiyS8_iiNS5_3std3__410__identityEEEvT0_T1_T2_T3_T4_T6_E12temp_storage[44];
	ld.param.u64 	%rd18, [_ZN3cub18CUB_300001_SM_10006detail6reduce28DeviceReduceSingleTileKernelINS2_10policy_hubIiyN4cuda3__47maximumIiEEE10Policy1000EN6thrust24THRUST_300001_SM_1000_NS6detail15normal_iteratorINSC_10device_ptrIiEEEEPiyS8_iiNS5_3std3__410__identityEEEvT0_T1_T2_T3_T4_T6__param_0];
	ld.param.u64 	%rd20, [_ZN3cub18CUB_300001_SM_10006detail6reduce28DeviceReduceSingleTileKernelINS2_10policy_hubIiyN4cuda3__47maximumIiEEE10Policy1000EN6thrust24THRUST_300001_SM_1000_NS6detail15normal_iteratorINSC_10device_ptrIiEEEEPiyS8_iiNS5_3std3__410__identityEEEvT0_T1_T2_T3_T4_T6__param_1];
	ld.param.u64 	%rd19, [_ZN3cub18CUB_300001_SM_10006detail6reduce28DeviceReduceSingleTileKernelINS2_10policy_hubIiyN4cuda3__47maximumIiEEE10Policy1000EN6thrust24THRUST_300001_SM_1000_NS6detail15normal_iteratorINSC_10device_ptrIiEEEEPiyS8_iiNS5_3std3__410__identityEEEvT0_T1_T2_T3_T4_T6__param_2];
	ld.param.u32 	%r83, [_ZN3cub18CUB_300001_SM_10006detail6reduce28DeviceReduceSingleTileKernelINS2_10policy_hubIiyN4cuda3__47maximumIiEEE10Policy1000EN6thrust24THRUST_300001_SM_1000_NS6detail15normal_iteratorINSC_10device_ptrIiEEEEPiyS8_iiNS5_3std3__410__identityEEEvT0_T1_T2_T3_T4_T6__param_4];
	cvta.to.global.u64 	%rd1, %rd20;
	setp.ne.s64 	%p1, %rd19, 0;
	@%p1 bra 	$L__BB23_3;
	mov.u32 	%r434, %tid.x;
	setp.ne.s32 	%p58, %r434, 0;
	@%p58 bra 	$L__BB23_51;
	st.global.u32 	[%rd1], %r83;
	bra.uni 	$L__BB23_51;
$L__BB23_3:
	cvta.to.global.u64 	%rd2, %rd18;
	setp.gt.u64 	%p2, %rd19, 4095;
	@%p2 bra 	$L__BB23_28;
	cvt.u32.u64 	%r1, %rd19;
	mov.u32 	%r2, %tid.x;
	setp.ge.u32 	%p24, %r2, %r1;
	mov.b32 	%r452, 0;
	mov.u32 	%r441, %r2;
	@%p24 bra 	$L__BB23_6;
	mul.wide.u32 	%rd41, %r2, 4;
	add.s64 	%rd42, %rd2, %rd41;
	ld.global.u32 	%r452, [%rd42];
	add.s32 	%r441, %r2, 256;
$L__BB23_6:
	setp.ge.u32 	%p25, %r441, %r1;
	@%p25 bra 	$L__BB23_19;
	not.b32 	%r262, %r441;
	add.s32 	%r263, %r262, %r1;
	shr.u32 	%r264, %r263, 8;
	add.s32 	%r7, %r264, 1;
	and.b32  	%r8, %r7, 15;
	setp.lt.u32 	%p26, %r263, 3840;
	@%p26 bra 	$L__BB23_10;
	and.b32  	%r265, %r7, 33554416;
	neg.s32 	%r437, %r265;
	mul.wide.u32 	%rd43, %r441, 4;
	add.s64 	%rd44, %rd43, %rd2;
	add.s64 	%rd51, %rd44, 8192;
$L__BB23_9:
	.pragma "nounroll";
	ld.global.u32 	%r266, [%rd51+-8192];
	max.s32 	%r267, %r452, %r266;
	ld.global.u32 	%r268, [%rd51+-7168];
	max.s32 	%r269, %r267, %r268;
	ld.global.u32 	%r270, [%rd51+-6144];
	max.s32 	%r271, %r269, %r270;
	ld.global.u32 	%r272, [%rd51+-5120];
	max.s32 	%r273, %r271, %r272;
	ld.global.u32 	%r274, [%rd51+-4096];
	max.s32 	%r275, %r273, %r274;
	ld.global.u32 	%r276, [%rd51+-3072];
	max.s32 	%r277, %r275, %r276;
	ld.global.u32 	%r278, [%rd51+-2048];
	max.s32 	%r279, %r277, %r278;
	ld.global.u32 	%r280, [%rd51+-1024];
	max.s32 	%r281, %r279, %r280;
	ld.global.u32 	%r282, [%rd51];
	max.s32 	%r283, %r281, %r282;
	ld.global.u32 	%r284, [%rd51+1024];
	max.s32 	%r285, %r283, %r284;
	ld.global.u32 	%r286, [%rd51+2048];
	max.s32 	%r287, %r285, %r286;
	ld.global.u32 	%r288, [%rd51+3072];
	max.s32 	%r289, %r287, %r288;
	ld.global.u32 	%r290, [%rd51+4096];
	max.s32 	%r291, %r289, %r290;
	ld.global.u32 	%r292, [%rd51+5120];
	max.s32 	%r293, %r291, %r292;
	ld.global.u32 	%r294, [%rd51+6144];
	max.s32 	%r295, %r293, %r294;
	ld.global.u32 	%r296, [%rd51+7168];
	max.s32 	%r452, %r295, %r296;
	add.s32 	%r441, %r441, 4096;
	add.s32 	%r437, %r437, 16;
	add.s64 	%rd51, %rd51, 16384;
	setp.ne.s32 	%p27, %r437, 0;
	@%p27 bra 	$L__BB23_9;
$L__BB23_10:
	setp.eq.s32 	%p28, %r8, 0;
	@%p28 bra 	$L__BB23_19;
	and.b32  	%r19, %r7, 7;
	setp.lt.u32 	%p29, %r8, 8;
	@%p29 bra 	$L__BB23_13;
	mul.wide.s32 	%rd45, %r441, 4;
	add.s64 	%rd46, %rd2, %rd45;
	ld.global.u32 	%r298, [%rd46];
	max.s32 	%r299, %r452, %r298;
	ld.global.u32 	%r300, [%rd46+1024];
	max.s32 	%r301, %r299, %r300;
	ld.global.u32 	%r302, [%rd46+2048];
	max.s32 	%r303, %r301, %r302;
	ld.global.u32 	%r304, [%rd46+3072];
	max.s32 	%r305, %r303, %r304;
	ld.global.u32 	%r306, [%rd46+4096];
	max.s32 	%r307, %r305, %r306;
	ld.global.u32 	%r308, [%rd46+5120];
	max.s32 	%r309, %r307, %r308;
	ld.global.u32 	%r310, [%rd46+6144];
	max.s32 	%r311, %r309, %r310;
	ld.global.u32 	%r312, [%rd46+7168];
	max.s32 	%r452, %r311, %r312;
	add.s32 	%r441, %r441, 2048;
$L__BB23_13:
	setp.eq.s32 	%p30, %r19, 0;
	@%p30 bra 	$L__BB23_19;
	and.b32  	%r25, %r7, 3;
	setp.lt.u32 	%p31, %r19, 4;
	@%p31 bra 	$L__BB23_16;
	mul.wide.s32 	%rd47, %r441, 4;
	add.s64 	%rd48, %rd2, %rd47;
	ld.global.u32 	%r314, [%rd48];
	max.s32 	%r315, %r452, %r314;
	ld.global.u32 	%r316, [%rd48+1024];
	max.s32 	%r317, %r315, %r316;
	ld.global.u32 	%r318, [%rd48+2048];
	max.s32 	%r319, %r317, %r318;
	ld.global.u32 	%r320, [%rd48+3072];
	max.s32 	%r452, %r319, %r320;
	add.s32 	%r441, %r441, 1024;
$L__BB23_16:
	setp.eq.s32 	%p32, %r25, 0;
	@%p32 bra 	$L__BB23_19;
	neg.s32 	%r449, %r25;
$L__BB23_18:
	.pragma "nounroll";
	mul.wide.s32 	%rd49, %r441, 4;
	add.s64 	%rd50, %rd2, %rd49;
	ld.global.u32 	%r321, [%rd50];
	max.s32 	%r452, %r452, %r321;
	add.s32 	%r441, %r441, 256;
	add.s32 	%r449, %r449, 1;
	setp.ne.s32 	%p33, %r449, 0;
	@%p33 bra 	$L__BB23_18;
$L__BB23_19:
	setp.lt.u64 	%p34, %rd19, 256;
	@%p34 bra 	$L__BB23_24;
	// begin inline asm
	mov.u32 %r385, %laneid;
	// end inline asm
	mov.b32 	%r388, 1;
	mov.b32 	%r409, 31;
	mov.b32 	%r410, -1;
	// begin inline asm
	shfl.sync.down.b32 %r386, %r452, %r388, %r409, %r410;
	// end inline asm
	setp.gt.s32 	%p50, %r385, 30;
	max.s32 	%r411, %r452, %r386;
	selp.b32 	%r392, %r452, %r411, %p50;
	mov.b32 	%r393, 2;
	// begin inline asm
	shfl.sync.down.b32 %r391, %r392, %r393, %r409, %r410;
	// end inline asm
	setp.gt.s32 	%p51, %r385, 29;
	max.s32 	%r412, %r392, %r391;
	selp.b32 	%r397, %r392, %r412, %p51;
	mov.b32 	%r398, 4;
	// begin inline asm
	shfl.sync.down.b32 %r396, %r397, %r398, %r409, %r410;
	// end inline asm
	setp.gt.s32 	%p52, %r385, 27;
	max.s32 	%r413, %r397, %r396;
	selp.b32 	%r402, %r397, %r413, %p52;
	mov.b32 	%r403, 8;
	// begin inline asm
	shfl.sync.down.b32 %r401, %r402, %r403, %r409, %r410;
	// end inline asm
	setp.gt.s32 	%p53, %r385, 23;
	max.s32 	%r414, %r402, %r401;
	selp.b32 	%r407, %r402, %r414, %p53;
	mov.b32 	%r408, 16;
	// begin inline asm
	shfl.sync.down.b32 %r406, %r407, %r408, %r409, %r410;
	// end inline asm
	setp.gt.s32 	%p54, %r385, 15;
	max.s32 	%r39, %r407, %r406;
	selp.b32 	%r470, %r407, %r39, %p54;
	setp.ne.s32 	%p55, %r385, 0;
	@%p55 bra 	$L__BB23_22;
	shr.u32 	%r415, %r2, 3;
	and.b32  	%r416, %r415, 124;
	mov.u32 	%r417, _ZZN3cub18CUB_300001_SM_10006detail6reduce28DeviceReduceSingleTileKernelINS2_10policy_hubIiyN4cuda3__47maximumIiEEE10Policy1000EN6thrust24THRUST_300001_SM_1000_NS6detail15normal_iteratorINSC_10device_ptrIiEEEEPiyS8_iiNS5_3std3__410__identityEEEvT0_T1_T2_T3_T4_T6_E12temp_storage;
	add.s32 	%r418, %r417, %r416;
	st.shared.u32 	[%r418+8], %r39;
$L__BB23_22:
	bar.sync 	0;
	setp.ne.s32 	%p56, %r2, 0;
	@%p56 bra 	$L__BB23_49;
	ld.shared.u32 	%r419, [_ZZN3cub18CUB_300001_SM_10006detail6reduce28DeviceReduceSingleTileKernelINS2_10policy_hubIiyN4cuda3__47maximumIiEEE10Policy1000EN6thrust24THRUST_300001_SM_1000_NS6detail15normal_iteratorINSC_10device_ptrIiEEEEPiyS8_iiNS5_3std3__410__identityEEEvT0_T1_T2_T3_T4_T6_E12temp_storage+12];
	max.s32 	%r420, %r470, %r419;
	ld.shared.u32 	%r421, [_ZZN3cub18CUB_300001_SM_10006detail6reduce28DeviceReduceSingleTileKernelINS2_10policy_hubIiyN4cuda3__47maximumIiEEE10Policy1000EN6thrust24THRUST_300001_SM_1000_NS6detail15normal_iteratorINSC_10device_ptrIiEEEEPiyS8_iiNS5_3std3__410__identityEEEvT0_T1_T2_T3_T4_T6_E12temp_storage+16];
	max.s32 	%r422, %r420, %r421;
	ld.shared.u32 	%r423, [_ZZN3cub18CUB_300001_SM_10006detail6reduce28DeviceReduceSingleTileKernelINS2_10policy_hubIiyN4cuda3__47maximumIiEEE10Policy1000EN6thrust24THRUST_300001_SM_1000_NS6detail15normal_iteratorINSC_10device_ptrIiEEEEPiyS8_iiNS5_3std3__410__identityEEEvT0_T1_T2_T3_T4_T6_E12temp_storage+20];
	max.s32 	%r424, %r422, %r423;
	ld.shared.u32 	%r425, [_ZZN3cub18CUB_300001_SM_10006detail6reduce28DeviceReduceSingleTileKernelINS2_10policy_hubIiyN4cuda3__47maximumIiEEE10Policy1000EN6thrust24THRUST_300001_SM_1000_NS6detail15normal_iteratorINSC_10device_ptrIiEEEEPiyS8_iiNS5_3std3__410__identityEEEvT0_T1_T2_T3_T4_T6_E12temp_storage+24];
	max.s32 	%r426, %r424, %r425;
	ld.shared.u32 	%r427, [_ZZN3cub18CUB_300001_SM_10006detail6reduce28DeviceReduceSingleTileKernelINS2_10policy_hubIiyN4cuda3__47maximumIiEEE10Policy1000EN6thrust24THRUST_300001_SM_1000_NS6detail15normal_iteratorINSC_10device_ptrIiEEEEPiyS8_iiNS5_3std3__410__identityEEEvT0_T1_T2_T3_T4_T6_E12temp_storage+28];
	max.s32 	%r428, %r426, %r427;
	ld.shared.u32 	%r429, [_ZZN3cub18CUB_300001_SM_10006detail6reduce28DeviceReduceSingleTileKernelINS2_10policy_hubIiyN4cuda3__47maximumIiEEE10Policy1000EN6thrust24THRUST_300001_SM_1000_NS6detail15normal_iteratorINSC_10device_ptrIiEEEEPiyS8_iiNS5_3std3__410__identityEEEvT0_T1_T2_T3_T4_T6_E12temp_storage+32];
	max.s32 	%r430, %r428, %r429;
	ld.shared.u32 	%r431, [_ZZN3cub18CUB_300001_SM_10006detail6reduce28DeviceReduceSingleTileKernelINS2_10policy_hubIiyN4cuda3__47maximumIiEEE10Policy1000EN6thrust24THRUST_300001_SM_1000_NS6detail15normal_iteratorINSC_10device_ptrIiEEEEPiyS8_iiNS5_3std3__410__identityEEEvT0_T1_T2_T3_T4_T6_E12temp_storage+36];
	max.s32 	%r470, %r430, %r431;
	bra.uni 	$L__BB23_49;
$L__BB23_24:
	// begin inline asm
	mov.u32 %r322, %laneid;
	// end inline asm
	and.b32  	%r348, %r2, 992;
	add.s32 	%r349, %r348, 32;
	setp.gt.u32 	%p35, %r349, %r1;
	not.b32 	%r350, %r348;
	add.s32 	%r351, %r1, %r350;
	selp.b32 	%r346, %r351, 31, %p35;
	mov.b32 	%r325, 1;
	mov.b32 	%r347, -1;
	// begin inline asm
	shfl.sync.down.b32 %r323, %r452, %r325, %r346, %r347;
	// end inline asm
	setp.lt.s32 	%p36, %r322, %r346;
	max.s32 	%r352, %r452, %r323;
	selp.b32 	%r329, %r352, %r452, %p36;
	mov.b32 	%r330, 2;
	// begin inline asm
	shfl.sync.down.b32 %r328, %r329, %r330, %r346, %r347;
	// end inline asm
	add.s32 	%r353, %r322, 2;
	setp.gt.s32 	%p37, %r353, %r346;
	max.s32 	%r354, %r329, %r328;
	selp.b32 	%r334, %r329, %r354, %p37;
	mov.b32 	%r335, 4;
	// begin inline asm
	shfl.sync.down.b32 %r333, %r334, %r335, %r346, %r347;
	// end inline asm
	add.s32 	%r355, %r322, 4;
	setp.gt.s32 	%p38, %r355, %r346;
	max.s32 	%r356, %r334, %r333;
	selp.b32 	%r339, %r334, %r356, %p38;
	mov.b32 	%r340, 8;
	// begin inline asm
	shfl.sync.down.b32 %r338, %r339, %r340, %r346, %r347;
	// end inline asm
	add.s32 	%r357, %r322, 8;
	setp.gt.s32 	%p39, %r357, %r346;
	max.s32 	%r358, %r339, %r338;
	selp.b32 	%r344, %r339, %r358, %p39;
	mov.b32 	%r345, 16;
	// begin inline asm
	shfl.sync.down.b32 %r343, %r344, %r345, %r346, %r347;
	// end inline asm
	add.s32 	%r359, %r322, 16;
	setp.gt.s32 	%p40, %r359, %r346;
	max.s32 	%r360, %r344, %r343;
	selp.b32 	%r470, %r344, %r360, %p40;
	setp.ne.s32 	%p41, %r322, 0;
	@%p41 bra 	$L__BB23_26;
	shr.u32 	%r361, %r2, 3;
	and.b32  	%r362, %r361, 124;
	mov.u32 	%r363, _ZZN3cub18CUB_300001_SM_10006detail6reduce28DeviceReduceSingleTileKernelINS2_10policy_hubIiyN4cuda3__47maximumIiEEE10Policy1000EN6thrust24THRUST_300001_SM_1000_NS6detail15normal_iteratorINSC_10device_ptrIiEEEEPiyS8_iiNS5_3std3__410__identityEEEvT0_T1_T2_T3_T4_T6_E12temp_storage;
	add.s32 	%r364, %r363, %r362;
	st.shared.u32 	[%r364+8], %r470;
$L__BB23_26:
	bar.sync 	0;
	setp.ne.s32 	%p42, %r2, 0;
	@%p42 bra 	$L__BB23_49;
	setp.gt.u64 	%p43, %rd19, 32;
	ld.shared.u32 	%r365, [_ZZN3cub18CUB_300001_SM_10006detail6reduce28DeviceReduceSingleTileKernelINS2_10policy_hubIiyN4cuda3__47maximumIiEEE10Policy1000EN6thrust24THRUST_300001_SM_1000_NS6detail15normal_iteratorINSC_10device_ptrIiEEEEPiyS8_iiNS5_3std3__410__identityEEEvT0_T1_T2_T3_T4_T6_E12temp_storage+12];
	max.s32 	%r366, %r470, %r365;
	selp.b32 	%r367, %r366, %r470, %p43;
	setp.gt.u64 	%p44, %rd19, 64;
	ld.shared.u32 	%r368, [_ZZN3cub18CUB_300001_SM_10006detail6reduce28DeviceReduceSingleTileKernelINS2_10policy_hubIiyN4cuda3__47maximumIiEEE10Policy1000EN6thrust24THRUST_300001_SM_1000_NS6detail15normal_iteratorINSC_10device_ptrIiEEEEPiyS8_iiNS5_3std3__410__identityEEEvT0_T1_T2_T3_T4_T6_E12temp_storage+16];
	max.s32 	%r369, %r367, %r368;
	selp.b32 	%r370, %r369, %r367, %p44;
	setp.gt.u64 	%p45, %rd19, 96;
	ld.shared.u32 	%r371, [_ZZN3cub18CUB_300001_SM_10006detail6reduce28DeviceReduceSingleTileKernelINS2_10policy_hubIiyN4cuda3__47maximumIiEEE10Policy1000EN6thrust24THRUST_300001_SM_1000_NS6detail15normal_iteratorINSC_10device_ptrIiEEEEPiyS8_iiNS5_3std3__410__identityEEEvT0_T1_T2_T3_T4_T6_E12temp_storage+20];
	max.s32 	%r372, %r370, %r371;
	selp.b32 	%r373, %r372, %r370, %p45;
	setp.gt.u64 	%p46, %rd19, 128;
	ld.shared.u32 	%r374, [_ZZN3cub18CUB_300001_SM_10006detail6reduce28DeviceReduceSingleTileKernelINS2_10policy_hubIiyN4cuda3__47maximumIiEEE10Policy1000EN6thrust24THRUST_300001_SM_1000_NS6detail15normal_iteratorINSC_10device_ptrIiEEEEPiyS8_iiNS5_3std3__410__identityEEEvT0_T1_T2_T3_T4_T6_E12temp_storage+24];
	max.s32 	%r375, %r373, %r374;
	selp.b32 	%r376, %r375, %r373, %p46;
	setp.gt.u64 	%p47, %rd19, 160;
	ld.shared.u32 	%r377, [_ZZN3cub18CUB_300001_SM_10006detail6reduce28DeviceReduceSingleTileKernelINS2_10policy_hubIiyN4cuda3__47maximumIiEEE10Policy1000EN6thrust24THRUST_300001_SM_1000_NS6detail15normal_iteratorINSC_10device_ptrIiEEEEPiyS8_iiNS5_3std3__410__identityEEEvT0_T1_T2_T3_T4_T6_E12temp_storage+28];
	max.s32 	%r378, %r376, %r377;
	selp.b32 	%r379, %r378, %r376, %p47;
	setp.gt.u64 	%p48, %rd19, 192;
	ld.shared.u32 	%r380, [_ZZN3cub18CUB_300001_SM_10006detail6reduce28DeviceReduceSingleTileKernelINS2_10policy_hubIiyN4cuda3__47maximumIiEEE10Policy1000EN6thrust24THRUST_300001_SM_1000_NS6detail15normal_iteratorINSC_10device_ptrIiEEEEPiyS8_iiNS5_3std3__410__identityEEEvT0_T1_T2_T3_T4_T6_E12temp_storage+32];
	max.s32 	%r381, %r379, %r380;
	selp.b32 	%r382, %r381, %r379, %p48;
	setp.gt.u64 	%p49, %rd19, 224;
	ld.shared.u32 	%r383, [_ZZN3cub18CUB_300001_SM_10006detail6reduce28DeviceReduceSingleTileKernelINS2_10policy_hubIiyN4cuda3__47maximumIiEEE10Policy1000EN6thrust24THRUST_300001_SM_1000_NS6detail15normal_iteratorINSC_10device_ptrIiEEEEPiyS8_iiNS5_3std3__410__identityEEEvT0_T1_T2_T3_T4_T6_E12temp_storage+36];
	max.s32 	%r384, %r382, %r383;
	selp.b32 	%r470, %r384, %r382, %p49;
	bra.uni 	$L__BB23_49;
$L__BB23_28:
	mov.u32 	%r44, %tid.x;
	cvt.u64.u32 	%rd6, %r44;
	mul.wide.u32 	%rd22, %r44, 4;
	add.s64 	%rd7, %rd2, %rd22;
	ld.global.u32 	%r84, [%rd7];
	ld.global.u32 	%r85, [%rd7+1024];
	ld.global.u32 	%r86, [%rd7+2048];
	ld.global.u32 	%r87, [%rd7+3072];
	ld.global.u32 	%r88, [%rd7+4096];
	ld.global.u32 	%r89, [%rd7+5120];
	ld.global.u32 	%r90, [%rd7+6144];
	ld.global.u32 	%r91, [%rd7+7168];
	ld.global.u32 	%r92, [%rd7+8192];
	ld.global.u32 	%r93, [%rd7+9216];
	ld.global.u32 	%r94, [%rd7+10240];
	ld.global.u32 	%r95, [%rd7+11264];
	ld.global.u32 	%r96, [%rd7+12288];
	ld.global.u32 	%r97, [%rd7+13312];
	ld.global.u32 	%r98, [%rd7+14336];
	ld.global.u32 	%r99, [%rd7+15360];
	max.s32 	%r100, %r84, %r85;
	max.s32 	%r101, %r100, %r86;
	max.s32 	%r102, %r87, %r88;
	max.s32 	%r103, %r102, %r89;
	max.s32 	%r104, %r90, %r91;
	max.s32 	%r105, %r104, %r92;
	max.s32 	%r106, %r93, %r94;
	max.s32 	%r107, %r106, %r95;
	max.s32 	%r108, %r96, %r97;
	max.s32 	%r109, %r108, %r98;
	max.s32 	%r110, %r101, %r103;
	max.s32 	%r111, %r110, %r105;
	max.s32 	%r112, %r107, %r109;
	max.s32 	%r113, %r112, %r99;
	max.s32 	%r469, %r111, %r113;
	add.s64 	%rd8, %rd19, -4096;
	setp.lt.u64 	%p3, %rd8, 4096;
	mov.b64 	%rd53, 4096;
	@%p3 bra 	$L__BB23_32;
	mov.b64 	%rd53, 4096;
$L__BB23_30:
	shl.b64 	%rd24, %rd53, 2;
	add.s64 	%rd25, %rd7, %rd24;
	ld.global.u32 	%r114, [%rd25];
	ld.global.u32 	%r115, [%rd25+1024];
	ld.global.u32 	%r116, [%rd25+2048];
	ld.global.u32 	%r117, [%rd25+3072];
	ld.global.u32 	%r118, [%rd25+4096];
	ld.global.u32 	%r119, [%rd25+5120];
	ld.global.u32 	%r120, [%rd25+6144];
	ld.global.u32 	%r121, [%rd25+7168];
	ld.global.u32 	%r122, [%rd25+8192];
	ld.global.u32 	%r123, [%rd25+9216];
	ld.global.u32 	%r124, [%rd25+10240];
	ld.global.u32 	%r125, [%rd25+11264];
	ld.global.u32 	%r126, [%rd25+12288];
	ld.global.u32 	%r127, [%rd25+13312];
	ld.global.u32 	%r128, [%rd25+14336];
	ld.global.u32 	%r129, [%rd25+15360];
	max.s32 	%r130, %r469, %r114;
	max.s32 	%r131, %r130, %r115;
	max.s32 	%r132, %r116, %r117;
	max.s32 	%r133, %r132, %r118;
	max.s32 	%r134, %r119, %r120;
	max.s32 	%r135, %r134, %r121;
	max.s32 	%r136, %r122, %r123;
	max.s32 	%r137, %r136, %r124;
	max.s32 	%r138, %r125, %r126;
	max.s32 	%r139, %r138, %r127;
	max.s32 	%r140, %r128, %r129;
	max.s32 	%r141, %r131, %r133;
	max.s32 	%r142, %r141, %r135;
	max.s32 	%r143, %r137, %r139;
	max.s32 	%r144, %r143, %r140;
	max.s32 	%r469, %r142, %r144;
	sub.s64 	%rd26, %rd19, %rd53;
	setp.lt.u64 	%p4, %rd26, 4096;
	@%p4 bra 	$L__BB23_45;
	add.s64 	%rd53, %rd53, 4096;
	setp.le.u64 	%p5, %rd53, %rd8;
	@%p5 bra 	$L__BB23_30;
$L__BB23_32:
	setp.le.u64 	%p6, %rd19, %rd53;
	cvt.u32.u64 	%r145, %rd53;
	cvt.u32.u64 	%r146, %rd19;
	sub.s32 	%r147, %r146, %r145;
	setp.ge.s32 	%p7, %r44, %r147;
	or.pred  	%p8, %p6, %p7;
	@%p8 bra 	$L__BB23_45;
	not.b32 	%r151, %r44;
	add.s32 	%r152, %r151, %r146;
	sub.s32 	%r154, %r152, %r145;
	shr.u32 	%r155, %r154, 8;
	add.s32 	%r49, %r155, 1;
	and.b32  	%r50, %r49, 15;
	setp.lt.u32 	%p9, %r154, 3840;
	mov.u32 	%r459, %r44;
	@%p9 bra 	$L__BB23_36;
	and.b32  	%r156, %r49, 33554416;
	neg.s32 	%r455, %r156;
	add.s64 	%rd27, %rd53, %rd6;
	shl.b64 	%rd28, %rd27, 2;
	add.s64 	%rd29, %rd28, %rd2;
	add.s64 	%rd54, %rd29, 8192;
	mov.u32 	%r459, %r44;
$L__BB23_35:
	.pragma "nounroll";
	ld.global.u32 	%r157, [%rd54+-8192];
	max.s32 	%r158, %r469, %r157;
	ld.global.u32 	%r159, [%rd54+-7168];
	max.s32 	%r160, %r158, %r159;
	ld.global.u32 	%r161, [%rd54+-6144];
	max.s32 	%r162, %r160, %r161;
	ld.global.u32 	%r163, [%rd54+-5120];
	max.s32 	%r164, %r162, %r163;
	ld.global.u32 	%r165, [%rd54+-4096];
	max.s32 	%r166, %r164, %r165;
	ld.global.u32 	%r167, [%rd54+-3072];
	max.s32 	%r168, %r166, %r167;
	ld.global.u32 	%r169, [%rd54+-2048];
	max.s32 	%r170, %r168, %r169;
	ld.global.u32 	%r171, [%rd54+-1024];
	max.s32 	%r172, %r170, %r171;
	ld.global.u32 	%r173, [%rd54];
	max.s32 	%r174, %r172, %r173;
	ld.global.u32 	%r175, [%rd54+1024];
	max.s32 	%r176, %r174, %r175;
	ld.global.u32 	%r177, [%rd54+2048];
	max.s32 	%r178, %r176, %r177;
	ld.global.u32 	%r179, [%rd54+3072];
	max.s32 	%r180, %r178, %r179;
	ld.global.u32 	%r181, [%rd54+4096];
	max.s32 	%r182, %r180, %r181;
	ld.global.u32 	%r183, [%rd54+5120];
	max.s32 	%r184, %r182, %r183;
	ld.global.u32 	%r185, [%rd54+6144];
	max.s32 	%r186, %r184, %r185;
	ld.global.u32 	%r187, [%rd54+7168];
	max.s32 	%r469, %r186, %r187;
	add.s32 	%r459, %r459, 4096;
	add.s32 	%r455, %r455, 16;
	add.s64 	%rd54, %rd54, 16384;
	setp.ne.s32 	%p10, %r455, 0;
	@%p10 bra 	$L__BB23_35;
$L__BB23_36:
	setp.eq.s32 	%p11, %r50, 0;
	@%p11 bra 	$L__BB23_45;
	and.b32  	%r61, %r49, 7;
	setp.lt.u32 	%p12, %r50, 8;
	@%p12 bra 	$L__BB23_39;
	cvt.u64.u32 	%rd30, %r459;
	add.s64 	%rd31, %rd53, %rd30;
	shl.b64 	%rd32, %rd31, 2;
	add.s64 	%rd33, %rd2, %rd32;
	ld.global.u32 	%r189, [%rd33];
	max.s32 	%r190, %r469, %r189;
	ld.global.u32 	%r191, [%rd33+1024];
	max.s32 	%r192, %r190, %r191;
	ld.global.u32 	%r193, [%rd33+2048];
	max.s32 	%r194, %r192, %r193;
	ld.global.u32 	%r195, [%rd33+3072];
	max.s32 	%r196, %r194, %r195;
	ld.global.u32 	%r197, [%rd33+4096];
	max.s32 	%r198, %r196, %r197;
	ld.global.u32 	%r199, [%rd33+5120];
	max.s32 	%r200, %r198, %r199;
	ld.global.u32 	%r201, [%rd33+6144];
	max.s32 	%r202, %r200, %r201;
	ld.global.u32 	%r203, [%rd33+7168];
	max.s32 	%r469, %r202, %r203;
	add.s32 	%r459, %r459, 2048;
$L__BB23_39:
	setp.eq.s32 	%p13, %r61, 0;
	@%p13 bra 	$L__BB23_45;
	and.b32  	%r67, %r49, 3;
	setp.lt.u32 	%p14, %r61, 4;
	@%p14 bra 	$L__BB23_42;
	cvt.u64.u32 	%rd34, %r459;
	add.s64 	%rd35, %rd53, %rd34;
	shl.b64 	%rd36, %rd35, 2;
	add.s64 	%rd37, %rd2, %rd36;
	ld.global.u32 	%r205, [%rd37];
	max.s32 	%r206, %r469, %r205;
	ld.global.u32 	%r207, [%rd37+1024];
	max.s32 	%r208, %r206, %r207;
	ld.global.u32 	%r209, [%rd37+2048];
	max.s32 	%r210, %r208, %r209;
	ld.global.u32 	%r211, [%rd37+3072];
	max.s32 	%r469, %r210, %r211;
	add.s32 	%r459, %r459, 1024;
$L__BB23_42:
	setp.eq.s32 	%p15, %r67, 0;
	@%p15 bra 	$L__BB23_45;
	cvt.u64.u32 	%rd38, %r459;
	add.s64 	%rd39, %rd53, %rd38;
	shl.b64 	%rd40, %rd39, 2;
	add.s64 	%rd55, %rd2, %rd40;
	neg.s32 	%r467, %r67;
$L__BB23_44:
	.pragma "nounroll";
	ld.global.u32 	%r212, [%rd55];
	max.s32 	%r469, %r469, %r212;
	add.s64 	%rd55, %rd55, 1024;
	add.s32 	%r467, %r467, 1;
	setp.ne.s32 	%p16, %r467, 0;
	@%p16 bra 	$L__BB23_44;
$L__BB23_45:
	// begin inline asm
	mov.u32 %r213, %laneid;
	// end inline asm
	mov.b32 	%r216, 1;
	mov.b32 	%r237, 31;
	mov.b32 	%r238, -1;
	// begin inline asm
	shfl.sync.down.b32 %r214, %r469, %r216, %r237, %r238;
	// end inline asm
	setp.gt.s32 	%p17, %r213, 30;
	max.s32 	%r239, %r469, %r214;
	selp.b32 	%r220, %r469, %r239, %p17;
	mov.b32 	%r221, 2;
	// begin inline asm
	shfl.sync.down.b32 %r219, %r220, %r221, %r237, %r238;
	// end inline asm
	setp.gt.s32 	%p18, %r213, 29;
	max.s32 	%r240, %r220, %r219;
	selp.b32 	%r225, %r220, %r240, %p18;
	mov.b32 	%r226, 4;
	// begin inline asm
	shfl.sync.down.b32 %r224, %r225, %r226, %r237, %r238;
	// end inline asm
	setp.gt.s32 	%p19, %r213, 27;
	max.s32 	%r241, %r225, %r224;
	selp.b32 	%r230, %r225, %r241, %p19;
	mov.b32 	%r231, 8;
	// begin inline asm
	shfl.sync.down.b32 %r229, %r230, %r231, %r237, %r238;
	// end inline asm
	setp.gt.s32 	%p20, %r213, 23;
	max.s32 	%r242, %r230, %r229;
	selp.b32 	%r235, %r230, %r242, %p20;
	mov.b32 	%r236, 16;
	// begin inline asm
	shfl.sync.down.b32 %r234, %r235, %r236, %r237, %r238;
	// end inline asm
	setp.gt.s32 	%p21, %r213, 15;
	max.s32 	%r79, %r235, %r234;
	selp.b32 	%r470, %r235, %r79, %p21;
	setp.ne.s32 	%p22, %r213, 0;
	@%p22 bra 	$L__BB23_47;
	shr.u32 	%r243, %r44, 3;
	and.b32  	%r244, %r243, 124;
	mov.u32 	%r245, _ZZN3cub18CUB_300001_SM_10006detail6reduce28DeviceReduceSingleTileKernelINS2_10policy_hubIiyN4cuda3__47maximumIiEEE10Policy1000EN6thrust24THRUST_300001_SM_1000_NS6detail15normal_iteratorINSC_10device_ptrIiEEEEPiyS8_iiNS5_3std3__410__identityEEEvT0_T1_T2_T3_T4_T6_E12temp_storage;
	add.s32 	%r246, %r245, %r244;
	st.shared.u32 	[%r246+8], %r79;
$L__BB23_47:
	bar.sync 	0;
	setp.ne.s32 	%p23, %r44, 0;
	@%p23 bra 	$L__BB23_49;
	ld.shared.u32 	%r247, [_ZZN3cub18CUB_300001_SM_10006detail6reduce28DeviceReduceSingleTileKernelINS2_10policy_hubIiyN4cuda3__47maximumIiEEE10Policy1000EN6thrust24THRUST_300001_SM_1000_NS6detail15normal_iteratorINSC_10device_ptrIiEEEEPiyS8_iiNS5_3std3__410__identityEEEvT0_T1_T2_T3_T4_T6_E12temp_storage+12];
	max.s32 	%r248, %r470, %r247;
	ld.shared.u32 	%r249, [_ZZN3cub18CUB_300001_SM_10006detail6reduce28DeviceReduceSingleTileKernelINS2_10policy_hubIiyN4cuda3__47maximumIiEEE10Policy1000EN6thrust24THRUST_300001_SM_1000_NS6detail15normal_iteratorINSC_10device_ptrIiEEEEPiyS8_iiNS5_3std3__410__identityEEEvT0_T1_T2_T3_T4_T6_E12temp_storage+16];
	max.s32 	%r250, %r248, %r249;
	ld.shared.u32 	%r251, [_ZZN3cub18CUB_300001_SM_10006detail6reduce28DeviceReduceSingleTileKernelINS2_10policy_hubIiyN4cuda3__47maximumIiEEE10Policy1000EN6thrust24THRUST_300001_SM_1000_NS6detail15normal_iteratorINSC_10device_ptrIiEEEEPiyS8_iiNS5_3std3__410__identityEEEvT0_T1_T2_T3_T4_T6_E12temp_storage+20];
	max.s32 	%r252, %r250, %r251;
	ld.shared.u32 	%r253, [_ZZN3cub18CUB_300001_SM_10006detail6reduce28DeviceReduceSingleTileKernelINS2_10policy_hubIiyN4cuda3__47maximumIiEEE10Policy1000EN6thrust24THRUST_300001_SM_1000_NS6detail15normal_iteratorINSC_10device_ptrIiEEEEPiyS8_iiNS5_3std3__410__identityEEEvT0_T1_T2_T3_T4_T6_E12temp_storage+24];
	max.s32 	%r254, %r252, %r253;
	ld.shared.u32 	%r255, [_ZZN3cub18CUB_300001_SM_10006detail6reduce28DeviceReduceSingleTileKernelINS2_10policy_hubIiyN4cuda3__47maximumIiEEE10Policy1000EN6thrust24THRUST_300001_SM_1000_NS6detail15normal_iteratorINSC_10device_ptrIiEEEEPiyS8_iiNS5_3std3__410__identityEEEvT0_T1_T2_T3_T4_T6_E12temp_storage+28];
	max.s32 	%r256, %r254, %r255;
	ld.shared.u32 	%r257, [_ZZN3cub18CUB_300001_SM_10006detail6reduce28DeviceReduceSingleTileKernelINS2_10policy_hubIiyN4cuda3__47maximumIiEEE10Policy1000EN6thrust24THRUST_300001_SM_1000_NS6detail15normal_iteratorINSC_10device_ptrIiEEEEPiyS8_iiNS5_3std3__410__identityEEEvT0_T1_T2_T3_T4_T6_E12temp_storage+32];
	max.s32 	%r258, %r256, %r257;
	ld.shared.u32 	%r259, [_ZZN3cub18CUB_300001_SM_10006detail6reduce28DeviceReduceSingleTileKernelINS2_10policy_hubIiyN4cuda3__47maximumIiEEE10Policy1000EN6thrust24THRUST_300001_SM_1000_NS6detail15normal_iteratorINSC_10device_ptrIiEEEEPiyS8_iiNS5_3std3__410__identityEEEvT0_T1_T2_T3_T4_T6_E12temp_storage+36];
	max.s32 	%r470, %r258, %r259;
$L__BB23_49:
	mov.u32 	%r432, %tid.x;
	setp.ne.s32 	%p57, %r432, 0;
	@%p57 bra 	$L__BB23_51;
	max.s32 	%r433, %r83, %r470;
	st.global.u32 	[%rd1], %r433;
$L__BB23_51:
	ret;

}
	// .globl	_ZN3cub18CUB_300001_SM_10006detail6reduce18DeviceReduceKernelINS2_10policy_hubIiyN4cuda3__47maximumIiEEE10Policy1000EN6thrust24THRUST_300001_SM_1000_NS6detail15normal_iteratorINSC_10device_ptrIiEEEEyS8_iNS5_3std3__410__identityEEEvT0_PT3_T1_NS0_13GridEvenShareISO_EET2_T4_
.visible .entry _ZN3cub18CUB_300001_SM_10006detail6reduce18DeviceReduceKernelINS2_10policy_hubIiyN4cuda3__47maximumIiEEE10Policy1000EN6thrust24THRUST_300001_SM_1000_NS6detail15normal_iteratorINSC_10device_ptrIiEEEEyS8_iNS5_3std3__410__identityEEEvT0_PT3_T1_NS0_13GridEvenShareISO_EET2_T4_(
	.param .align 8 .b8 _ZN3cub18CUB_300001_SM_10006detail6reduce18DeviceReduceKernelINS2_10policy_hubIiyN4cuda3__47maximumIiEEE10Policy1000EN6thrust24THRUST_300001_SM_1000_NS6detail15normal_iteratorINSC_10device_ptrIiEEEEyS8_iNS5_3std3__410__identityEEEvT0_PT3_T1_NS0_13GridEvenShareISO_EET2_T4__param_0[8],
	.param .u64 .ptr .align 1 _ZN3cub18CUB_300001_SM_10006detail6reduce18DeviceReduceKernelINS2_10policy_hubIiyN4cuda3__47maximumIiEEE10Policy1000EN6thrust24THRUST_300001_SM_1000_NS6detail15normal_iteratorINSC_10device_ptrIiEEEEyS8_iNS5_3std3__410__identityEEEvT0_PT3_T1_NS0_13GridEvenShareISO_EET2_T4__param_1,
	.param .u64 _ZN3cub18CUB_300001_SM_10006detail6reduce18DeviceReduceKernelINS2_10policy_hubIiyN4cuda3__47maximumIiEEE10Policy1000EN6thrust24THRUST_300001_SM_1000_NS6detail15normal_iteratorINSC_10device_ptrIiEEEEyS8_iNS5_3std3__410__identityEEEvT0_PT3_T1_NS0_13GridEvenShareISO_EET2_T4__param_2,
	.param .align 8 .b8 _ZN3cub18CUB_300001_SM_10006detail6reduce18DeviceReduceKernelINS2_10policy_hubIiyN4cuda3__47maximumIiEEE10Policy1000EN6thrust24THRUST_300001_SM_1000_NS6detail15normal_iteratorINSC_10device_ptrIiEEEEyS8_iNS5_3std3__410__identityEEEvT0_PT3_T1_NS0_13GridEvenShareISO_EET2_T4__param_3[72],
	.param .align 1 .b8 _ZN3cub18CUB_300001_SM_10006detail6reduce18DeviceReduceKernelINS2_10policy_hubIiyN4cuda3__47maximumIiEEE10Policy1000EN6thrust24THRUST_300001_SM_1000_NS6detail15normal_iteratorINSC_10device_ptrIiEEEEyS8_iNS5_3std3__410__identityEEEvT0_PT3_T1_NS0_13GridEvenShareISO_EET2_T4__param_4[1],
	.param .align 1 .b8 _ZN3cub18CUB_300001_SM_10006detail6reduce18DeviceReduceKernelINS2_10policy_hubIiyN4cuda3__47maximumIiEEE10Policy1000EN6thrust24THRUST_300001_SM_1000_NS6detail15normal_iteratorINSC_10device_ptrIiEEEEyS8_iNS5_3std3__410__identityEEEvT0_PT3_T1_NS0_13GridEvenShareISO_EET2_T4__param_5[1]
)
.maxntid 256
{
	.reg .pred 	%p<57>;
	.reg .b16 	%rs<4>;
	.reg .b32 	%r<502>;
	.reg .b64 	%rd<78>;
	// demoted variable
	.shared .align 4 .b8 _ZZN3cub18CUB_300001_SM_10006detail6reduce18DeviceReduceKernelINS2_10policy_hubIiyN4cuda3__47maximumIiEEE10Policy1000EN6thrust24THRUST_300001_SM_1000_NS6detail15normal_iteratorINSC_10device_ptrIiEEEEyS8_iNS5_3std3__410__identityEEEvT0_PT3_T1_NS0_13GridEvenShareISO_EET2_T4_E12temp_storage[44];
	ld.param.u64 	%rd1, [_ZN3cub18CUB_300001_SM_10006detail6reduce18DeviceReduceKernelINS2_10policy_hubIiyN4cuda3__47maximumIiEEE10Policy1000EN6thrust24THRUST_300001_SM_1000_NS6detail15normal_iteratorINSC_10device_ptrIiEEEEyS8_iNS5_3std3__410__identityEEEvT0_PT3_T1_NS0_13GridEvenShareISO_EET2_T4__param_3+32];
	ld.param.u32 	%r1, [_ZN3cub18CUB_300001_SM_10006detail6reduce18DeviceReduceKernelINS2_10policy_hubIiyN4cuda3__47maximumIiEEE10Policy1000EN6thrust24THRUST_300001_SM_1000_NS6detail15normal_iteratorINSC_10device_ptrIiEEEEyS8_iNS5_3std3__410__identityEEEvT0_PT3_T1_NS0_13GridEvenShareISO_EET2_T4__param_3+40];
	ld.param.u64 	%rd25, [_ZN3cub18CUB_300001_SM_10006detail6reduce18DeviceReduceKernelINS2_10policy_hubIiyN4cuda3__47maximumIiEEE10Policy1000EN6thrust24THRUST_300001_SM_1000_NS6detail15normal_iteratorINSC_10device_ptrIiEEEEyS8_iNS5_3std3__410__identityEEEvT0_PT3_T1_NS0_13GridEvenShareISO_EET2_T4__param_0];
	cvta.to.global.u64 	%rd2, %rd25;
	mov.u32 	%r2, %ctaid.x;
	shl.b32 	%r90, %r1, 12;
	cvt.s64.s32 	%rd3, %r90;
	shl.b32 	%r91, %r2, 12;
	cvt.u64.u32 	%rd4, %r91;
	sub.s64 	%rd5, %rd1, %rd4;
	setp.gt.u64 	%p1, %rd5, 4095;
	@%p1 bra 	$L__BB24_25;
	cvt.u32.u64 	%r288, %rd4;
	cvt.u32.u64 	%r3, %rd1;
	sub.s32 	%r4, %r3, %r288;
	mov.u32 	%r5, %tid.x;
	setp.ge.s32 	%p23, %r5, %r4;
	mov.b32 	%r482, 0;
	mov.u32 	%r471, %r5;
	@%p23 bra 	$L__BB24_3;
	add.s32 	%r290, %r288, %r5;
	mul.wide.u32 	%rd51, %r290, 4;
	add.s64 	%rd52, %rd2, %rd51;
	ld.global.u32 	%r482, [%rd52];
	add.s32 	%r471, %r5, 256;
$L__BB24_3:
	setp.ge.s32 	%p24, %r471, %r4;
	@%p24 bra 	$L__BB24_16;
	not.b32 	%r293, %r471;
	add.s32 	%r294, %r293, %r3;
	sub.s32 	%r295, %r294, %r288;
	shr.u32 	%r296, %r295, 8;
	add.s32 	%r10, %r296, 1;
	and.b32  	%r11, %r10, 15;
	setp.lt.u32 	%p25, %r295, 3840;
	@%p25 bra 	$L__BB24_7;
	and.b32  	%r297, %r10, 33554416;
	neg.s32 	%r467, %r297;
	mul.wide.u32 	%rd53, %r2, 16384;
	mul.wide.u32 	%rd54, %r471, 4;
	or.b64  	%rd55, %rd53, %rd54;
	add.s64 	%rd56, %rd55, %rd2;
	add.s64 	%rd72, %rd56, 8192;
$L__BB24_6:
	.pragma "nounroll";
	ld.global.u32 	%r298, [%rd72+-8192];
	max.s32 	%r299, %r482, %r298;
	ld.global.u32 	%r300, [%rd72+-7168];
	max.s32 	%r301, %r299, %r300;
	ld.global.u32 	%r302, [%rd72+-6144];
	max.s32 	%r303, %r301, %r302;
	ld.global.u32 	%r304, [%rd72+-5120];
	max.s32 	%r305, %r303, %r304;
	ld.global.u32 	%r306, [%rd72+-4096];
	max.s32 	%r307, %r305, %r306;
	ld.global.u32 	%r308, [%rd72+-3072];
	max.s32 	%r309, %r307, %r308;
	ld.global.u32 	%r310, [%rd72+-2048];
	max.s32 	%r311, %r309, %r310;
	ld.global.u32 	%r312, [%rd72+-1024];
	max.s32 	%r313, %r311, %r312;
	ld.global.u32 	%r314, [%rd72];
	max.s32 	%r315, %r313, %r314;
	ld.global.u32 	%r316, [%rd72+1024];
	max.s32 	%r317, %r315, %r316;
	ld.global.u32 	%r318, [%rd72+2048];
	max.s32 	%r319, %r317, %r318;
	ld.global.u32 	%r320, [%rd72+3072];
	max.s32 	%r321, %r319, %r320;
	ld.global.u32 	%r322, [%rd72+4096];
	max.s32 	%r323, %r321, %r322;
	ld.global.u32 	%r324, [%rd72+5120];
	max.s32 	%r325, %r323, %r324;
	ld.global.u32 	%r326, [%rd72+6144];
	max.s32 	%r327, %r325, %r326;
	ld.global.u32 	%r328, [%rd72+7168];
	max.s32 	%r482, %r327, %r328;
	add.s32 	%r471, %r471, 4096;
	add.s32 	%r467, %r467, 16;
	add.s64 	%rd72, %rd72, 16384;
	setp.ne.s32 	%p26, %r467, 0;
	@%p26 bra 	$L__BB24_6;
$L__BB24_7:
	setp.eq.s32 	%p27, %r11, 0;
	@%p27 bra 	$L__BB24_16;
	and.b32  	%r22, %r10, 7;
	setp.lt.u32 	%p28, %r11, 8;
	@%p28 bra 	$L__BB24_10;
	cvt.s64.s32 	%rd57, %r471;
	add.s64 	%rd58, %rd57, %rd4;
	shl.b64 	%rd59, %rd58, 2;
	add.s64 	%rd60, %rd2, %rd59;
	ld.global.u32 	%r330, [%rd60];
	max.s32 	%r331, %r482, %r330;
	ld.global.u32 	%r332, [%rd60+1024];
	max.s32 	%r333, %r331, %r332;
	ld.global.u32 	%r334, [%rd60+2048];
	max.s32 	%r335, %r333, %r334;
	ld.global.u32 	%r336, [%rd60+3072];
	max.s32 	%r337, %r335, %r336;
	ld.global.u32 	%r338, [%rd60+4096];
	max.s32 	%r339, %r337, %r338;
	ld.global.u32 	%r340, [%rd60+5120];
	max.s32 	%r341, %r339, %r340;
	ld.global.u32 	%r342, [%rd60+6144];
	max.s32 	%r343, %r341, %r342;
	ld.global.u32 	%r344, [%rd60+7168];
	max.s32 	%r482, %r343, %r344;
	add.s32 	%r471, %r471, 2048;
$L__BB24_10:
	setp.eq.s32 	%p29, %r22, 0;
	@%p29 bra 	$L__BB24_16;
	and.b32  	%r28, %r10, 3;
	setp.lt.u32 	%p30, %r22, 4;
	@%p30 bra 	$L__BB24_13;
	cvt.s64.s32 	%rd61, %r471;
	add.s64 	%rd62, %rd61, %rd4;
	shl.b64 	%rd63, %rd62, 2;
	add.s64 	%rd64, %rd2, %rd63;
	ld.global.u32 	%r346, [%rd64];
	max.s32 	%r347, %r482, %r346;
	ld.global.u32 	%r348, [%rd64+1024];
	max.s32 	%r349, %r347, %r348;
	ld.global.u32 	%r350, [%rd64+2048];
	max.s32 	%r351, %r349, %r350;
	ld.global.u32 	%r352, [%rd64+3072];
	max.s32 	%r482, %r351, %r352;
	add.s32 	%r471, %r471, 1024;
$L__BB24_13:
	setp.eq.s32 	%p31, %r28, 0;
	@%p31 bra 	$L__BB24_16;
	mul.wide.u32 	%rd65, %r2, 16384;
	add.s64 	%rd9, %rd2, %rd65;
	neg.s32 	%r479, %r28;
$L__BB24_15:
	.pragma "nounroll";
	mul.wide.s32 	%rd66, %r471, 4;
	add.s64 	%rd67, %rd9, %rd66;
	ld.global.u32 	%r353, [%rd67];
	max.s32 	%r482, %r482, %r353;
	add.s32 	%r471, %r471, 256;
	add.s32 	%r479, %r479, 1;
	setp.ne.s32 	%p32, %r479, 0;
	@%p32 bra 	$L__BB24_15;
$L__BB24_16:
	setp.lt.s32 	%p33, %r4, 256;
	@%p33 bra 	$L__BB24_21;
	// begin inline asm
	mov.u32 %r417, %laneid;
	// end inline asm
	mov.b32 	%r420, 1;
	mov.b32 	%r441, 31;
	mov.b32 	%r442, -1;
	// begin inline asm
	shfl.sync.down.b32 %r418, %r482, %r420, %r441, %r442;
	// end inline asm
	setp.gt.s32 	%p49, %r417, 30;
	max.s32 	%r443, %r482, %r418;
	selp.b32 	%r424, %r482, %r443, %p49;
	mov.b32 	%r425, 2;
	// begin inline asm
	shfl.sync.down.b32 %r423, %r424, %r425, %r441, %r442;
	// end inline asm
	setp.gt.s32 	%p50, %r417, 29;
	max.s32 	%r444, %r424, %r423;
	selp.b32 	%r429, %r424, %r444, %p50;
	mov.b32 	%r430, 4;
	// begin inline asm
	shfl.sync.down.b32 %r428, %r429, %r430, %r441, %r442;
	// end inline asm
	setp.gt.s32 	%p51, %r417, 27;
	max.s32 	%r445, %r429, %r428;
	selp.b32 	%r434, %r429, %r445, %p51;
	mov.b32 	%r435, 8;
	// begin inline asm
	shfl.sync.down.b32 %r433, %r434, %r435, %r441, %r442;
	// end inline asm
	setp.gt.s32 	%p52, %r417, 23;
	max.s32 	%r446, %r434, %r433;
	selp.b32 	%r439, %r434, %r446, %p52;
	mov.b32 	%r440, 16;
	// begin inline asm
	shfl.sync.down.b32 %r438, %r439, %r440, %r441, %r442;
	// end inline asm
	setp.gt.s32 	%p53, %r417, 15;
	max.s32 	%r42, %r439, %r438;
	selp.b32 	%r501, %r439, %r42, %p53;
	setp.ne.s32 	%p54, %r417, 0;
	@%p54 bra 	$L__BB24_19;
	shr.u32 	%r447, %r5, 3;
	and.b32  	%r448, %r447, 124;
	mov.u32 	%r449, _ZZN3cub18CUB_300001_SM_10006detail6reduce18DeviceReduceKernelINS2_10policy_hubIiyN4cuda3__47maximumIiEEE10Policy1000EN6thrust24THRUST_300001_SM_1000_NS6detail15normal_iteratorINSC_10device_ptrIiEEEEyS8_iNS5_3std3__410__identityEEEvT0_PT3_T1_NS0_13GridEvenShareISO_EET2_T4_E12temp_storage;
	add.s32 	%r450, %r449, %r448;
	st.shared.u32 	[%r450+8], %r42;
$L__BB24_19:
	bar.sync 	0;
	setp.ne.s32 	%p55, %r5, 0;
	@%p55 bra 	$L__BB24_46;
	ld.shared.u32 	%r451, [_ZZN3cub18CUB_300001_SM_10006detail6reduce18DeviceReduceKernelINS2_10policy_hubIiyN4cuda3__47maximumIiEEE10Policy1000EN6thrust24THRUST_300001_SM_1000_NS6detail15normal_iteratorINSC_10device_ptrIiEEEEyS8_iNS5_3std3__410__identityEEEvT0_PT3_T1_NS0_13GridEvenShareISO_EET2_T4_E12temp_storage+12];
	max.s32 	%r452, %r501, %r451;
	ld.shared.u32 	%r453, [_ZZN3cub18CUB_300001_SM_10006detail6reduce18DeviceReduceKernelINS2_10policy_hubIiyN4cuda3__47maximumIiEEE10Policy1000EN6thrust24THRUST_300001_SM_1000_NS6detail15normal_iteratorINSC_10device_ptrIiEEEEyS8_iNS5_3std3__410__identityEEEvT0_PT3_T1_NS0_13GridEvenShareISO_EET2_T4_E12temp_storage+16];
	max.s32 	%r454, %r452, %r453;
	ld.shared.u32 	%r455, [_ZZN3cub18CUB_300001_SM_10006detail6reduce18DeviceReduceKernelINS2_10policy_hubIiyN4cuda3__47maximumIiEEE10Policy1000EN6thrust24THRUST_300001_SM_1000_NS6detail15normal_iteratorINSC_10device_ptrIiEEEEyS8_iNS5_3std3__410__identityEEEvT0_PT3_T1_NS0_13GridEvenShareISO_EET2_T4_E12temp_storage+20];
	max.s32 	%r456, %r454, %r455;
	ld.shared.u32 	%r457, [_ZZN3cub18CUB_300001_SM_10006detail6reduce18DeviceReduceKernelINS2_10policy_hubIiyN4cuda3__47maximumIiEEE10Policy1000EN6thrust24THRUST_300001_SM_1000_NS6detail15normal_iteratorINSC_10device_ptrIiEEEEyS8_iNS5_3std3__410__identityEEEvT0_PT3_T1_NS0_13GridEvenShareISO_EET2_T4_E12temp_storage+24];
	max.s32 	%r458, %r456, %r457;
	ld.shared.u32 	%r459, [_ZZN3cub18CUB_300001_SM_10006detail6reduce18DeviceReduceKernelINS2_10policy_hubIiyN4cuda3__47maximumIiEEE10Policy1000EN6thrust24THRUST_300001_SM_1000_NS6detail15normal_iteratorINSC_10device_ptrIiEEEEyS8_iNS5_3std3__410__identityEEEvT0_PT3_T1_NS0_13GridEvenShareISO_EET2_T4_E12temp_storage+28];
	max.s32 	%r460, %r458, %r459;
	ld.shared.u32 	%r461, [_ZZN3cub18CUB_300001_SM_10006detail6reduce18DeviceReduceKernelINS2_10policy_hubIiyN4cuda3__47maximumIiEEE10Policy1000EN6thrust24THRUST_300001_SM_1000_NS6detail15normal_iteratorINSC_10device_ptrIiEEEEyS8_iNS5_3std3__410__identityEEEvT0_PT3_T1_NS0_13GridEvenShareISO_EET2_T4_E12temp_storage+32];
	max.s32 	%r462, %r460, %r461;
	ld.shared.u32 	%r463, [_ZZN3cub18CUB_300001_SM_10006detail6reduce18DeviceReduceKernelINS2_10policy_hubIiyN4cuda3__47maximumIiEEE10Policy1000EN6thrust24THRUST_300001_SM_1000_NS6detail15normal_iteratorINSC_10device_ptrIiEEEEyS8_iNS5_3std3__410__identityEEEvT0_PT3_T1_NS0_13GridEvenShareISO_EET2_T4_E12temp_storage+36];
	max.s32 	%r501, %r462, %r463;
	bra.uni 	$L__BB24_46;
$L__BB24_21:
	// begin inline asm
	mov.u32 %r354, %laneid;
	// end inline asm
	and.b32  	%r380, %r5, 992;
	add.s32 	%r381, %r380, 32;
	setp.gt.s32 	%p34, %r381, %r4;
	not.b32 	%r382, %r380;
	add.s32 	%r383, %r4, %r382;
	selp.b32 	%r378, %r383, 31, %p34;
	mov.b32 	%r357, 1;
	mov.b32 	%r379, -1;
	// begin inline asm
	shfl.sync.down.b32 %r355, %r482, %r357, %r378, %r379;
	// end inline asm
	setp.lt.s32 	%p35, %r354, %r378;
	max.s32 	%r384, %r482, %r355;
	selp.b32 	%r361, %r384, %r482, %p35;
	mov.b32 	%r362, 2;
	// begin inline asm
	shfl.sync.down.b32 %r360, %r361, %r362, %r378, %r379;
	// end inline asm
	add.s32 	%r385, %r354, 2;
	setp.gt.s32 	%p36, %r385, %r378;
	max.s32 	%r386, %r361, %r360;
	selp.b32 	%r366, %r361, %r386, %p36;
	mov.b32 	%r367, 4;
	// begin inline asm
	shfl.sync.down.b32 %r365, %r366, %r367, %r378, %r379;
	// end inline asm
	add.s32 	%r387, %r354, 4;
	setp.gt.s32 	%p37, %r387, %r378;
	max.s32 	%r388, %r366, %r365;
	selp.b32 	%r371, %r366, %r388, %p37;
	mov.b32 	%r372, 8;
	// begin inline asm
	shfl.sync.down.b32 %r370, %r371, %r372, %r378, %r379;
	// end inline asm
	add.s32 	%r389, %r354, 8;
	setp.gt.s32 	%p38, %r389, %r378;
	max.s32 	%r390, %r371, %r370;
	selp.b32 	%r376, %r371, %r390, %p38;
	mov.b32 	%r377, 16;
	// begin inline asm
	shfl.sync.down.b32 %r375, %r376, %r377, %r378, %r379;
	// end inline asm
	add.s32 	%r391, %r354, 16;
	setp.gt.s32 	%p39, %r391, %r378;
	max.s32 	%r392, %r376, %r375;
	selp.b32 	%r501, %r376, %r392, %p39;
	setp.ne.s32 	%p40, %r354, 0;
	@%p40 bra 	$L__BB24_23;
	shr.u32 	%r393, %r5, 3;
	and.b32  	%r394, %r393, 124;
	mov.u32 	%r395, _ZZN3cub18CUB_300001_SM_10006detail6reduce18DeviceReduceKernelINS2_10policy_hubIiyN4cuda3__47maximumIiEEE10Policy1000EN6thrust24THRUST_300001_SM_1000_NS6detail15normal_iteratorINSC_10device_ptrIiEEEEyS8_iNS5_3std3__410__identityEEEvT0_PT3_T1_NS0_13GridEvenShareISO_EET2_T4_E12temp_storage;
	add.s32 	%r396, %r395, %r394;
	st.shared.u32 	[%r396+8], %r501;
$L__BB24_23:
	bar.sync 	0;
	setp.ne.s32 	%p41, %r5, 0;
	@%p41 bra 	$L__BB24_46;
	setp.gt.s32 	%p42, %r4, 32;
	ld.shared.u32 	%r397, [_ZZN3cub18CUB_300001_SM_10006detail6reduce18DeviceReduceKernelINS2_10policy_hubIiyN4cuda3__47maximumIiEEE10Policy1000EN6thrust24THRUST_300001_SM_1000_NS6detail15normal_iteratorINSC_10device_ptrIiEEEEyS8_iNS5_3std3__410__identityEEEvT0_PT3_T1_NS0_13GridEvenShareISO_EET2_T4_E12temp_storage+12];
	max.s32 	%r398, %r501, %r397;
	selp.b32 	%r399, %r398, %r501, %p42;
	setp.gt.s32 	%p43, %r4, 64;
	ld.shared.u32 	%r400, [_ZZN3cub18CUB_300001_SM_10006detail6reduce18DeviceReduceKernelINS2_10policy_hubIiyN4cuda3__47maximumIiEEE10Policy1000EN6thrust24THRUST_300001_SM_1000_NS6detail15normal_iteratorINSC_10device_ptrIiEEEEyS8_iNS5_3std3__410__identityEEEvT0_PT3_T1_NS0_13GridEvenShareISO_EET2_T4_E12temp_storage+16];
	max.s32 	%r401, %r399, %r400;
	selp.b32 	%r402, %r401, %r399, %p43;
	setp.gt.s32 	%p44, %r4, 96;
	ld.shared.u32 	%r403, [_ZZN3cub18CUB_300001_SM_10006detail6reduce18DeviceReduceKernelINS2_10policy_hubIiyN4cuda3__47maximumIiEEE10Policy1000EN6thrust24THRUST_300001_SM_1000_NS6detail15normal_iteratorINSC_10device_ptrIiEEEEyS8_iNS5_3std3__410__identityEEEvT0_PT3_T1_NS0_13GridEvenShareISO_EET2_T4_E12temp_storage+20];
	max.s32 	%r404, %r402, %r403;
	selp.b32 	%r405, %r404, %r402, %p44;
	setp.gt.s32 	%p45, %r4, 128;
	ld.shared.u32 	%r406, [_ZZN3cub18CUB_300001_SM_10006detail6reduce18DeviceReduceKernelINS2_10policy_hubIiyN4cuda3__47maximumIiEEE10Policy1000EN6thrust24THRUST_300001_SM_1000_NS6detail15normal_iteratorINSC_10device_ptrIiEEEEyS8_iNS5_3std3__410__identityEEEvT0_PT3_T1_NS0_13GridEvenShareISO_EET2_T4_E12temp_storage+24];
	max.s32 	%r407, %r405, %r406;
	selp.b32 	%r408, %r407, %r405, %p45;
	setp.gt.s32 	%p46, %r4, 160;
	ld.shared.u32 	%r409, [_ZZN3cub18CUB_300001_SM_10006detail6reduce18DeviceReduceKernelINS2_10policy_hubIiyN4cuda3__47maximumIiEEE10Policy1000EN6thrust24THRUST_300001_SM_1000_NS6detail15normal_iteratorINSC_10device_ptrIiEEEEyS8_iNS5_3std3__410__identityEEEvT0_PT3_T1_NS0_13GridEvenShareISO_EET2_T4_E12temp_storage+28];
	max.s32 	%r410, %r408, %r409;
	selp.b32 	%r411, %r410, %r408, %p46;
	setp.gt.s32 	%p47, %r4, 192;
	ld.shared.u32 	%r412, [_ZZN3cub18CUB_300001_SM_10006detail6reduce18DeviceReduceKernelINS2_10policy_hubIiyN4cuda3__47maximumIiEEE10Policy1000EN6thrust24THRUST_300001_SM_1000_NS6detail15normal_iteratorINSC_10device_ptrIiEEEEyS8_iNS5_3std3__410__identityEEEvT0_PT3_T1_NS0_13GridEvenShareISO_EET2_T4_E12temp_storage+32];
	max.s32 	%r413, %r411, %r412;
	selp.b32 	%r414, %r413, %r411, %p47;
	setp.gt.s32 	%p48, %r4, 224;
	ld.shared.u32 	%r415, [_ZZN3cub18CUB_300001_SM_10006detail6reduce18DeviceReduceKernelINS2_10policy_hubIiyN4cuda3__47maximumIiEEE10Policy1000EN6thrust24THRUST_300001_SM_1000_NS6detail15normal_iteratorINSC_10device_ptrIiEEEEyS8_iNS5_3std3__410__identityEEEvT0_PT3_T1_NS0_13GridEvenShareISO_EET2_T4_E12temp_storage+36];
	max.s32 	%r416, %r414, %r415;
	selp.b32 	%r501, %r416, %r414, %p48;
	bra.uni 	$L__BB24_46;
$L__BB24_25:
	cvt.u32.u64 	%r92, %rd4;
	mov.u32 	%r47, %tid.x;
	add.s32 	%r93, %r47, %r92;
	mul.wide.u32 	%rd26, %r93, 4;
	add.s64 	%rd27, %rd2, %rd26;
	ld.global.u32 	%r94, [%rd27];
	ld.global.u32 	%r95, [%rd27+1024];
	ld.global.u32 	%r96, [%rd27+2048];
	ld.global.u32 	%r97, [%rd27+3072];
	ld.global.u32 	%r98, [%rd27+4096];
	ld.global.u32 	%r99, [%rd27+5120];
	ld.global.u32 	%r100, [%rd27+6144];
	ld.global.u32 	%r101, [%rd27+7168];
	ld.global.u32 	%r102, [%rd27+8192];
	ld.global.u32 	%r103, [%rd27+9216];
	ld.global.u32 	%r104, [%rd27+10240];
	ld.global.u32 	%r105, [%rd27+11264];
	ld.global.u32 	%r106, [%rd27+12288];
	ld.global.u32 	%r107, [%rd27+13312];
	ld.global.u32 	%r108, [%rd27+14336];
	ld.global.u32 	%r109, [%rd27+15360];
	max.s32 	%r110, %r94, %r95;
	max.s32 	%r111, %r110, %r96;
	max.s32 	%r112, %r97, %r98;
	max.s32 	%r113, %r112, %r99;
	max.s32 	%r114, %r100, %r101;
	max.s32 	%r115, %r114, %r102;
	max.s32 	%r116, %r103, %r104;
	max.s32 	%r117, %r116, %r105;
	max.s32 	%r118, %r106, %r107;
	max.s32 	%r119, %r118, %r108;
	max.s32 	%r120, %r111, %r113;
	max.s32 	%r121, %r120, %r115;
	max.s32 	%r122, %r117, %r119;
	max.s32 	%r123, %r122, %r109;
	max.s32 	%r500, %r121, %r123;
	setp.lt.u64 	%p2, %rd5, %rd3;
	@%p2 bra 	$L__BB24_42;
	cvt.u32.u64 	%r125, %rd3;
	cvt.u64.u32 	%rd28, %r47;
	add.s64 	%rd74, %rd4, %rd3;
	cvt.u32.u64 	%r49, %rd1;
	not.b32 	%r127, %r47;
	add.s32 	%r128, %r127, %r49;
	sub.s32 	%r129, %r128, %r125;
	sub.s32 	%r483, %r129, %r92;
	add.s64 	%rd29, %rd74, %rd28;
	shl.b64 	%rd30, %rd29, 2;
	add.s64 	%rd31, %rd30, %rd2;
	add.s64 	%rd73, %rd31, 8192;
	mov.b32 	%r484, 0;
	shl.b32 	%r130, %r1, 12;
	mov.u64 	%rd75, %rd4;
$L__BB24_27:
	cvt.s64.s32 	%rd15, %r130;
	add.s64 	%rd75, %rd75, %rd15;
	add.s64 	%rd32, %rd1, -4096;
	setp.gt.u64 	%p3, %rd75, %rd32;
	@%p3 bra 	$L__BB24_29;
	shl.b32 	%r131, %r1, 12;
	cvt.s64.s32 	%rd33, %r131;
	cvt.u64.u32 	%rd34, %r47;
	add.s64 	%rd35, %rd75, %rd34;
	shl.b64 	%rd36, %rd35, 2;
	add.s64 	%rd37, %rd2, %rd36;
	ld.global.u32 	%r132, [%rd37];
	ld.global.u32 	%r133, [%rd37+1024];
	ld.global.u32 	%r134, [%rd37+2048];
	ld.global.u32 	%r135, [%rd37+3072];
	ld.global.u32 	%r136, [%rd37+4096];
	ld.global.u32 	%r137, [%rd37+5120];
	ld.global.u32 	%r138, [%rd37+6144];
	ld.global.u32 	%r139, [%rd37+7168];
	ld.global.u32 	%r140, [%rd37+8192];
	ld.global.u32 	%r141, [%rd37+9216];
	ld.global.u32 	%r142, [%rd37+10240];
	ld.global.u32 	%r143, [%rd37+11264];
	ld.global.u32 	%r144, [%rd37+12288];
	ld.global.u32 	%r145, [%rd37+13312];
	ld.global.u32 	%r146, [%rd37+14336];
	ld.global.u32 	%r147, [%rd37+15360];
	max.s32 	%r148, %r500, %r132;
	max.s32 	%r149, %r148, %r133;
	max.s32 	%r150, %r134, %r135;
	max.s32 	%r151, %r150, %r136;
	max.s32 	%r152, %r137, %r138;
	max.s32 	%r153, %r152, %r139;
	max.s32 	%r154, %r140, %r141;
	max.s32 	%r155, %r154, %r142;
	max.s32 	%r156, %r143, %r144;
	max.s32 	%r157, %r156, %r145;
	max.s32 	%r158, %r146, %r147;
	max.s32 	%r159, %r149, %r151;
	max.s32 	%r160, %r159, %r153;
	max.s32 	%r161, %r155, %r157;
	max.s32 	%r162, %r161, %r158;
	max.s32 	%r500, %r160, %r162;
	sub.s64 	%rd38, %rd1, %rd75;
	setp.lt.u64 	%p4, %rd38, %rd33;
	add.s32 	%r484, %r484, 1;
	add.s64 	%rd74, %rd74, %rd33;
	sub.s32 	%r483, %r483, %r131;
	mul.wide.s32 	%rd39, %r131, 4;
	add.s64 	%rd73, %rd73, %rd39;
	@%p4 bra 	$L__BB24_42;
	bra.uni 	$L__BB24_27;
$L__BB24_29:
	setp.le.u64 	%p5, %rd1, %rd75;
	cvt.u32.u64 	%r163, %rd75;
	cvt.u32.u64 	%r164, %rd1;
	sub.s32 	%r165, %r164, %r163;
	setp.ge.s32 	%p6, %r47, %r165;
	or.pred  	%p7, %p5, %p6;
	@%p7 bra 	$L__BB24_42;
	cvt.u32.u64 	%r168, %rd15;
	cvt.u32.u64 	%r169, %rd4;
	not.b32 	%r170, %r47;
	add.s32 	%r171, %r170, %r49;
	add.s32 	%r172, %r168, %r169;
	sub.s32 	%r173, %r171, %r172;
	mul.lo.s32 	%r174, %r1, %r484;
	shl.b32 	%r175, %r174, 12;
	sub.s32 	%r176, %r173, %r175;
	shr.u32 	%r177, %r176, 8;
	add.s32 	%r57, %r177, 1;
	and.b32  	%r58, %r57, 15;
	setp.lt.u32 	%p8, %r176, 3840;
	mov.u32 	%r490, %r47;
	@%p8 bra 	$L__BB24_33;
	shr.u32 	%r178, %r483, 8;
	add.s32 	%r179, %r178, 1;
	and.b32  	%r180, %r179, 33554416;
	neg.s32 	%r486, %r180;
	mov.u32 	%r490, %r47;
$L__BB24_32:
	.pragma "nounroll";
	ld.global.u32 	%r181, [%rd73+-8192];
	max.s32 	%r182, %r500, %r181;
	ld.global.u32 	%r183, [%rd73+-7168];
	max.s32 	%r184, %r182, %r183;
	ld.global.u32 	%r185, [%rd73+-6144];
	max.s32 	%r186, %r184, %r185;
	ld.global.u32 	%r187, [%rd73+-5120];
	max.s32 	%r188, %r186, %r187;
	ld.global.u32 	%r189, [%rd73+-4096];
	max.s32 	%r190, %r188, %r189;
	ld.global.u32 	%r191, [%rd73+-3072];
	max.s32 	%r192, %r190, %r191;
	ld.global.u32 	%r193, [%rd73+-2048];
	max.s32 	%r194, %r192, %r193;
	ld.global.u32 	%r195, [%rd73+-1024];
	max.s32 	%r196, %r194, %r195;
	ld.global.u32 	%r197, [%rd73];
	max.s32 	%r198, %r196, %r197;
	ld.global.u32 	%r199, [%rd73+1024];
	max.s32 	%r200, %r198, %r199;
	ld.global.u32 	%r201, [%rd73+2048];
	max.s32 	%r202, %r200, %r201;
	ld.global.u32 	%r203, [%rd73+3072];
	max.s32 	%r204, %r202, %r203;
	ld.global.u32 	%r205, [%rd73+4096];
	max.s32 	%r206, %r204, %r205;
	ld.global.u32 	%r207, [%rd73+5120];
	max.s32 	%r208, %r206, %r207;
	ld.global.u32 	%r209, [%rd73+6144];
	max.s32 	%r210, %r208, %r209;
	ld.global.u32 	%r211, [%rd73+7168];
	max.s32 	%r500, %r210, %r211;
	add.s32 	%r490, %r490, 4096;
	add.s32 	%r486, %r486, 16;
	add.s64 	%rd73, %rd73, 16384;
	setp.ne.s32 	%p9, %r486, 0;
	@%p9 bra 	$L__BB24_32;
$L__BB24_33:
	setp.eq.s32 	%p10, %r58, 0;
	@%p10 bra 	$L__BB24_42;
	and.b32  	%r69, %r57, 7;
	setp.lt.u32 	%p11, %r58, 8;
	@%p11 bra 	$L__BB24_36;
	cvt.u64.u32 	%rd40, %r490;
	add.s64 	%rd41, %rd75, %rd40;
	shl.b64 	%rd42, %rd41, 2;
	add.s64 	%rd43, %rd2, %rd42;
	ld.global.u32 	%r213, [%rd43];
	max.s32 	%r214, %r500, %r213;
	ld.global.u32 	%r215, [%rd43+1024];
	max.s32 	%r216, %r214, %r215;
	ld.global.u32 	%r217, [%rd43+2048];
	max.s32 	%r218, %r216, %r217;
	ld.global.u32 	%r219, [%rd43+3072];
	max.s32 	%r220, %r218, %r219;
	ld.global.u32 	%r221, [%rd43+4096];
	max.s32 	%r222, %r220, %r221;
	ld.global.u32 	%r223, [%rd43+5120];
	max.s32 	%r224, %r222, %r223;
	ld.global.u32 	%r225, [%rd43+6144];
	max.s32 	%r226, %r224, %r225;
	ld.global.u32 	%r227, [%rd43+7168];
	max.s32 	%r500, %r226, %r227;
	add.s32 	%r490, %r490, 2048;
$L__BB24_36:
	setp.eq.s32 	%p12, %r69, 0;
	@%p12 bra 	$L__BB24_42;
	setp.lt.u32 	%p13, %r69, 4;
	@%p13 bra 	$L__BB24_39;
	cvt.u64.u32 	%rd44, %r490;
	add.s64 	%rd45, %rd75, %rd44;
	shl.b64 	%rd46, %rd45, 2;
	add.s64 	%rd47, %rd2, %rd46;
	ld.global.u32 	%r229, [%rd47];
	max.s32 	%r230, %r500, %r229;
	ld.global.u32 	%r231, [%rd47+1024];
	max.s32 	%r232, %r230, %r231;
	ld.global.u32 	%r233, [%rd47+2048];
	max.s32 	%r234, %r232, %r233;
	ld.global.u32 	%r235, [%rd47+3072];
	max.s32 	%r500, %r234, %r235;
	add.s32 	%r490, %r490, 1024;
$L__BB24_39:
	and.b32  	%r236, %r57, 3;
	setp.eq.s32 	%p14, %r236, 0;
	@%p14 bra 	$L__BB24_42;
	cvt.u64.u32 	%rd48, %r490;
	add.s64 	%rd49, %rd48, %rd74;
	shl.b64 	%rd50, %rd49, 2;
	add.s64 	%rd77, %rd2, %rd50;
	cvt.u16.u32 	%rs1, %r483;
	shr.u16 	%rs2, %rs1, 8;
	add.s16 	%rs3, %rs2, 1;
	cvt.u32.u16 	%r237, %rs3;
	and.b32  	%r238, %r237, 3;
	neg.s32 	%r498, %r238;
$L__BB24_41:
	.pragma "nounroll";
	ld.global.u32 	%r239, [%rd77];
	max.s32 	%r500, %r500, %r239;
	add.s64 	%rd77, %rd77, 1024;
	add.s32 	%r498, %r498, 1;
	setp.ne.s32 	%p15, %r498, 0;
	@%p15 bra 	$L__BB24_41;
$L__BB24_42:
	// begin inline asm
	mov.u32 %r240, %laneid;
	// end inline asm
	mov.b32 	%r243, 1;
	mov.b32 	%r264, 31;
	mov.b32 	%r265, -1;
	// begin inline asm
	shfl.sync.down.b32 %r241, %r500, %r243, %r264, %r265;
	// end inline asm
	setp.gt.s32 	%p16, %r240, 30;
	max.s32 	%r266, %r500, %r241;
	selp.b32 	%r247, %r500, %r266, %p16;
	mov.b32 	%r248, 2;
	// begin inline asm
	shfl.sync.down.b32 %r246, %r247, %r248, %r264, %r265;
	// end inline asm
	setp.gt.s32 	%p17, %r240, 29;
	max.s32 	%r267, %r247, %r246;
	selp.b32 	%r252, %r247, %r267, %p17;
	mov.b32 	%r253, 4;
	// begin inline asm
	shfl.sync.down.b32 %r251, %r252, %r253, %r264, %r265;
	// end inline asm
	setp.gt.s32 	%p18, %r240, 27;
	max.s32 	%r268, %r252, %r251;
	selp.b32 	%r257, %r252, %r268, %p18;
	mov.b32 	%r258, 8;
	// begin inline asm
	shfl.sync.down.b32 %r256, %r257, %r258, %r264, %r265;
	// end inline asm
	setp.gt.s32 	%p19, %r240, 23;
	max.s32 	%r269, %r257, %r256;
	selp.b32 	%r262, %r257, %r269, %p19;
	mov.b32 	%r263, 16;
	// begin inline asm
	shfl.sync.down.b32 %r261, %r262, %r263, %r264, %r265;
	// end inline asm
	setp.gt.s32 	%p20, %r240, 15;
	max.s32 	%r86, %r262, %r261;
	selp.b32 	%r501, %r262, %r86, %p20;
	setp.ne.s32 	%p21, %r240, 0;
	@%p21 bra 	$L__BB24_44;
	shr.u32 	%r270, %r47, 3;
	and.b32  	%r271, %r270, 124;
	mov.u32 	%r272, _ZZN3cub18CUB_300001_SM_10006detail6reduce18DeviceReduceKernelINS2_10policy_hubIiyN4cuda3__47maximumIiEEE10Policy1000EN6thrust24THRUST_300001_SM_1000_NS6detail15normal_iteratorINSC_10device_ptrIiEEEEyS8_iNS5_3std3__410__identityEEEvT0_PT3_T1_NS0_13GridEvenShareISO_EET2_T4_E12temp_storage;
	add.s32 	%r273, %r272, %r271;
	st.shared.u32 	[%r273+8], %r86;
$L__BB24_44:
	bar.sync 	0;
	setp.ne.s32 	%p22, %r47, 0;
	@%p22 bra 	$L__BB24_46;
	ld.shared.u32 	%r274, [_ZZN3cub18CUB_300001_SM_10006detail6reduce18DeviceReduceKernelINS2_10policy_hubIiyN4cuda3__47maximumIiEEE10Policy1000EN6thrust24THRUST_300001_SM_1000_NS6detail15normal_iteratorINSC_10device_ptrIiEEEEyS8_iNS5_3std3__410__identityEEEvT0_PT3_T1_NS0_13GridEvenShareISO_EET2_T4_E12temp_storage+12];
	max.s32 	%r275, %r501, %r274;
	ld.shared.u32 	%r276, [_ZZN3cub18CUB_300001_SM_10006detail6reduce18DeviceReduceKernelINS2_10policy_hubIiyN4cuda3__47maximumIiEEE10Policy1000EN6thrust24THRUST_300001_SM_1000_NS6detail15normal_iteratorINSC_10device_ptrIiEEEEyS8_iNS5_3std3__410__identityEEEvT0_PT3_T1_NS0_13GridEvenShareISO_EET2_T4_E12temp_storage+16];
	max.s32 	%r277, %r275, %r276;
	ld.shared.u32 	%r278, [_ZZN3cub18CUB_300001_SM_10006detail6reduce18DeviceReduceKernelINS2_10policy_hubIiyN4cuda3__47maximumIiEEE10Policy1000EN6thrust24THRUST_300001_SM_1000_NS6detail15normal_iteratorINSC_10device_ptrIiEEEEyS8_iNS5_3std3__410__identityEEEvT0_PT3_T1_NS0_13GridEvenShareISO_EET2_T4_E12temp_storage+20];
	max.s32 	%r279, %r277, %r278;
	ld.shared.u32 	%r280, [_ZZN3cub18CUB_300001_SM_10006detail6reduce18DeviceReduceKernelINS2_10policy_hubIiyN4cuda3__47maximumIiEEE10Policy1000EN6thrust24THRUST_300001_SM_1000_NS6detail15normal_iteratorINSC_10device_ptrIiEEEEyS8_iNS5_3std3__410__identityEEEvT0_PT3_T1_NS0_13GridEvenShareISO_EET2_T4_E12temp_storage+24];
	max.s32 	%r281, %r279, %r280;
	ld.shared.u32 	%r282, [_ZZN3cub18CUB_300001_SM_10006detail6reduce18DeviceReduceKernelINS2_10policy_hubIiyN4cuda3__47maximumIiEEE10Policy1000EN6thrust24THRUST_300001_SM_1000_NS6detail15normal_iteratorINSC_10device_ptrIiEEEEyS8_iNS5_3std3__410__identityEEEvT0_PT3_T1_NS0_13GridEvenShareISO_EET2_T4_E12temp_storage+28];
	max.s32 	%r283, %r281, %r282;
	ld.shared.u32 	%r284, [_ZZN3cub18CUB_300001_SM_10006detail6reduce18DeviceReduceKernelINS2_10policy_hubIiyN4cuda3__47maximumIiEEE10Policy1000EN6thrust24THRUST_300001_SM_1000_NS6detail15normal_iteratorINSC_10device_ptrIiEEEEyS8_iNS5_3std3__410__identityEEEvT0_PT3_T1_NS0_13GridEvenShareISO_EET2_T4_E12temp_storage+32];
	max.s32 	%r285, %r283, %r284;
	ld.shared.u32 	%r286, [_ZZN3cub18CUB_300001_SM_10006detail6reduce18DeviceReduceKernelINS2_10policy_hubIiyN4cuda3__47maximumIiEEE10Policy1000EN6thrust24THRUST_300001_SM_1000_NS6detail15normal_iteratorINSC_10device_ptrIiEEEEyS8_iNS5_3std3__410__identityEEEvT0_PT3_T1_NS0_13GridEvenShareISO_EET2_T4_E12temp_storage+36];
	max.s32 	%r501, %r285, %r286;
$L__BB24_46:
	mov.u32 	%r464, %tid.x;
	setp.ne.s32 	%p56, %r464, 0;
	@%p56 bra 	$L__BB24_48;
	ld.param.u64 	%rd71, [_ZN3cub18CUB_300001_SM_10006detail6reduce18DeviceReduceKernelINS2_10policy_hubIiyN4cuda3__47maximumIiEEE10Policy1000EN6thrust24THRUST_300001_SM_1000_NS6detail15normal_iteratorINSC_10device_ptrIiEEEEyS8_iNS5_3std3__410__identityEEEvT0_PT3_T1_NS0_13GridEvenShareISO_EET2_T4__param_1];
	cvta.to.global.u64 	%rd68, %rd71;
	mul.wide.u32 	%rd69, %r2, 4;
	add.s64 	%rd70, %rd68, %rd69;
	st.global.u32 	[%rd70], %r501;
$L__BB24_48:
	ret;

}
	// .globl	_ZN3cub18CUB_300001_SM_10006detail6reduce28DeviceReduceSingleTileKernelINS2_10policy_hubIiyN4cuda3__47maximumIiEEE10Policy1000EPiSB_iS8_iiNS5_3std3__410__identityEEEvT0_T1_T2_T3_T4_T6_
.visible .entry _ZN3cub18CUB_300001_SM_10006detail6reduce28DeviceReduceSingleTileKernelINS2_10policy_hubIiyN4cuda3__47maximumIiEEE10Policy1000EPiSB_iS8_iiNS5_3std3__410__identityEEEvT0_T1_T2_T3_T4_T6_(
	.param .u64 .ptr .align 1 _ZN3cub18CUB_300001_SM_10006detail6reduce28DeviceReduceSingleTileKernelINS2_10policy_hubIiyN4cuda3__47maximumIiEEE10Policy1000EPiSB_iS8_iiNS5_3std3__410__identityEEEvT0_T1_T2_T3_T4_T6__param_0,
	.param .u64 .ptr .align 1 _ZN3cub18CUB_300001_SM_10006detail6reduce28DeviceReduceSingleTileKernelINS2_10policy_hubIiyN4cuda3__47maximumIiEEE10Policy1000EPiSB_iS8_iiNS5_3std3__410__identityEEEvT0_T1_T2_T3_T4_T6__param_1,
	.param .u32 _ZN3cub18CUB_300001_SM_10006detail6reduce28DeviceReduceSingleTileKernelINS2_10policy_hubIiyN4cuda3__47maximumIiEEE10Policy1000EPiSB_iS8_iiNS5_3std3__410__identityEEEvT0_T1_T2_T3_T4_T6__param_2,
	.param .align 1 .b8 _ZN3cub18CUB_300001_SM_10006detail6reduce28DeviceReduceSingleTileKernelINS2_10policy_hubIiyN4cuda3__47maximumIiEEE10Policy1000EPiSB_iS8_iiNS5_3std3__410__identityEEEvT0_T1_T2_T3_T4_T6__param_3[1],
	.param .u32 _ZN3cub18CUB_300001_SM_10006detail6reduce28DeviceReduceSingleTileKernelINS2_10policy_hubIiyN4cuda3__47maximumIiEEE10Policy1000EPiSB_iS8_iiNS5_3std3__410__identityEEEvT0_T1_T2_T3_T4_T6__param_4,
	.param .align 1 .b8 _ZN3cub18CUB_300001_SM_10006detail6reduce28DeviceReduceSingleTileKernelINS2_10policy_hubIiyN4cuda3__47maximumIiEEE10Policy1000EPiSB_iS8_iiNS5_3std3__410__identityEEEvT0_T1_T2_T3_T4_T6__param_5[1]
)
.maxntid 256
.minnctapersm 1
{
	.reg .pred 	%p<97>;
	.reg .b32 	%r<687>;
	.reg .b64 	%rd<125>;
	// demoted variable
	.shared .align 4 .b8 _ZZN3cub18CUB_300001_SM_10006detail6reduce28DeviceReduceSingleTileKernelINS2_10policy_hubIiyN4cuda3__47maximumIiEEE10Policy1000EPiSB_iS8_iiNS5_3std3__410__identityEEEvT0_T1_T2_T3_T4_T6_E12temp_storage[44];
	ld.param.u64 	%rd16, [_ZN3cub18CUB_300001_SM_10006detail6reduce28DeviceReduceSingleTileKernelINS2_10policy_hubIiyN4cuda3__47maximumIiEEE10Policy1000EPiSB_iS8_iiNS5_3std3__410__identityEEEvT0_T1_T2_T3_T4_T6__param_0];
	ld.param.u64 	%rd17, [_ZN3cub18CUB_300001_SM_10006detail6reduce28DeviceReduceSingleTileKernelINS2_10policy_hubIiyN4cuda3__47maximumIiEEE10Policy1000EPiSB_iS8_iiNS5_3std3__410__identityEEEvT0_T1_T2_T3_T4_T6__param_1];
	ld.param.u32 	%r124, [_ZN3cub18CUB_300001_SM_10006detail6reduce28DeviceReduceSingleTileKernelINS2_10policy_hubIiyN4cuda3__47maximumIiEEE10Policy1000EPiSB_iS8_iiNS5_3std3__410__identityEEEvT0_T1_T2_T3_T4_T6__param_2];
	ld.param.u32 	%r125, [_ZN3cub18CUB_300001_SM_10006detail6reduce28DeviceReduceSingleTileKernelINS2_10policy_hubIiyN4cuda3__47maximumIiEEE10Policy1000EPiSB_iS8_iiNS5_3std3__410__identityEEEvT0_T1_T2_T3_T4_T6__param_4];
	cvta.to.global.u64 	%rd1, %rd17;
	setp.ne.s32 	%p1, %r124, 0;
	@%p1 bra 	$L__BB25_3;
	mov.u32 	%r633, %tid.x;
	setp.ne.s32 	%p96, %r633, 0;
	@%p96 bra 	$L__BB25_74;
	st.global.u32 	[%rd1], %r125;
	bra.uni 	$L__BB25_74;
$L__BB25_3:
	and.b64  	%rd18, %rd16, 15;
	setp.ne.s64 	%p2, %rd18, 0;
	@%p2 bra 	$L__BB25_38;
	setp.gt.s32 	%p49, %r124, 4095;
	@%p49 bra 	$L__BB25_22;
	mov.u32 	%r1, %tid.x;
	setp.ge.s32 	%p66, %r1, %r124;
	mov.b32 	%r644, 0;
	mov.u32 	%r639, %r1;
	@%p66 bra 	$L__BB25_7;
	mul.wide.u32 	%rd113, %r1, 4;
	add.s64 	%rd112, %rd16, %rd113;
	// begin inline asm
	ld.global.nc.u32 %r644, [%rd112];
	// end inline asm
	add.s32 	%r639, %r1, 256;
$L__BB25_7:
	setp.ge.s32 	%p67, %r639, %r124;
	@%p67 bra 	$L__BB25_13;
	not.b32 	%r508, %r639;
	add.s32 	%r6, %r124, %r508;
	and.b32  	%r509, %r6, 768;
	setp.eq.s32 	%p68, %r509, 768;
	@%p68 bra 	$L__BB25_11;
	mul.wide.u32 	%rd114, %r639, 4;
	add.s64 	%rd121, %rd16, %rd114;
	shr.u32 	%r510, %r6, 8;
	add.s32 	%r511, %r510, 1;
	and.b32  	%r512, %r511, 3;
	neg.s32 	%r636, %r512;
$L__BB25_10:
	.pragma "nounroll";
	// begin inline asm
	ld.global.nc.u32 %r513, [%rd121];
	// end inline asm
	max.s32 	%r644, %r644, %r513;
	add.s32 	%r639, %r639, 256;
	add.s64 	%rd121, %rd121, 1024;
	add.s32 	%r636, %r636, 1;
	setp.ne.s32 	%p69, %r636, 0;
	@%p69 bra 	$L__BB25_10;
$L__BB25_11:
	setp.lt.u32 	%p70, %r6, 768;
	@%p70 bra 	$L__BB25_13;
$L__BB25_12:
	mul.wide.s32 	%rd120, %r639, 4;
	add.s64 	%rd116, %rd16, %rd120;
	// begin inline asm
	ld.global.nc.u32 %r514, [%rd116];
	// end inline asm
	max.s32 	%r518, %r644, %r514;
	add.s64 	%rd117, %rd116, 1024;
	// begin inline asm
	ld.global.nc.u32 %r515, [%rd117];
	// end inline asm
	max.s32 	%r519, %r518, %r515;
	add.s64 	%rd118, %rd116, 2048;
	// begin inline asm
	ld.global.nc.u32 %r516, [%rd118];
	// end inline asm
	max.s32 	%r520, %r519, %r516;
	add.s64 	%rd119, %rd116, 3072;
	// begin inline asm
	ld.global.nc.u32 %r517, [%rd119];
	// end inline asm
	max.s32 	%r644, %r520, %r517;
	add.s32 	%r639, %r639, 1024;
	setp.lt.s32 	%p71, %r639, %r124;
	@%p71 bra 	$L__BB25_12;
$L__BB25_13:
	setp.lt.s32 	%p72, %r124, 256;
	@%p72 bra 	$L__BB25_18;
	// begin inline asm
	mov.u32 %r584, %laneid;
	// end inline asm
	mov.b32 	%r587, 1;
	mov.b32 	%r608, 31;
	mov.b32 	%r609, -1;
	// begin inline asm
	shfl.sync.down.b32 %r585, %r644, %r587, %r608, %r609;
	// end inline asm
	setp.gt.s32 	%p88, %r584, 30;
	max.s32 	%r610, %r644, %r585;
	selp.b32 	%r591, %r644, %r610, %p88;
	mov.b32 	%r592, 2;
	// begin inline asm
	shfl.sync.down.b32 %r590, %r591, %r592, %r608, %r609;
	// end inline asm
	setp.gt.s32 	%p89, %r584, 29;
	max.s32 	%r611, %r591, %r590;
	selp.b32 	%r596, %r591, %r611, %p89;
	mov.b32 	%r597, 4;
	// begin inline asm
	shfl.sync.down.b32 %r595, %r596, %r597, %r608, %r609;
	// end inline asm
	setp.gt.s32 	%p90, %r584, 27;
	max.s32 	%r612, %r596, %r595;
	selp.b32 	%r601, %r596, %r612, %p90;
	mov.b32 	%r602, 8;
	// begin inline asm
	shfl.sync.down.b32 %r600, %r601, %r602, %r608, %r609;
	// end inline asm
	setp.gt.s32 	%p91, %r584, 23;
	max.s32 	%r613, %r601, %r600;
	selp.b32 	%r606, %r601, %r613, %p91;
	mov.b32 	%r607, 16;
	// begin inline asm
	shfl.sync.down.b32 %r605, %r606, %r607, %r608, %r609;
	// end inline asm
	setp.gt.s32 	%p92, %r584, 15;
	max.s32 	%r22, %r606, %r605;
	selp.b32 	%r686, %r606, %r22, %p92;
	setp.ne.s32 	%p93, %r584, 0;
	@%p93 bra 	$L__BB25_16;
	shr.u32 	%r614, %r1, 3;
	and.b32  	%r615, %r614, 124;
	mov.u32 	%r616, _ZZN3cub18CUB_300001_SM_10006detail6reduce28DeviceReduceSingleTileKernelINS2_10policy_hubIiyN4cuda3__47maximumIiEEE10Policy1000EPiSB_iS8_iiNS5_3std3__410__identityEEEvT0_T1_T2_T3_T4_T6_E12temp_storage;
	add.s32 	%r617, %r616, %r615;
	st.shared.u32 	[%r617+8], %r22;
$L__BB25_16:
	bar.sync 	0;
	setp.ne.s32 	%p94, %r1, 0;
	@%p94 bra 	$L__BB25_72;
	ld.shared.u32 	%r618, [_ZZN3cub18CUB_300001_SM_10006detail6reduce28DeviceReduceSingleTileKernelINS2_10policy_hubIiyN4cuda3__47maximumIiEEE10Policy1000EPiSB_iS8_iiNS5_3std3__410__identityEEEvT0_T1_T2_T3_T4_T6_E12temp_storage+12];
	max.s32 	%r619, %r686, %r618;
	ld.shared.u32 	%r620, [_ZZN3cub18CUB_300001_SM_10006detail6reduce28DeviceReduceSingleTileKernelINS2_10policy_hubIiyN4cuda3__47maximumIiEEE10Policy1000EPiSB_iS8_iiNS5_3std3__410__identityEEEvT0_T1_T2_T3_T4_T6_E12temp_storage+16];
	max.s32 	%r621, %r619, %r620;
	ld.shared.u32 	%r622, [_ZZN3cub18CUB_300001_SM_10006detail6reduce28DeviceReduceSingleTileKernelINS2_10policy_hubIiyN4cuda3__47maximumIiEEE10Policy1000EPiSB_iS8_iiNS5_3std3__410__identityEEEvT0_T1_T2_T3_T4_T6_E12temp_storage+20];
	max.s32 	%r623, %r621, %r622;
	ld.shared.u32 	%r624, [_ZZN3cub18CUB_300001_SM_10006detail6reduce28DeviceReduceSingleTileKernelINS2_10policy_hubIiyN4cuda3__47maximumIiEEE10Policy1000EPiSB_iS8_iiNS5_3std3__410__identityEEEvT0_T1_T2_T3_T4_T6_E12temp_storage+24];
	max.s32 	%r625, %r623, %r624;
	ld.shared.u32 	%r626, [_ZZN3cub18CUB_300001_SM_10006detail6reduce28DeviceReduceSingleTileKernelINS2_10policy_hubIiyN4cuda3__47maximumIiEEE10Policy1000EPiSB_iS8_iiNS5_3std3__410__identityEEEvT0_T1_T2_T3_T4_T6_E12temp_storage+28];
	max.s32 	%r627, %r625, %r626;
	ld.shared.u32 	%r628, [_ZZN3cub18CUB_300001_SM_10006detail6reduce28DeviceReduceSingleTileKernelINS2_10policy_hubIiyN4cuda3__47maximumIiEEE10Policy1000EPiSB_iS8_iiNS5_3std3__410__identityEEEvT0_T1_T2_T3_T4_T6_E12temp_storage+32];
	max.s32 	%r629, %r627, %r628;
	ld.shared.u32 	%r630, [_ZZN3cub18CUB_300001_SM_10006detail6reduce28DeviceReduceSingleTileKernelINS2_10policy_hubIiyN4cuda3__47maximumIiEEE10Policy1000EPiSB_iS8_iiNS5_3std3__410__identityEEEvT0_T1_T2_T3_T4_T6_E12temp_storage+36];
	max.s32 	%r686, %r629, %r630;
	bra.uni 	$L__BB25_72;
$L__BB25_18:
	// begin inline asm
	mov.u32 %r521, %laneid;
	// end inline asm
	and.b32  	%r547, %r1, 992;
	add.s32 	%r548, %r547, 32;
	setp.gt.s32 	%p73, %r548, %r124;
	not.b32 	%r549, %r547;
	add.s32 	%r550, %r124, %r549;
	selp.b32 	%r545, %r550, 31, %p73;
	mov.b32 	%r524, 1;
	mov.b32 	%r546, -1;
	// begin inline asm
	shfl.sync.down.b32 %r522, %r644, %r524, %r545, %r546;
	// end inline asm
	setp.lt.s32 	%p74, %r521, %r545;
	max.s32 	%r551, %r644, %r522;
	selp.b32 	%r528, %r551, %r644, %p74;
	mov.b32 	%r529, 2;
	// begin inline asm
	shfl.sync.down.b32 %r527, %r528, %r529, %r545, %r546;
	// end inline asm
	add.s32 	%r552, %r521, 2;
	setp.gt.s32 	%p75, %r552, %r545;
	max.s32 	%r553, %r528, %r527;
	selp.b32 	%r533, %r528, %r553, %p75;
	mov.b32 	%r534, 4;
	// begin inline asm
	shfl.sync.down.b32 %r532, %r533, %r534, %r545, %r546;
	// end inline asm
	add.s32 	%r554, %r521, 4;
	setp.gt.s32 	%p76, %r554, %r545;
	max.s32 	%r555, %r533, %r532;
	selp.b32 	%r538, %r533, %r555, %p76;
	mov.b32 	%r539, 8;
	// begin inline asm
	shfl.sync.down.b32 %r537, %r538, %r539, %r545, %r546;
	// end inline asm
	add.s32 	%r556, %r521, 8;
	setp.gt.s32 	%p77, %r556, %r545;
	max.s32 	%r557, %r538, %r537;
	selp.b32 	%r543, %r538, %r557, %p77;
	mov.b32 	%r544, 16;
	// begin inline asm
	shfl.sync.down.b32 %r542, %r543, %r544, %r545, %r546;
	// end inline asm
	add.s32 	%r558, %r521, 16;
	setp.gt.s32 	%p78, %r558, %r545;
	max.s32 	%r559, %r543, %r542;
	selp.b32 	%r686, %r543, %r559, %p78;
	setp.ne.s32 	%p79, %r521, 0;
	@%p79 bra 	$L__BB25_20;
	shr.u32 	%r560, %r1, 3;
	and.b32  	%r561, %r560, 124;
	mov.u32 	%r562, _ZZN3cub18CUB_300001_SM_10006detail6reduce28DeviceReduceSingleTileKernelINS2_10policy_hubIiyN4cuda3__47maximumIiEEE10Policy1000EPiSB_iS8_iiNS5_3std3__410__identityEEEvT0_T1_T2_T3_T4_T6_E12temp_storage;
	add.s32 	%r563, %r562, %r561;
	st.shared.u32 	[%r563+8], %r686;
$L__BB25_20:
	bar.sync 	0;
	setp.ne.s32 	%p80, %r1, 0;
	@%p80 bra 	$L__BB25_72;
	setp.gt.s32 	%p81, %r124, 32;
	ld.shared.u32 	%r564, [_ZZN3cub18CUB_300001_SM_10006detail6reduce28DeviceReduceSingleTileKernelINS2_10policy_hubIiyN4cuda3__47maximumIiEEE10Policy1000EPiSB_iS8_iiNS5_3std3__410__identityEEEvT0_T1_T2_T3_T4_T6_E12temp_storage+12];
	max.s32 	%r565, %r686, %r564;
	selp.b32 	%r566, %r565, %r686, %p81;
	setp.gt.s32 	%p82, %r124, 64;
	ld.shared.u32 	%r567, [_ZZN3cub18CUB_300001_SM_10006detail6reduce28DeviceReduceSingleTileKernelINS2_10policy_hubIiyN4cuda3__47maximumIiEEE10Policy1000EPiSB_iS8_iiNS5_3std3__410__identityEEEvT0_T1_T2_T3_T4_T6_E12temp_storage+16];
	max.s32 	%r568, %r566, %r567;
	selp.b32 	%r569, %r568, %r566, %p82;
	setp.gt.s32 	%p83, %r124, 96;
	ld.shared.u32 	%r570, [_ZZN3cub18CUB_300001_SM_10006detail6reduce28DeviceReduceSingleTileKernelINS2_10policy_hubIiyN4cuda3__47maximumIiEEE10Policy1000EPiSB_iS8_iiNS5_3std3__410__identityEEEvT0_T1_T2_T3_T4_T6_E12temp_storage+20];
	max.s32 	%r571, %r569, %r570;
	selp.b32 	%r572, %r571, %r569, %p83;
	setp.gt.s32 	%p84, %r124, 128;
	ld.shared.u32 	%r573, [_ZZN3cub18CUB_300001_SM_10006detail6reduce28DeviceReduceSingleTileKernelINS2_10policy_hubIiyN4cuda3__47maximumIiEEE10Policy1000EPiSB_iS8_iiNS5_3std3__410__identityEEEvT0_T1_T2_T3_T4_T6_E12temp_storage+24];
	max.s32 	%r574, %r572, %r573;
	selp.b32 	%r575, %r574, %r572, %p84;
	setp.gt.s32 	%p85, %r124, 160;
	ld.shared.u32 	%r576, [_ZZN3cub18CUB_300001_SM_10006detail6reduce28DeviceReduceSingleTileKernelINS2_10policy_hubIiyN4cuda3__47maximumIiEEE10Policy1000EPiSB_iS8_iiNS5_3std3__410__identityEEEvT0_T1_T2_T3_T4_T6_E12temp_storage+28];
	max.s32 	%r577, %r575, %r576;
	selp.b32 	%r578, %r577, %r575, %p85;
	setp.gt.s32 	%p86, %r124, 192;
	ld.shared.u32 	%r579, [_ZZN3cub18CUB_300001_SM_10006detail6reduce28DeviceReduceSingleTileKernelINS2_10policy_hubIiyN4cuda3__47maximumIiEEE10Policy1000EPiSB_iS8_iiNS5_3std3__410__identityEEEvT0_T1_T2_T3_T4_T6_E12temp_storage+32];
	max.s32 	%r580, %r578, %r579;
	selp.b32 	%r581, %r580, %r578, %p86;
	setp.gt.s32 	%p87, %r124, 224;
	ld.shared.u32 	%r582, [_ZZN3cub18CUB_300001_SM_10006detail6reduce28DeviceReduceSingleTileKernelINS2_10policy_hubIiyN4cuda3__47maximumIiEEE10Policy1000EPiSB_iS8_iiNS5_3std3__410__identityEEEvT0_T1_T2_T3_T4_T6_E12temp_storage+36];
	max.s32 	%r583, %r581, %r582;
	selp.b32 	%r686, %r583, %r581, %p87;
	bra.uni 	$L__BB25_72;
$L__BB25_22:
	mov.u32 	%r27, %tid.x;
	shl.b32 	%r379, %r27, 2;
	mul.wide.u32 	%rd86, %r379, 4;
	add.s64 	%rd76, %rd16, %rd86;
	// begin inline asm
	ld.global.nc.v2.u64 {%rd74, %rd75}, [%rd76];
	// end inline asm
	mov.b64 	{%r380, %r381}, %rd75;
	mov.b64 	{%r382, %r383}, %rd74;
	add.s64 	%rd79, %rd76, 4096;
	// begin inline asm
	ld.global.nc.v2.u64 {%rd77, %rd78}, [%rd79];
	// end inline asm
	mov.b64 	{%r384, %r385}, %rd78;
	mov.b64 	{%r386, %r387}, %rd77;
	add.s64 	%rd82, %rd76, 8192;
	// begin inline asm
	ld.global.nc.v2.u64 {%rd80, %rd81}, [%rd82];
	// end inline asm
	mov.b64 	{%r388, %r389}, %rd81;
	mov.b64 	{%r390, %r391}, %rd80;
	add.s64 	%rd85, %rd76, 12288;
	// begin inline asm
	ld.global.nc.v2.u64 {%rd83, %rd84}, [%rd85];
	// end inline asm
	mov.b64 	{%r392, %r393}, %rd84;
	mov.b64 	{%r394, %r395}, %rd83;
	max.s32 	%r396, %r382, %r383;
	max.s32 	%r397, %r396, %r380;
	max.s32 	%r398, %r381, %r386;
	max.s32 	%r399, %r398, %r387;
	max.s32 	%r400, %r384, %r385;
	max.s32 	%r401, %r400, %r390;
	max.s32 	%r402, %r391, %r388;
	max.s32 	%r403, %r402, %r389;
	max.s32 	%r404, %r394, %r395;
	max.s32 	%r405, %r404, %r392;
	max.s32 	%r406, %r397, %r399;
	max.s32 	%r407, %r406, %r401;
	max.s32 	%r408, %r403, %r405;
	max.s32 	%r409, %r408, %r393;
	max.s32 	%r659, %r407, %r409;
	setp.lt.u32 	%p50, %r124, 8192;
	mov.b32 	%r648, 4096;
	@%p50 bra 	$L__BB25_26;
	add.s32 	%r29, %r124, -4096;
	mov.b32 	%r648, 4096;
$L__BB25_24:
	mul.wide.s32 	%rd99, %r648, 4;
	add.s64 	%rd89, %rd76, %rd99;
	// begin inline asm
	ld.global.nc.v2.u64 {%rd87, %rd88}, [%rd89];
	// end inline asm
	mov.b64 	{%r411, %r412}, %rd88;
	mov.b64 	{%r413, %r414}, %rd87;
	add.s64 	%rd92, %rd89, 4096;
	// begin inline asm
	ld.global.nc.v2.u64 {%rd90, %rd91}, [%rd92];
	// end inline asm
	mov.b64 	{%r415, %r416}, %rd91;
	mov.b64 	{%r417, %r418}, %rd90;
	add.s64 	%rd95, %rd89, 8192;
	// begin inline asm
	ld.global.nc.v2.u64 {%rd93, %rd94}, [%rd95];
	// end inline asm
	mov.b64 	{%r419, %r420}, %rd94;
	mov.b64 	{%r421, %r422}, %rd93;
	add.s64 	%rd98, %rd89, 12288;
	// begin inline asm
	ld.global.nc.v2.u64 {%rd96, %rd97}, [%rd98];
	// end inline asm
	mov.b64 	{%r423, %r424}, %rd97;
	mov.b64 	{%r425, %r426}, %rd96;
	max.s32 	%r427, %r659, %r413;
	max.s32 	%r428, %r427, %r414;
	max.s32 	%r429, %r411, %r412;
	max.s32 	%r430, %r429, %r417;
	max.s32 	%r431, %r418, %r415;
	max.s32 	%r432, %r431, %r416;
	max.s32 	%r433, %r421, %r422;
	max.s32 	%r434, %r433, %r419;
	max.s32 	%r435, %r420, %r425;
	max.s32 	%r436, %r435, %r426;
	max.s32 	%r437, %r423, %r424;
	max.s32 	%r438, %r428, %r430;
	max.s32 	%r439, %r438, %r432;
	max.s32 	%r440, %r434, %r436;
	max.s32 	%r441, %r440, %r437;
	max.s32 	%r659, %r439, %r441;
	sub.s32 	%r442, %r124, %r648;
	setp.lt.s32 	%p51, %r442, 4096;
	@%p51 bra 	$L__BB25_34;
	add.s32 	%r648, %r648, 4096;
	setp.le.s32 	%p52, %r648, %r29;
	@%p52 bra 	$L__BB25_24;
$L__BB25_26:
	setp.le.s32 	%p53, %r124, %r648;
	@%p53 bra 	$L__BB25_34;
	sub.s32 	%r36, %r124, %r648;
	setp.ge.s32 	%p54, %r27, %r36;
	@%p54 bra 	$L__BB25_34;
	not.b32 	%r444, %r27;
	add.s32 	%r445, %r124, %r444;
	sub.s32 	%r37, %r445, %r648;
	and.b32  	%r446, %r37, 768;
	setp.eq.s32 	%p55, %r446, 768;
	mov.u32 	%r653, %r27;
	@%p55 bra 	$L__BB25_31;
	add.s32 	%r650, %r27, %r648;
	shr.u32 	%r447, %r37, 8;
	add.s32 	%r448, %r447, 1;
	and.b32  	%r449, %r448, 3;
	neg.s32 	%r649, %r449;
	mov.u32 	%r653, %r27;
$L__BB25_30:
	.pragma "nounroll";
	mul.wide.u32 	%rd101, %r650, 4;
	add.s64 	%rd100, %rd16, %rd101;
	// begin inline asm
	ld.global.nc.u32 %r450, [%rd100];
	// end inline asm
	max.s32 	%r659, %r659, %r450;
	add.s32 	%r653, %r653, 256;
	add.s32 	%r650, %r650, 256;
	add.s32 	%r649, %r649, 1;
	setp.ne.s32 	%p56, %r649, 0;
	@%p56 bra 	$L__BB25_30;
$L__BB25_31:
	setp.lt.u32 	%p57, %r37, 768;
	@%p57 bra 	$L__BB25_34;
	cvt.u64.u32 	%rd102, %r653;
	cvt.u64.u32 	%rd103, %r648;
	add.s64 	%rd104, %rd102, %rd103;
	shl.b64 	%rd105, %rd104, 2;
	add.s64 	%rd106, %rd105, %rd16;
	add.s64 	%rd122, %rd106, 2048;
	add.s32 	%r656, %r653, %r648;
$L__BB25_33:
	mul.wide.u32 	%rd111, %r656, 4;
	add.s64 	%rd107, %rd16, %rd111;
	// begin inline asm
	ld.global.nc.u32 %r451, [%rd107];
	// end inline asm
	max.s32 	%r455, %r659, %r451;
	add.s64 	%rd108, %rd122, -1024;
	// begin inline asm
	ld.global.nc.u32 %r452, [%rd108];
	// end inline asm
	max.s32 	%r456, %r455, %r452;
	// begin inline asm
	ld.global.nc.u32 %r453, [%rd122];
	// end inline asm
	max.s32 	%r457, %r456, %r453;
	add.s64 	%rd110, %rd122, 1024;
	// begin inline asm
	ld.global.nc.u32 %r454, [%rd110];
	// end inline asm
	max.s32 	%r659, %r457, %r454;
	add.s32 	%r653, %r653, 1024;
	add.s64 	%rd122, %rd122, 4096;
	add.s32 	%r656, %r656, 1024;
	setp.lt.s32 	%p58, %r653, %r36;
	@%p58 bra 	$L__BB25_33;
$L__BB25_34:
	// begin inline asm
	mov.u32 %r458, %laneid;
	// end inline asm
	mov.b32 	%r461, 1;
	mov.b32 	%r482, 31;
	mov.b32 	%r483, -1;
	// begin inline asm
	shfl.sync.down.b32 %r459, %r659, %r461, %r482, %r483;
	// end inline asm
	setp.gt.s32 	%p59, %r458, 30;
	max.s32 	%r484, %r659, %r459;
	selp.b32 	%r465, %r659, %r484, %p59;
	mov.b32 	%r466, 2;
	// begin inline asm
	shfl.sync.down.b32 %r464, %r465, %r466, %r482, %r483;
	// end inline asm
	setp.gt.s32 	%p60, %r458, 29;
	max.s32 	%r485, %r465, %r464;
	selp.b32 	%r470, %r465, %r485, %p60;
	mov.b32 	%r471, 4;
	// begin inline asm
	shfl.sync.down.b32 %r469, %r470, %r471, %r482, %r483;
	// end inline asm
	setp.gt.s32 	%p61, %r458, 27;
	max.s32 	%r486, %r470, %r469;
	selp.b32 	%r475, %r470, %r486, %p61;
	mov.b32 	%r476, 8;
	// begin inline asm
	shfl.sync.down.b32 %r474, %r475, %r476, %r482, %r483;
	// end inline asm
	setp.gt.s32 	%p62, %r458, 23;
	max.s32 	%r487, %r475, %r474;
	selp.b32 	%r480, %r475, %r487, %p62;
	mov.b32 	%r481, 16;
	// begin inline asm
	shfl.sync.down.b32 %r479, %r480, %r481, %r482, %r483;
	// end inline asm
	setp.gt.s32 	%p63, %r458, 15;
	max.s32 	%r59, %r480, %r479;
	selp.b32 	%r686, %r480, %r59, %p63;
	setp.ne.s32 	%p64, %r458, 0;
	@%p64 bra 	$L__BB25_36;
	shr.u32 	%r488, %r27, 3;
	and.b32  	%r489, %r488, 124;
	mov.u32 	%r490, _ZZN3cub18CUB_300001_SM_10006detail6reduce28DeviceReduceSingleTileKernelINS2_10policy_hubIiyN4cuda3__47maximumIiEEE10Policy1000EPiSB_iS8_iiNS5_3std3__410__identityEEEvT0_T1_T2_T3_T4_T6_E12temp_storage;
	add.s32 	%r491, %r490, %r489;
	st.shared.u32 	[%r491+8], %r59;
$L__BB25_36:
	bar.sync 	0;
	setp.ne.s32 	%p65, %r27, 0;
	@%p65 bra 	$L__BB25_72;
	ld.shared.u32 	%r492, [_ZZN3cub18CUB_300001_SM_10006detail6reduce28DeviceReduceSingleTileKernelINS2_10policy_hubIiyN4cuda3__47maximumIiEEE10Policy1000EPiSB_iS8_iiNS5_3std3__410__identityEEEvT0_T1_T2_T3_T4_T6_E12temp_storage+12];
	max.s32 	%r493, %r686, %r492;
	ld.shared.u32 	%r494, [_ZZN3cub18CUB_300001_SM_10006detail6reduce28DeviceReduceSingleTileKernelINS2_10policy_hubIiyN4cuda3__47maximumIiEEE10Policy1000EPiSB_iS8_iiNS5_3std3__410__identityEEEvT0_T1_T2_T3_T4_T6_E12temp_storage+16];
	max.s32 	%r495, %r493, %r494;
	ld.shared.u32 	%r496, [_ZZN3cub18CUB_300001_SM_10006detail6reduce28DeviceReduceSingleTileKernelINS2_10policy_hubIiyN4cuda3__47maximumIiEEE10Policy1000EPiSB_iS8_iiNS5_3std3__410__identityEEEvT0_T1_T2_T3_T4_T6_E12temp_storage+20];
	max.s32 	%r497, %r495, %r496;
	ld.shared.u32 	%r498, [_ZZN3cub18CUB_300001_SM_10006detail6reduce28DeviceReduceSingleTileKernelINS2_10policy_hubIiyN4cuda3__47maximumIiEEE10Policy1000EPiSB_iS8_iiNS5_3std3__410__identityEEEvT0_T1_T2_T3_T4_T6_E12temp_storage+24];
	max.s32 	%r499, %r497, %r498;
	ld.shared.u32 	%r500, [_ZZN3cub18CUB_300001_SM_10006detail6reduce28DeviceReduceSingleTileKernelINS2_10policy_hubIiyN4cuda3__47maximumIiEEE10Policy1000EPiSB_iS8_iiNS5_3std3__410__identityEEEvT0_T1_T2_T3_T4_T6_E12temp_storage+28];
	max.s32 	%r501, %r499, %r500;
	ld.shared.u32 	%r502, [_ZZN3cub18CUB_300001_SM_10006detail6reduce28DeviceReduceSingleTileKernelINS2_10policy_hubIiyN4cuda3__47maximumIiEEE10Policy1000EPiSB_iS8_iiNS5_3std3__410__identityEEEvT0_T1_T2_T3_T4_T6_E12temp_storage+32];
	max.s32 	%r503, %r501, %r502;
	ld.shared.u32 	%r504, [_ZZN3cub18CUB_300001_SM_10006detail6reduce28DeviceReduceSingleTileKernelINS2_10policy_hubIiyN4cuda3__47maximumIiEEE10Policy1000EPiSB_iS8_iiNS5_3std3__410__identityEEEvT0_T1_T2_T3_T4_T6_E12temp_storage+36];
	max.s32 	%r686, %r503, %r504;
	bra.uni 	$L__BB25_72;
$L__BB25_38:
	setp.gt.s32 	%p3, %r124, 4095;
	@%p3 bra 	$L__BB25_56;
	mov.u32 	%r62, %tid.x;
	setp.ge.s32 	%p20, %r62, %r124;
	mov.b32 	%r670, 0;
	mov.u32 	%r665, %r62;
	@%p20 bra 	$L__BB25_41;
	mul.wide.u32 	%rd66, %r62, 4;
	add.s64 	%rd65, %rd16, %rd66;
	// begin inline asm
	ld.global.nc.u32 %r670, [%rd65];
	// end inline asm
	add.s32 	%r665, %r62, 256;
$L__BB25_41:
	setp.ge.s32 	%p21, %r665, %r124;
	@%p21 bra 	$L__BB25_47;
	not.b32 	%r255, %r665;
	add.s32 	%r67, %r124, %r255;
	and.b32  	%r256, %r67, 768;
	setp.eq.s32 	%p22, %r256, 768;
	@%p22 bra 	$L__BB25_45;
	mul.wide.u32 	%rd67, %r665, 4;
	add.s64 	%rd123, %rd16, %rd67;
	shr.u32 	%r257, %r67, 8;
	add.s32 	%r258, %r257, 1;
	and.b32  	%r259, %r258, 3;
	neg.s32 	%r662, %r259;
$L__BB25_44:
	.pragma "nounroll";
	// begin inline asm
	ld.global.nc.u32 %r260, [%rd123];
	// end inline asm
	max.s32 	%r670, %r670, %r260;
	add.s32 	%r665, %r665, 256;
	add.s64 	%rd123, %rd123, 1024;
	add.s32 	%r662, %r662, 1;
	setp.ne.s32 	%p23, %r662, 0;
	@%p23 bra 	$L__BB25_44;
$L__BB25_45:
	setp.lt.u32 	%p24, %r67, 768;
	@%p24 bra 	$L__BB25_47;
$L__BB25_46:
	mul.wide.s32 	%rd73, %r665, 4;
	add.s64 	%rd69, %rd16, %rd73;
	// begin inline asm
	ld.global.nc.u32 %r261, [%rd69];
	// end inline asm
	max.s32 	%r265, %r670, %r261;
	add.s64 	%rd70, %rd69, 1024;
	// begin inline asm
	ld.global.nc.u32 %r262, [%rd70];
	// end inline asm
	max.s32 	%r266, %r265, %r262;
	add.s64 	%rd71, %rd69, 2048;
	// begin inline asm
	ld.global.nc.u32 %r263, [%rd71];
	// end inline asm
	max.s32 	%r267, %r266, %r263;
	add.s64 	%rd72, %rd69, 3072;
	// begin inline asm
	ld.global.nc.u32 %r264, [%rd72];
	// end inline asm
	max.s32 	%r670, %r267, %r264;
	add.s32 	%r665, %r665, 1024;
	setp.lt.s32 	%p25, %r665, %r124;
	@%p25 bra 	$L__BB25_46;
$L__BB25_47:
	setp.lt.s32 	%p26, %r124, 256;
	@%p26 bra 	$L__BB25_52;
	// begin inline asm
	mov.u32 %r331, %laneid;
	// end inline asm
	mov.b32 	%r334, 1;
	mov.b32 	%r355, 31;
	mov.b32 	%r356, -1;
	// begin inline asm
	shfl.sync.down.b32 %r332, %r670, %r334, %r355, %r356;
	// end inline asm
	setp.gt.s32 	%p42, %r331, 30;
	max.s32 	%r357, %r670, %r332;
	selp.b32 	%r338, %r670, %r357, %p42;
	mov.b32 	%r339, 2;
	// begin inline asm
	shfl.sync.down.b32 %r337, %r338, %r339, %r355, %r356;
	// end inline asm
	setp.gt.s32 	%p43, %r331, 29;
	max.s32 	%r358, %r338, %r337;
	selp.b32 	%r343, %r338, %r358, %p43;
	mov.b32 	%r344, 4;
	// begin inline asm
	shfl.sync.down.b32 %r342, %r343, %r344, %r355, %r356;
	// end inline asm
	setp.gt.s32 	%p44, %r331, 27;
	max.s32 	%r359, %r343, %r342;
	selp.b32 	%r348, %r343, %r359, %p44;
	mov.b32 	%r349, 8;
	// begin inline asm
	shfl.sync.down.b32 %r347, %r348, %r349, %r355, %r356;
	// end inline asm
	setp.gt.s32 	%p45, %r331, 23;
	max.s32 	%r360, %r348, %r347;
	selp.b32 	%r353, %r348, %r360, %p45;
	mov.b32 	%r354, 16;
	// begin inline asm
	shfl.sync.down.b32 %r352, %r353, %r354, %r355, %r356;
	// end inline asm
	setp.gt.s32 	%p46, %r331, 15;
	max.s32 	%r83, %r353, %r352;
	selp.b32 	%r686, %r353, %r83, %p46;
	setp.ne.s32 	%p47, %r331, 0;
	@%p47 bra 	$L__BB25_50;
	shr.u32 	%r361, %r62, 3;
	and.b32  	%r362, %r361, 124;
	mov.u32 	%r363, _ZZN3cub18CUB_300001_SM_10006detail6reduce28DeviceReduceSingleTileKernelINS2_10policy_hubIiyN4cuda3__47maximumIiEEE10Policy1000EPiSB_iS8_iiNS5_3std3__410__identityEEEvT0_T1_T2_T3_T4_T6_E12temp_storage;
	add.s32 	%r364, %r363, %r362;
	st.shared.u32 	[%r364+8], %r83;
$L__BB25_50:
	bar.sync 	0;
	setp.ne.s32 	%p48, %r62, 0;
	@%p48 bra 	$L__BB25_72;
	ld.shared.u32 	%r365, [_ZZN3cub18CUB_300001_SM_10006detail6reduce28DeviceReduceSingleTileKernelINS2_10policy_hubIiyN4cuda3__47maximumIiEEE10Policy1000EPiSB_iS8_iiNS5_3std3__410__identityEEEvT0_T1_T2_T3_T4_T6_E12temp_storage+12];
	max.s32 	%r366, %r686, %r365;
	ld.shared.u32 	%r367, [_ZZN3cub18CUB_300001_SM_10006detail6reduce28DeviceReduceSingleTileKernelINS2_10policy_hubIiyN4cuda3__47maximumIiEEE10Policy1000EPiSB_iS8_iiNS5_3std3__410__identityEEEvT0_T1_T2_T3_T4_T6_E12temp_storage+16];
	max.s32 	%r368, %r366, %r367;
	ld.shared.u32 	%r369, [_ZZN3cub18CUB_300001_SM_10006detail6reduce28DeviceReduceSingleTileKernelINS2_10policy_hubIiyN4cuda3__47maximumIiEEE10Policy1000EPiSB_iS8_iiNS5_3std3__410__identityEEEvT0_T1_T2_T3_T4_T6_E12temp_storage+20];
	max.s32 	%r370, %r368, %r369;
	ld.shared.u32 	%r371, [_ZZN3cub18CUB_300001_SM_10006detail6reduce28DeviceReduceSingleTileKernelINS2_10policy_hubIiyN4cuda3__47maximumIiEEE10Policy1000EPiSB_iS8_iiNS5_3std3__410__identityEEEvT0_T1_T2_T3_T4_T6_E12temp_storage+24];
	max.s32 	%r372, %r370, %r371;
	ld.shared.u32 	%r373, [_ZZN3cub18CUB_300001_SM_10006detail6reduce28DeviceReduceSingleTileKernelINS2_10policy_hubIiyN4cuda3__47maximumIiEEE10Policy1000EPiSB_iS8_iiNS5_3std3__410__identityEEEvT0_T1_T2_T3_T4_T6_E12temp_storage+28];
	max.s32 	%r374, %r372, %r373;
	ld.shared.u32 	%r375, [_ZZN3cub18CUB_300001_SM_10006detail6reduce28DeviceReduceSingleTileKernelINS2_10policy_hubIiyN4cuda3__47maximumIiEEE10Policy1000EPiSB_iS8_iiNS5_3std3__410__identityEEEvT0_T1_T2_T3_T4_T6_E12temp_storage+32];
	max.s32 	%r376, %r374, %r375;
	ld.shared.u32 	%r377, [_ZZN3cub18CUB_300001_SM_10006detail6reduce28DeviceReduceSingleTileKernelINS2_10policy_hubIiyN4cuda3__47maximumIiEEE10Policy1000EPiSB_iS8_iiNS5_3std3__410__identityEEEvT0_T1_T2_T3_T4_T6_E12temp_storage+36];
	max.s32 	%r686, %r376, %r377;
	bra.uni 	$L__BB25_72;
$L__BB25_52:
	// begin inline asm
	mov.u32 %r268, %laneid;
	// end inline asm
	and.b32  	%r294, %r62, 992;
	add.s32 	%r295, %r294, 32;
	setp.gt.s32 	%p27, %r295, %r124;
	not.b32 	%r296, %r294;
	add.s32 	%r297, %r124, %r296;
	selp.b32 	%r292, %r297, 31, %p27;
	mov.b32 	%r271, 1;
	mov.b32 	%r293, -1;
	// begin inline asm
	shfl.sync.down.b32 %r269, %r670, %r271, %r292, %r293;
	// end inline asm
	setp.lt.s32 	%p28, %r268, %r292;
	max.s32 	%r298, %r670, %r269;
	selp.b32 	%r275, %r298, %r670, %p28;
	mov.b32 	%r276, 2;
	// begin inline asm
	shfl.sync.down.b32 %r274, %r275, %r276, %r292, %r293;
	// end inline asm
	add.s32 	%r299, %r268, 2;
	setp.gt.s32 	%p29, %r299, %r292;
	max.s32 	%r300, %r275, %r274;
	selp.b32 	%r280, %r275, %r300, %p29;
	mov.b32 	%r281, 4;
	// begin inline asm
	shfl.sync.down.b32 %r279, %r280, %r281, %r292, %r293;
	// end inline asm
	add.s32 	%r301, %r268, 4;
	setp.gt.s32 	%p30, %r301, %r292;
	max.s32 	%r302, %r280, %r279;
	selp.b32 	%r285, %r280, %r302, %p30;
	mov.b32 	%r286, 8;
	// begin inline asm
	shfl.sync.down.b32 %r284, %r285, %r286, %r292, %r293;
	// end inline asm
	add.s32 	%r303, %r268, 8;
	setp.gt.s32 	%p31, %r303, %r292;
	max.s32 	%r304, %r285, %r284;
	selp.b32 	%r290, %r285, %r304, %p31;
	mov.b32 	%r291, 16;
	// begin inline asm
	shfl.sync.down.b32 %r289, %r290, %r291, %r292, %r293;
	// end inline asm
	add.s32 	%r305, %r268, 16;
	setp.gt.s32 	%p32, %r305, %r292;
	max.s32 	%r306, %r290, %r289;
	selp.b32 	%r686, %r290, %r306, %p32;
	setp.ne.s32 	%p33, %r268, 0;
	@%p33 bra 	$L__BB25_54;
	shr.u32 	%r307, %r62, 3;
	and.b32  	%r308, %r307, 124;
	mov.u32 	%r309, _ZZN3cub18CUB_300001_SM_10006detail6reduce28DeviceReduceSingleTileKernelINS2_10policy_hubIiyN4cuda3__47maximumIiEEE10Policy1000EPiSB_iS8_iiNS5_3std3__410__identityEEEvT0_T1_T2_T3_T4_T6_E12temp_storage;
	add.s32 	%r310, %r309, %r308;
	st.shared.u32 	[%r310+8], %r686;
$L__BB25_54:
	bar.sync 	0;
	setp.ne.s32 	%p34, %r62, 0;
	@%p34 bra 	$L__BB25_72;
	setp.gt.s32 	%p35, %r124, 32;
	ld.shared.u32 	%r311, [_ZZN3cub18CUB_300001_SM_10006detail6reduce28DeviceReduceSingleTileKernelINS2_10policy_hubIiyN4cuda3__47maximumIiEEE10Policy1000EPiSB_iS8_iiNS5_3std3__410__identityEEEvT0_T1_T2_T3_T4_T6_E12temp_storage+12];
	max.s32 	%r312, %r686, %r311;
	selp.b32 	%r313, %r312, %r686, %p35;
	setp.gt.s32 	%p36, %r124, 64;
	ld.shared.u32 	%r314, [_ZZN3cub18CUB_300001_SM_10006detail6reduce28DeviceReduceSingleTileKernelINS2_10policy_hubIiyN4cuda3__47maximumIiEEE10Policy1000EPiSB_iS8_iiNS5_3std3__410__identityEEEvT0_T1_T2_T3_T4_T6_E12temp_storage+16];
	max.s32 	%r315, %r313, %r314;
	selp.b32 	%r316, %r315, %r313, %p36;
	setp.gt.s32 	%p37, %r124, 96;
	ld.shared.u32 	%r317, [_ZZN3cub18CUB_300001_SM_10006detail6reduce28DeviceReduceSingleTileKernelINS2_10policy_hubIiyN4cuda3__47maximumIiEEE10Policy1000EPiSB_iS8_iiNS5_3std3__410__identityEEEvT0_T1_T2_T3_T4_T6_E12temp_storage+20];
	max.s32 	%r318, %r316, %r317;
	selp.b32 	%r319, %r318, %r316, %p37;
	setp.gt.s32 	%p38, %r124, 128;
	ld.shared.u32 	%r320, [_ZZN3cub18CUB_300001_SM_10006detail6reduce28DeviceReduceSingleTileKernelINS2_10policy_hubIiyN4cuda3__47maximumIiEEE10Policy1000EPiSB_iS8_iiNS5_3std3__410__identityEEEvT0_T1_T2_T3_T4_T6_E12temp_storage+24];
	max.s32 	%r321, %r319, %r320;
	selp.b32 	%r322, %r321, %r319, %p38;
	setp.gt.s32 	%p39, %r124, 160;
	ld.shared.u32 	%r323, [_ZZN3cub18CUB_300001_SM_10006detail6reduce28DeviceReduceSingleTileKernelINS2_10policy_hubIiyN4cuda3__47maximumIiEEE10Policy1000EPiSB_iS8_iiNS5_3std3__410__identityEEEvT0_T1_T2_T3_T4_T6_E12temp_storage+28];
	max.s32 	%r324, %r322, %r323;
	selp.b32 	%r325, %r324, %r322, %p39;
	setp.gt.s32 	%p40, %r124, 192;
	ld.shared.u32 	%r326, [_ZZN3cub18CUB_300001_SM_10006detail6reduce28DeviceReduceSingleTileKernelINS2_10policy_hubIiyN4cuda3__47maximumIiEEE10Policy1000EPiSB_iS8_iiNS5_3std3__410__identityEEEvT0_T1_T2_T3_T4_T6_E12temp_storage+32];
	max.s32 	%r327, %r325, %r326;
	selp.b32 	%r328, %r327, %r325, %p40;
	setp.gt.s32 	%p41, %r124, 224;
	ld.shared.u32 	%r329, [_ZZN3cub18CUB_300001_SM_10006detail6reduce28DeviceReduceSingleTileKernelINS2_10policy_hubIiyN4cuda3__47maximumIiEEE10Policy1000EPiSB_iS8_iiNS5_3std3__410__identityEEEvT0_T1_T2_T3_T4_T6_E12temp_storage+36];
	max.s32 	%r330, %r328, %r329;
	selp.b32 	%r686, %r330, %r328, %p41;
	bra.uni 	$L__BB25_72;
$L__BB25_56:
	mov.u32 	%r88, %tid.x;
	mul.wide.u32 	%rd35, %r88, 4;
	add.s64 	%rd19, %rd16, %rd35;
	// begin inline asm
	ld.global.nc.u32 %r126, [%rd19];
	// end inline asm
	add.s64 	%rd20, %rd19, 1024;
	// begin inline asm
	ld.global.nc.u32 %r127, [%rd20];
	// end inline asm
	add.s64 	%rd21, %rd19, 2048;
	// begin inline asm
	ld.global.nc.u32 %r128, [%rd21];
	// end inline asm
	add.s64 	%rd22, %rd19, 3072;
	// begin inline asm
	ld.global.nc.u32 %r129, [%rd22];
	// end inline asm
	add.s64 	%rd23, %rd19, 4096;
	// begin inline asm
	ld.global.nc.u32 %r130, [%rd23];
	// end inline asm
	add.s64 	%rd24, %rd19, 5120;
	// begin inline asm
	ld.global.nc.u32 %r131, [%rd24];
	// end inline asm
	add.s64 	%rd25, %rd19, 6144;
	// begin inline asm
	ld.global.nc.u32 %r132, [%rd25];
	// end inline asm
	add.s64 	%rd26, %rd19, 7168;
	// begin inline asm
	ld.global.nc.u32 %r133, [%rd26];
	// end inline asm
	add.s64 	%rd27, %rd19, 8192;
	// begin inline asm
	ld.global.nc.u32 %r134, [%rd27];
	// end inline asm
	add.s64 	%rd28, %rd19, 9216;
	// begin inline asm
	ld.global.nc.u32 %r135, [%rd28];
	// end inline asm
	add.s64 	%rd29, %rd19, 10240;
	// begin inline asm
	ld.global.nc.u32 %r136, [%rd29];
	// end inline asm
	add.s64 	%rd30, %rd19, 11264;
	// begin inline asm
	ld.global.nc.u32 %r137, [%rd30];
	// end inline asm
	add.s64 	%rd31, %rd19, 12288;
	// begin inline asm
	ld.global.nc.u32 %r138, [%rd31];
	// end inline asm
	add.s64 	%rd32, %rd19, 13312;
	// begin inline asm
	ld.global.nc.u32 %r139, [%rd32];
	// end inline asm
	add.s64 	%rd33, %rd19, 14336;
	// begin inline asm
	ld.global.nc.u32 %r140, [%rd33];
	// end inline asm
	add.s64 	%rd34, %rd19, 15360;
	// begin inline asm
	ld.global.nc.u32 %r141, [%rd34];
	// end inline asm
	max.s32 	%r143, %r126, %r127;
	max.s32 	%r144, %r143, %r128;
	max.s32 	%r145, %r129, %r130;
	max.s32 	%r146, %r145, %r131;
	max.s32 	%r147, %r132, %r133;
	max.s32 	%r148, %r147, %r134;
	max.s32 	%r149, %r135, %r136;
	max.s32 	%r150, %r149, %r137;
	max.s32 	%r151, %r138, %r139;
	max.s32 	%r152, %r151, %r140;
	max.s32 	%r153, %r144, %r146;
	max.s32 	%r154, %r153, %r148;
	max.s32 	%r155, %r150, %r152;
	max.s32 	%r156, %r155, %r141;
	max.s32 	%r685, %r154, %r156;
	setp.lt.u32 	%p4, %r124, 8192;
	mov.b32 	%r674, 4096;
	@%p4 bra 	$L__BB25_60;
	add.s32 	%r90, %r124, -4096;
	mov.b32 	%r674, 4096;
$L__BB25_58:
	mul.wide.s32 	%rd52, %r674, 4;
	add.s64 	%rd36, %rd19, %rd52;
	// begin inline asm
	ld.global.nc.u32 %r158, [%rd36];
	// end inline asm
	add.s64 	%rd37, %rd36, 1024;
	// begin inline asm
	ld.global.nc.u32 %r159, [%rd37];
	// end inline asm
	add.s64 	%rd38, %rd36, 2048;
	// begin inline asm
	ld.global.nc.u32 %r160, [%rd38];
	// end inline asm
	add.s64 	%rd39, %rd36, 3072;
	// begin inline asm
	ld.global.nc.u32 %r161, [%rd39];
	// end inline asm
	add.s64 	%rd40, %rd36, 4096;
	// begin inline asm
	ld.global.nc.u32 %r162, [%rd40];
	// end inline asm
	add.s64 	%rd41, %rd36, 5120;
	// begin inline asm
	ld.global.nc.u32 %r163, [%rd41];
	// end inline asm
	add.s64 	%rd42, %rd36, 6144;
	// begin inline asm
	ld.global.nc.u32 %r164, [%rd42];
	// end inline asm
	add.s64 	%rd43, %rd36, 7168;
	// begin inline asm
	ld.global.nc.u32 %r165, [%rd43];
	// end inline asm
	add.s64 	%rd44, %rd36, 8192;
	// begin inline asm
	ld.global.nc.u32 %r166, [%rd44];
	// end inline asm
	add.s64 	%rd45, %rd36, 9216;
	// begin inline asm
	ld.global.nc.u32 %r167, [%rd45];
	// end inline asm
	add.s64 	%rd46, %rd36, 10240;
	// begin inline asm
	ld.global.nc.u32 %r168, [%rd46];
	// end inline asm
	add.s64 	%rd47, %rd36, 11264;
	// begin inline asm
	ld.global.nc.u32 %r169, [%rd47];
	// end inline asm
	add.s64 	%rd48, %rd36, 12288;
	// begin inline asm
	ld.global.nc.u32 %r170, [%rd48];
	// end inline asm
	add.s64 	%rd49, %rd36, 13312;
	// begin inline asm
	ld.global.nc.u32 %r171, [%rd49];
	// end inline asm
	add.s64 	%rd50, %rd36, 14336;
	// begin inline asm
	ld.global.nc.u32 %r172, [%rd50];
	// end inline asm
	add.s64 	%rd51, %rd36, 15360;
	// begin inline asm
	ld.global.nc.u32 %r173, [%rd51];
	// end inline asm
	max.s32 	%r174, %r685, %r158;
	max.s32 	%r175, %r174, %r159;
	max.s32 	%r176, %r160, %r161;
	max.s32 	%r177, %r176, %r162;
	max.s32 	%r178, %r163, %r164;
	max.s32 	%r179, %r178, %r165;
	max.s32 	%r180, %r166, %r167;
	max.s32 	%r181, %r180, %r168;
	max.s32 	%r182, %r169, %r170;
	max.s32 	%r183, %r182, %r171;
	max.s32 	%r184, %r172, %r173;
	max.s32 	%r185, %r175, %r177;
	max.s32 	%r186, %r185, %r179;
	max.s32 	%r187, %r181, %r183;
	max.s32 	%r188, %r187, %r184;
	max.s32 	%r685, %r186, %r188;
	sub.s32 	%r189, %r124, %r674;
	setp.lt.s32 	%p5, %r189, 4096;
	@%p5 bra 	$L__BB25_68;
	add.s32 	%r674, %r674, 4096;
	setp.le.s32 	%p6, %r674, %r90;
	@%p6 bra 	$L__BB25_58;
$L__BB25_60:
	setp.le.s32 	%p7, %r124, %r674;
	@%p7 bra 	$L__BB25_68;
	sub.s32 	%r97, %r124, %r674;
	setp.ge.s32 	%p8, %r88, %r97;
	@%p8 bra 	$L__BB25_68;
	not.b32 	%r191, %r88;
	add.s32 	%r192, %r124, %r191;
	sub.s32 	%r98, %r192, %r674;
	and.b32  	%r193, %r98, 768;
	setp.eq.s32 	%p9, %r193, 768;
	mov.u32 	%r679, %r88;
	@%p9 bra 	$L__BB25_65;
	add.s32 	%r676, %r88, %r674;
	shr.u32 	%r194, %r98, 8;
	add.s32 	%r195, %r194, 1;
	and.b32  	%r196, %r195, 3;
	neg.s32 	%r675, %r196;
	mov.u32 	%r679, %r88;
$L__BB25_64:
	.pragma "nounroll";
	mul.wide.u32 	%rd54, %r676, 4;
	add.s64 	%rd53, %rd16, %rd54;
	// begin inline asm
	ld.global.nc.u32 %r197, [%rd53];
	// end inline asm
	max.s32 	%r685, %r685, %r197;
	add.s32 	%r679, %r679, 256;
	add.s32 	%r676, %r676, 256;
	add.s32 	%r675, %r675, 1;
	setp.ne.s32 	%p10, %r675, 0;
	@%p10 bra 	$L__BB25_64;
$L__BB25_65:
	setp.lt.u32 	%p11, %r98, 768;
	@%p11 bra 	$L__BB25_68;
	cvt.u64.u32 	%rd55, %r679;
	cvt.u64.u32 	%rd56, %r674;
	add.s64 	%rd57, %rd55, %rd56;
	shl.b64 	%rd58, %rd57, 2;
	add.s64 	%rd59, %rd58, %rd16;
	add.s64 	%rd124, %rd59, 2048;
	add.s32 	%r682, %r679, %r674;
$L__BB25_67:
	mul.wide.u32 	%rd64, %r682, 4;
	add.s64 	%rd60, %rd16, %rd64;
	// begin inline asm
	ld.global.nc.u32 %r198, [%rd60];
	// end inline asm
	max.s32 	%r202, %r685, %r198;
	add.s64 	%rd61, %rd124, -1024;
	// begin inline asm
	ld.global.nc.u32 %r199, [%rd61];
	// end inline asm
	max.s32 	%r203, %r202, %r199;
	// begin inline asm
	ld.global.nc.u32 %r200, [%rd124];
	// end inline asm
	max.s32 	%r204, %r203, %r200;
	add.s64 	%rd63, %rd124, 1024;
	// begin inline asm
	ld.global.nc.u32 %r201, [%rd63];
	// end inline asm
	max.s32 	%r685, %r204, %r201;
	add.s32 	%r679, %r679, 1024;
	add.s64 	%rd124, %rd124, 4096;
	add.s32 	%r682, %r682, 1024;
	setp.lt.s32 	%p12, %r679, %r97;
	@%p12 bra 	$L__BB25_67;
$L__BB25_68:
	// begin inline asm
	mov.u32 %r205, %laneid;
	// end inline asm
	mov.b32 	%r208, 1;
	mov.b32 	%r229, 31;
	mov.b32 	%r230, -1;
	// begin inline asm
	shfl.sync.down.b32 %r206, %r685, %r208, %r229, %r230;
	// end inline asm
	setp.gt.s32 	%p13, %r205, 30;
	max.s32 	%r231, %r685, %r206;
	selp.b32 	%r212, %r685, %r231, %p13;
	mov.b32 	%r213, 2;
	// begin inline asm
	shfl.sync.down.b32 %r211, %r212, %r213, %r229, %r230;
	// end inline asm
	setp.gt.s32 	%p14, %r205, 29;
	max.s32 	%r232, %r212, %r211;
	selp.b32 	%r217, %r212, %r232, %p14;
	mov.b32 	%r218, 4;
	// begin inline asm
	shfl.sync.down.b32 %r216, %r217, %r218, %r229, %r230;
	// end inline asm
	setp.gt.s32 	%p15, %r205, 27;
	max.s32 	%r233, %r217, %r216;
	selp.b32 	%r222, %r217, %r233, %p15;
	mov.b32 	%r223, 8;
	// begin inline asm
	shfl.sync.down.b32 %r221, %r222, %r223, %r229, %r230;
	// end inline asm
	setp.gt.s32 	%p16, %r205, 23;
	max.s32 	%r234, %r222, %r221;
	selp.b32 	%r227, %r222, %r234, %p16;
	mov.b32 	%r228, 16;
	// begin inline asm
	shfl.sync.down.b32 %r226, %r227, %r228, %r229, %r230;
	// end inline asm
	setp.gt.s32 	%p17, %r205, 15;
	max.s32 	%r120, %r227, %r226;
	selp.b32 	%r686, %r227, %r120, %p17;
	setp.ne.s32 	%p18, %r205, 0;
	@%p18 bra 	$L__BB25_70;
	shr.u32 	%r235, %r88, 3;
	and.b32  	%r236, %r235, 124;
	mov.u32 	%r237, _ZZN3cub18CUB_300001_SM_10006detail6reduce28DeviceReduceSingleTileKernelINS2_10policy_hubIiyN4cuda3__47maximumIiEEE10Policy1000EPiSB_iS8_iiNS5_3std3__410__identityEEEvT0_T1_T2_T3_T4_T6_E12temp_storage;
	add.s32 	%r238, %r237, %r236;
	st.shared.u32 	[%r238+8], %r120;
$L__BB25_70:
	bar.sync 	0;
	setp.ne.s32 	%p19, %r88, 0;
	@%p19 bra 	$L__BB25_72;
	ld.shared.u32 	%r239, [_ZZN3cub18CUB_300001_SM_10006detail6reduce28DeviceReduceSingleTileKernelINS2_10policy_hubIiyN4cuda3__47maximumIiEEE10Policy1000EPiSB_iS8_iiNS5_3std3__410__identityEEEvT0_T1_T2_T3_T4_T6_E12temp_storage+12];
	max.s32 	%r240, %r686, %r239;
	ld.shared.u32 	%r241, [_ZZN3cub18CUB_300001_SM_10006detail6reduce28DeviceReduceSingleTileKernelINS2_10policy_hubIiyN4cuda3__47maximumIiEEE10Policy1000EPiSB_iS8_iiNS5_3std3__410__identityEEEvT0_T1_T2_T3_T4_T6_E12temp_storage+16];
	max.s32 	%r242, %r240, %r241;
	ld.shared.u32 	%r243, [_ZZN3cub18CUB_300001_SM_10006detail6reduce28DeviceReduceSingleTileKernelINS2_10policy_hubIiyN4cuda3__47maximumIiEEE10Policy1000EPiSB_iS8_iiNS5_3std3__410__identityEEEvT0_T1_T2_T3_T4_T6_E12temp_storage+20];
	max.s32 	%r244, %r242, %r243;
	ld.shared.u32 	%r245, [_ZZN3cub18CUB_300001_SM_10006detail6reduce28DeviceReduceSingleTileKernelINS2_10policy_hubIiyN4cuda3__47maximumIiEEE10Policy1000EPiSB_iS8_iiNS5_3std3__410__identityEEEvT0_T1_T2_T3_T4_T6_E12temp_storage+24];
	max.s32 	%r246, %r244, %r245;
	ld.shared.u32 	%r247, [_ZZN3cub18CUB_300001_SM_10006detail6reduce28DeviceReduceSingleTileKernelINS2_10policy_hubIiyN4cuda3__47maximumIiEEE10Policy1000EPiSB_iS8_iiNS5_3std3__410__identityEEEvT0_T1_T2_T3_T4_T6_E12temp_storage+28];
	max.s32 	%r248, %r246, %r247;
	ld.shared.u32 	%r249, [_ZZN3cub18CUB_300001_SM_10006detail6reduce28DeviceReduceSingleTileKernelINS2_10policy_hubIiyN4cuda3__47maximumIiEEE10Policy1000EPiSB_iS8_iiNS5_3std3__410__identityEEEvT0_T1_T2_T3_T4_T6_E12temp_storage+32];
	max.s32 	%r250, %r248, %r249;
	ld.shared.u32 	%r251, [_ZZN3cub18CUB_300001_SM_10006detail6reduce28DeviceReduceSingleTileKernelINS2_10policy_hubIiyN4cuda3__47maximumIiEEE10Policy1000EPiSB_iS8_iiNS5_3std3__410__identityEEEvT0_T1_T2_T3_T4_T6_E12temp_storage+36];
	max.s32 	%r686, %r250, %r251;
$L__BB25_72:
	mov.u32 	%r631, %tid.x;
	setp.ne.s32 	%p95, %r631, 0;
	@%p95 bra 	$L__BB25_74;
	max.s32 	%r632, %r125, %r686;
	st.global.u32 	[%rd1], %r632;
$L__BB25_74:
	ret;

}


// ===== COMPILED SASS (sm_100) =====

	.target	sm_100

	.elftype	@"ET_EXEC"


//--------------------- .note.nv.tkinfo           --------------------------
	.section	.note.nv.tkinfo,"",@"SHT_NOTE"
	.sectionflags	@"SHF_NOTE_NV_TKINFO"
	.tkinfo
        /*0018*/ 	.word	0x00000002
        /*0030*/ 	.string	""
        /*0030*/ 	.string	"ptxas"
        /*0030*/ 	.string	"Cuda compilation tools, release 13.0, V13.0.88"
        /*0030*/ 	.string	"Build cuda_13.0.r13.0/compiler.36424714_0"
        /*0030*/ 	.string	"-arch sm_100 -m 64 "



//--------------------- .note.nv.cuinfo           --------------------------
	.section	.note.nv.cuinfo,"",@"SHT_NOTE"
	.sectionflags	@"SHF_NOTE_NV_CUINFO"
        /*0018*/ 	.short	0x0002
        /*001a*/ 	.short	0x0064
        /*001c*/ 	.short	0x0082
	.zero		2


//--------------------- .nv.info                  --------------------------
	.section	.nv.info,"",@"SHT_CUDA_INFO"
	.align	4


	//----- nvinfo : EIATTR_REGCOUNT
	.align		4
        /*0000*/ 	.byte	0x04, 0x2f
        /*0002*/ 	.short	(.L_44 - .L_43)
	.align		4
.L_43:
        /*0004*/ 	.word	index@(_ZN3cub18CUB_300001_SM_10006detail11EmptyKernelIvEEvv)
        /*0008*/ 	.word	0x00000004


	//----- nvinfo : EIATTR_FRAME_SIZE
	.align		4
.L_44:
        /*000c*/ 	.byte	0x04, 0x11
        /*000e*/ 	.short	(.L_46 - .L_45)
	.align		4
.L_45:
        /*0010*/ 	.word	index@(_ZN3cub18CUB_300001_SM_10006detail11EmptyKernelIvEEvv)
        /*0014*/ 	.word	0x00000000


	//----- nvinfo : EIATTR_REGCOUNT
	.align		4
.L_46:
        /*0018*/ 	.byte	0x04, 0x2f
        /*001a*/ 	.short	(.L_48 - .L_47)
	.align		4
.L_47:
        /*001c*/ 	.word	index@(_ZN3cub18CUB_300001_SM_10006detail8for_each13static_kernelINS2_12policy_hub_t12policy_500_tEmNS2_12op_wrapper_tImN6thrust24THRUST_300001_SM_1000_NS6detail23allocator_traits_detail24construct1_via_allocatorINS9_18no_throw_allocatorINS9_19temporary_allocatorI4BodyNS8_8cuda_cub3tagEEEEEEENS8_7pointerISE_SG_NS8_11use_defaultESL_EEEEEEvT0_T1_)
        /*0020*/ 	.word	0x00000004


	//----- nvinfo : EIATTR_FRAME_SIZE
	.align		4
.L_48:
        /*0024*/ 	.byte	0x04, 0x11
        /*0026*/ 	.short	(.L_50 - .L_49)
	.align		4
.L_49:
        /*0028*/ 	.word	index@(_ZN3cub18CUB_300001_SM_10006detail8for_each13static_kernelINS2_12policy_hub_t12policy_500_tEmNS2_12op_wrapper_tImN6thrust24THRUST_300001_SM_1000_NS6detail23allocator_traits_detail24construct1_via_allocatorINS9_18no_throw_allocatorINS9_19temporary_allocatorI4BodyNS8_8cuda_cub3tagEEEEEEENS8_7pointerISE_SG_NS8_11use_defaultESL_EEEEEEvT0_T1_)
        /*002c*/ 	.word	0x00000000


	//----- nvinfo : EIATTR_REGCOUNT
	.align		4
.L_50:
        /*0030*/ 	.byte	0x04, 0x2f
        /*0032*/ 	.short	(.L_52 - .L_51)
	.align		4
.L_51:
        /*0034*/ 	.word	index@(_ZN3cub18CUB_300001_SM_10006detail8for_each13static_kernelINS2_12policy_hub_t12policy_500_tElN6thrust24THRUST_300001_SM_1000_NS8cuda_cub20__uninitialized_copy7functorINS7_10device_ptrI4BodyEENS7_7pointerISC_NS8_3tagENS7_11use_defaultESG_EEEEEEvT0_T1_)
        /*0038*/ 	.word	0x00000014


	//----- nvinfo : EIATTR_FRAME_SIZE
	.align		4
.L_52:
        /*003c*/ 	.byte	0x04, 0x11
        /*003e*/ 	.short	(.L_54 - .L_53)
	.align		4
.L_53:
        /*0040*/ 	.word	index@(_ZN3cub18CUB_300001_SM_10006detail8for_each13static_kernelINS2_12policy_hub_t12policy_500_tElN6thrust24THRUST_300001_SM_1000_NS8cuda_cub20__uninitialized_copy7functorINS7_10device_ptrI4BodyEENS7_7pointerISC_NS8_3tagENS7_11use_defaultESG_EEEEEEvT0_T1_)
        /*0044*/ 	.word	0x00000000


	//----- nvinfo : EIATTR_REGCOUNT
	.align		4
.L_54:
        /*0048*/ 	.byte	0x04, 0x2f
        /*004a*/ 	.short	(.L_56 - .L_55)
	.align		4
.L_55:
        /*004c*/ 	.word	index@(_ZN3cub18CUB_300001_SM_10006detail8for_each13static_kernelINS2_12policy_hub_t12policy_500_tEmNS2_12op_wrapper_tImN6thrust24THRUST_300001_SM_1000_NS6detail23allocator_traits_detail24construct1_via_allocatorINS8_16device_allocatorI4BodyEEEENS8_10device_ptrISD_EEEEEEvT0_T1_)
        /*0050*/ 	.word	0x00000004


	//----- nvinfo : EIATTR_FRAME_SIZE
	.align		4
.L_56:
        /*0054*/ 	.byte	0x04, 0x11
        /*0056*/ 	.short	(.L_58 - .L_57)
	.align		4
.L_57:
        /*0058*/ 	.word	index@(_ZN3cub18CUB_300001_SM_10006detail8for_each13static_kernelINS2_12policy_hub_t12policy_500_tEmNS2_12op_wrapper_tImN6thrust24THRUST_300001_SM_1000_NS6detail23allocator_traits_detail24construct1_via_allocatorINS8_16device_allocatorI4BodyEEEENS8_10device_ptrISD_EEEEEEvT0_T1_)
        /*005c*/ 	.word	0x00000000


	//----- nvinfo : EIATTR_REGCOUNT
	.align		4
.L_58:
        /*0060*/ 	.byte	0x04, 0x2f
        /*0062*/ 	.short	(.L_60 - .L_59)
	.align		4
.L_59:
        /*0064*/ 	.word	index@(_ZN3cub18CUB_300001_SM_10006detail8for_each13static_kernelINS2_12policy_hub_t12policy_500_tElN6thrust24THRUST_300001_SM_1000_NS8cuda_cub20__uninitialized_copy7functorINS7_7pointerI4BodyNS8_3tagENS7_11use_defaultESE_EESF_EEEEvT0_T1_)
        /*0068*/ 	.word	0x00000014


	//----- nvinfo : EIATTR_FRAME_SIZE
	.align		4
.L_60:
        /*006c*/ 	.byte	0x04, 0x11
        /*006e*/ 	.short	(.L_62 - .L_61)
	.align		4
.L_61:
        /*0070*/ 	.word	index@(_ZN3cub18CUB_300001_SM_10006detail8for_each13static_kernelINS2_12policy_hub_t12policy_500_tElN6thrust24THRUST_300001_SM_1000_NS8cuda_cub20__uninitialized_copy7functorINS7_7pointerI4BodyNS8_3tagENS7_11use_defaultESE_EESF_EEEEvT0_T1_)
        /*0074*/ 	.word	0x00000000


	//----- nvinfo : EIATTR_REGCOUNT
	.align		4
.L_62:
        /*0078*/ 	.byte	0x04, 0x2f
        /*007a*/ 	.short	(.L_64 - .L_63)
	.align		4
.L_63:
        /*007c*/ 	.word	index@(_ZN3cub18CUB_300001_SM_10006detail8for_each13static_kernelINS2_12policy_hub_t12policy_500_tEmN6thrust24THRUST_300001_SM_1000_NS8cuda_cub20__uninitialized_fill7functorINS7_10device_ptrIiEEiEEEEvT0_T1_)
        /*0080*/ 	.word	0x00000008


	//----- nvinfo : EIATTR_FRAME_SIZE
	.align		4
.L_64:
        /*0084*/ 	.byte	0x04, 0x11
        /*0086*/ 	.short	(.L_66 - .L_65)
	.align		4
.L_65:
        /*0088*/ 	.word	index@(_ZN3cub18CUB_300001_SM_10006detail8for_each13static_kernelINS2_12policy_hub_t12policy_500_tEmN6thrust24THRUST_300001_SM_1000_NS8cuda_cub20__uninitialized_fill7functorINS7_10device_ptrIiEEiEEEEvT0_T1_)
        /*008c*/ 	.word	0x00000000


	//----- nvinfo : EIATTR_REGCOUNT
	.align		4
.L_66:
        /*0090*/ 	.byte	0x04, 0x2f
        /*0092*/ 	.short	(.L_68 - .L_67)
	.align		4
.L_67:
        /*0094*/ 	.word	index@(_ZN3cub18CUB_300001_SM_10006detail8for_each13static_kernelINS2_12policy_hub_t12policy_500_tElN6thrust24THRUST_300001_SM_1000_NS8cuda_cub6__fill7functorINS7_6detail15normal_iteratorINS7_10device_ptrIiEEEEiEEEEvT0_T1_)
        /*0098*/ 	.word	0x00000008


	//----- nvinfo : EIATTR_FRAME_SIZE
	.align		4
.L_68:
        /*009c*/ 	.byte	0x04, 0x11
        /*009e*/ 	.short	(.L_70 - .L_69)
	.align		4
.L_69:
        /*00a0*/ 	.word	index@(_ZN3cub18CUB_300001_SM_10006detail8for_each13static_kernelINS2_12policy_hub_t12policy_500_tElN6thrust24THRUST_300001_SM_1000_NS8cuda_cub6__fill7functorINS7_6detail15normal_iteratorINS7_10device_ptrIiEEEEiEEEEvT0_T1_)
        /*00a4*/ 	.word	0x00000000


	//----- nvinfo : EIATTR_REGCOUNT
	.align		4
.L_70:
        /*00a8*/ 	.byte	0x04, 0x2f
        /*00aa*/ 	.short	(.L_72 - .L_71)
	.align		4
.L_71:
        /*00ac*/ 	.word	index@(_ZN3cub18CUB_300001_SM_10006detail8for_each13static_kernelINS2_12policy_hub_t12policy_500_tElNS2_12op_wrapper_tIl20mapBodyToPixelCountsN6thrust24THRUST_300001_SM_1000_NS6detail15normal_iteratorINS9_10device_ptrI4BodyEEEEEEEEvT0_T1_)
        /*00b0*/ 	.word	0x00000014


	//----- nvinfo : EIATTR_FRAME_SIZE
	.align		4
.L_72:
        /*00b4*/ 	.byte	0x04, 0x11
        /*00b6*/ 	.short	(.L_74 - .L_73)
	.align		4
.L_73:
        /*00b8*/ 	.word	index@(_ZN3cub18CUB_300001_SM_10006detail8for_each13static_kernelINS2_12policy_hub_t12policy_500_tElNS2_12op_wrapper_tIl20mapBodyToPixelCountsN6thrust24THRUST_300001_SM_1000_NS6detail15normal_iteratorINS9_10device_ptrI4BodyEEEEEEEEvT0_T1_)
        /*00bc*/ 	.word	0x00000000


	//----- nvinfo : EIATTR_REGCOUNT
	.align		4
.L_74:
        /*00c0*/ 	.byte	0x04, 0x2f
        /*00c2*/ 	.short	(.L_76 - .L_75)
	.align		4
.L_75:
        /*00c4*/ 	.word	index@(_ZN3cub18CUB_300001_SM_10006detail8for_each13static_kernelINS2_12policy_hub_t12policy_500_tEmN6thrust24THRUST_300001_SM_1000_NS8cuda_cub20__uninitialized_fill7functorINS7_10device_ptrIhEEhEEEEvT0_T1_)
        /*00c8*/ 	.word	0x0000000a


	//----- nvinfo : EIATTR_FRAME_SIZE
	.align		4
.L_76:
        /*00cc*/ 	.byte	0x04, 0x11
        /*00ce*/ 	.short	(.L_78 - .L_77)
	.align		4
.L_77:
        /*00d0*/ 	.word	index@(_ZN3cub18CUB_300001_SM_10006detail8for_each13static_kernelINS2_12policy_hub_t12policy_500_tEmN6thrust24THRUST_300001_SM_1000_NS8cuda_cub20__uninitialized_fill7functorINS7_10device_ptrIhEEhEEEEvT0_T1_)
        /*00d4*/ 	.word	0x00000000


	//----- nvinfo : EIATTR_REGCOUNT
	.align		4
.L_78:
        /*00d8*/ 	.byte	0x04, 0x2f
        /*00da*/ 	.short	(.L_80 - .L_79)
	.align		4
.L_79:
        /*00dc*/ 	.word	index@(_ZN3cub18CUB_300001_SM_10006detail8for_each13static_kernelINS2_12policy_hub_t12policy_500_tElNS2_12op_wrapper_tIl19mapPixelCountToRGBAN6thrust24THRUST_300001_SM_1000_NS17counting_iteratorIjNS9_11use_defaultESB_SB_EEEEEEvT0_T1_)
        /*00e0*/ 	.word	0x0000000e


	//----- nvinfo : EIATTR_FRAME_SIZE
	.align		4
.L_80:
        /*00e4*/ 	.byte	0x04, 0x11
        /*00e6*/ 	.short	(.L_82 - .L_81)
	.align		4
.L_81:
        /*00e8*/ 	.word	index@(_ZN3cub18CUB_300001_SM_10006detail8for_each13static_kernelINS2_12policy_hub_t12policy_500_tElNS2_12op_wrapper_tIl19mapPixelCountToRGBAN6thrust24THRUST_300001_SM_1000_NS17counting_iteratorIjNS9_11use_defaultESB_SB_EEEEEEvT0_T1_)
        /*00ec*/ 	.word	0x00000000


	//----- nvinfo : EIATTR_REGCOUNT
	.align		4
.L_82:
        /*00f0*/ 	.byte	0x04, 0x2f
        /*00f2*/ 	.short	(.L_84 - .L_83)
	.align		4
.L_83:
        /*00f4*/ 	.word	index@(_ZN3cub18CUB_300001_SM_10006detail9transform16transform_kernelINS2_10policy_hubILb1EN4cuda3std3__45tupleIJN6thrust24THRUST_300001_SM_1000_NS10device_ptrI4BodyEEEEEE10policy1000EiNS7_10__identityEPSC_JSI_EEEvT0_iT1_T2_DpNS2_10kernel_argIT3_EE)
        /*00f8*/ 	.word	0x00000020


	//----- nvinfo : EIATTR_FRAME_SIZE
	.align		4
.L_84:
        /*00fc*/ 	.byte	0x04, 0x11
        /*00fe*/ 	.short	(.L_86 - .L_85)
	.align		4
.L_85:
        /*0100*/ 	.word	index@(_ZN3cub18CUB_300001_SM_10006detail9transform16transform_kernelINS2_10policy_hubILb1EN4cuda3std3__45tupleIJN6thrust24THRUST_300001_SM_1000_NS10device_ptrI4BodyEEEEEE10policy1000EiNS7_10__identityEPSC_JSI_EEEvT0_iT1_T2_DpNS2_10kernel_argIT3_EE)
        /*0104*/ 	.word	0x00000000


	//----- nvinfo : EIATTR_REGCOUNT
	.align		4
.L_86:
        /*0108*/ 	.byte	0x04, 0x2f
        /*010a*/ 	.short	(.L_88 - .L_87)
	.align		4
.L_87:
        /*010c*/ 	.word	index@(_ZN3cub18CUB_300001_SM_10006detail9transform16transform_kernelINS2_10policy_hubILb1EN4cuda3std3__45tupleIJN6thrust24THRUST_300001_SM_1000_NS10device_ptrI4BodyEEEEEE10policy1000ElNS7_10__identityEPSC_JSI_EEEvT0_iT1_T2_DpNS2_10kernel_argIT3_EE)
        /*0110*/ 	.word	0x00000020


	//----- nvinfo : EIATTR_FRAME_SIZE
	.align		4
.L_88:
        /*0114*/ 	.byte	0x04, 0x11
        /*0116*/ 	.short	(.L_90 - .L_89)
	.align		4
.L_89:
        /*0118*/ 	.word	index@(_ZN3cub18CUB_300001_SM_10006detail9transform16transform_kernelINS2_10policy_hubILb1EN4cuda3std3__45tupleIJN6thrust24THRUST_300001_SM_1000_NS10device_ptrI4BodyEEEEEE10policy1000ElNS7_10__identityEPSC_JSI_EEEvT0_iT1_T2_DpNS2_10kernel_argIT3_EE)
        /*011c*/ 	.word	0x00000000


	//----- nvinfo : EIATTR_REGCOUNT
	.align		4
.L_90:
        /*0120*/ 	.byte	0x04, 0x2f
        /*0122*/ 	.short	(.L_92 - .L_91)
	.align		4
.L_91:
        /*0124*/ 	.word	index@(_ZN3cub18CUB_300001_SM_10006detail9transform16transform_kernelINS2_10policy_hubILb1EN4cuda3std3__45tupleIJN6thrust24THRUST_300001_SM_1000_NS17counting_iteratorIjNSA_11use_defaultESC_SC_EEEEEE10policy1000Ei13initRandomPrgNSA_6detail15normal_iteratorINSA_10device_ptrI4BodyEEEEJSD_EEEvT0_iT1_T2_DpNS2_10kernel_argIT3_EE)
        /*0128*/ 	.word	0x0000001e


	//----- nvinfo : EIATTR_FRAME_SIZE
	.align		4
.L_92:
        /*012c*/ 	.byte	0x04, 0x11
        /*012e*/ 	.short	(.L_94 - .L_93)
	.align		4
.L_93:
        /*0130*/ 	.word	index@(_ZN3cub18CUB_300001_SM_10006detail9transform16transform_kernelINS2_10policy_hubILb1EN4cuda3std3__45tupleIJN6thrust24THRUST_300001_SM_1000_NS17counting_iteratorIjNSA_11use_defaultESC_SC_EEEEEE10policy1000Ei13initRandomPrgNSA_6detail15normal_iteratorINSA_10device_ptrI4BodyEEEEJSD_EEEvT0_iT1_T2_DpNS2_10kernel_argIT3_EE)
        /*0134*/ 	.word	0x00000000


	//----- nvinfo : EIATTR_REGCOUNT
	.align		4
.L_94:
        /*0138*/ 	.byte	0x04, 0x2f
        /*013a*/ 	.short	(.L_96 - .L_95)
	.align		4
.L_95:
        /*013c*/ 	.word	index@(_ZN3cub18CUB_300001_SM_10006detail9transform16transform_kernelINS2_10policy_hubILb1EN4cuda3std3__45tupleIJN6thrust24THRUST_300001_SM_1000_NS7pointerI4BodyNSA_8cuda_cub3tagENSA_11use_defaultESF_EEEEEE10policy1000EiNS7_10__identityENSA_10device_ptrISC_EEJPSC_EEEvT0_iT1_T2_DpNS2_10kernel_argIT3_EE)
        /*0140*/ 	.word	0x00000020


	//----- nvinfo : EIATTR_FRAME_SIZE
	.align		4
.L_96:
        /*0144*/ 	.byte	0x04, 0x11
        /*0146*/ 	.short	(.L_98 - .L_97)
	.align		4
.L_97:
        /*0148*/ 	.word	index@(_ZN3cub18CUB_300001_SM_10006detail9transform16transform_kernelINS2_10policy_hubILb1EN4cuda3std3__45tupleIJN6thrust24THRUST_300001_SM_1000_NS7pointerI4BodyNSA_8cuda_cub3tagENSA_11use_defaultESF_EEEEEE10policy1000EiNS7_10__identityENSA_10device_ptrISC_EEJPSC_EEEvT0_iT1_T2_DpNS2_10kernel_argIT3_EE)
        /*014c*/ 	.word	0x00000000


	//----- nvinfo : EIATTR_REGCOUNT
	.align		4
.L_98:
        /*0150*/ 	.byte	0x04, 0x2f
        /*0152*/ 	.short	(.L_100 - .L_99)
	.align		4
.L_99:
        /*0154*/ 	.word	index@(_ZN3cub18CUB_300001_SM_10006detail9transform16transform_kernelINS2_10policy_hubILb1EN4cuda3std3__45tupleIJN6thrust24THRUST_300001_SM_1000_NS7pointerI4BodyNSA_8cuda_cub3tagENSA_11use_defaultESF_EEEEEE10policy1000ElNS7_10__identityENSA_10device_ptrISC_EEJPSC_EEEvT0_iT1_T2_DpNS2_10kernel_argIT3_EE)
        /*0158*/ 	.word	0x00000020


	//----- nvinfo : EIATTR_FRAME_SIZE
	.align		4
.L_100:
        /*015c*/ 	.byte	0x04, 0x11
        /*015e*/ 	.short	(.L_102 - .L_101)
	.align		4
.L_101:
        /*0160*/ 	.word	index@(_ZN3cub18CUB_300001_SM_10006detail9transform16transform_kernelINS2_10policy_hubILb1EN4cuda3std3__45tupleIJN6thrust24THRUST_300001_SM_1000_NS7pointerI4BodyNSA_8cuda_cub3tagENSA_11use_defaultESF_EEEEEE10policy1000ElNS7_10__identityENSA_10device_ptrISC_EEJPSC_EEEvT0_iT1_T2_DpNS2_10kernel_argIT3_EE)
        /*0164*/ 	.word	0x00000000


	//----- nvinfo : EIATTR_REGCOUNT
	.align		4
.L_102:
        /*0168*/ 	.byte	0x04, 0x2f
        /*016a*/ 	.short	(.L_104 - .L_103)
	.align		4
.L_103:
        /*016c*/ 	.word	index@(_ZN3cub18CUB_300001_SM_10006detail9transform16transform_kernelINS2_10policy_hubILb1EN4cuda3std3__45tupleIJN6thrust24THRUST_300001_SM_1000_NS7pointerI4BodyNSA_8cuda_cub3tagENSA_11use_defaultESF_EEEEEE10policy1000EiNS7_10__identityEPSC_JSL_EEEvT0_iT1_T2_DpNS2_10kernel_argIT3_EE)
        /*0170*/ 	.word	0x00000020


	//----- nvinfo : EIATTR_FRAME_SIZE
	.align		4
.L_104:
        /*0174*/ 	.byte	0x04, 0x11
        /*0176*/ 	.short	(.L_106 - .L_105)
	.align		4
.L_105:
        /*0178*/ 	.word	index@(_ZN3cub18CUB_300001_SM_10006detail9transform16transform_kernelINS2_10policy_hubILb1EN4cuda3std3__45tupleIJN6thrust24THRUST_300001_SM_1000_NS7pointerI4BodyNSA_8cuda_cub3tagENSA_11use_defaultESF_EEEEEE10policy1000EiNS7_10__identityEPSC_JSL_EEEvT0_iT1_T2_DpNS2_10kernel_argIT3_EE)
        /*017c*/ 	.word	0x00000000


	//----- nvinfo : EIATTR_REGCOUNT
	.align		4
.L_106:
        /*0180*/ 	.byte	0x04, 0x2f
        /*0182*/ 	.short	(.L_108 - .L_107)
	.align		4
.L_107:
        /*0184*/ 	.word	index@(_ZN3cub18CUB_300001_SM_10006detail9transform16transform_kernelINS2_10policy_hubILb1EN4cuda3std3__45tupleIJN6thrust24THRUST_300001_SM_1000_NS7pointerI4BodyNSA_8cuda_cub3tagENSA_11use_defaultESF_EEEEEE10policy1000ElNS7_10__identityEPSC_JSL_EEEvT0_iT1_T2_DpNS2_10kernel_argIT3_EE)
        /*0188*/ 	.word	0x00000020


	//----- nvinfo : EIATTR_FRAME_SIZE
	.align		4
.L_108:
        /*018c*/ 	.byte	0x04, 0x11
        /*018e*/ 	.short	(.L_110 - .L_109)
	.align		4
.L_109:
        /*0190*/ 	.word	index@(_ZN3cub18CUB_300001_SM_10006detail9transform16transform_kernelINS2_10policy_hubILb1EN4cuda3std3__45tupleIJN6thrust24THRUST_300001_SM_1000_NS7pointerI4BodyNSA_8cuda_cub3tagENSA_11use_defaultESF_EEEEEE10policy1000ElNS7_10__identityEPSC_JSL_EEEvT0_iT1_T2_DpNS2_10kernel_argIT3_EE)
        /*0194*/ 	.word	0x00000000


	//----- nvinfo : EIATTR_REGCOUNT
	.align		4
.L_110:
        /*0198*/ 	.byte	0x04, 0x2f
        /*019a*/ 	.short	(.L_112 - .L_111)
	.align		4
.L_111:
        /*019c*/ 	.word	index@(_ZN3cub18CUB_300001_SM_10006detail9transform16transform_kernelINS2_10policy_hubILb1EN4cuda3std3__45tupleIJPK4BodyEEEE10policy1000EiNS7_10__identityEN6thrust24THRUST_300001_SM_1000_NS10device_ptrIS9_EEJSB_EEEvT0_iT1_T2_DpNS2_10kernel_argIT3_EE)
        /*01a0*/ 	.word	0x00000020


	//----- nvinfo : EIATTR_FRAME_SIZE
	.align		4
.L_112:
        /*01a4*/ 	.byte	0x04, 0x11
        /*01a6*/ 	.short	(.L_114 - .L_113)
	.align		4
.L_113:
        /*01a8*/ 	.word	index@(_ZN3cub18CUB_300001_SM_10006detail9transform16transform_kernelINS2_10policy_hubILb1EN4cuda3std3__45tupleIJPK4BodyEEEE10policy1000EiNS7_10__identityEN6thrust24THRUST_300001_SM_1000_NS10device_ptrIS9_EEJSB_EEEvT0_iT1_T2_DpNS2_10kernel_argIT3_EE)
        /*01ac*/ 	.word	0x00000000


	//----- nvinfo : EIATTR_REGCOUNT
	.align		4
.L_114:
        /*01b0*/ 	.byte	0x04, 0x2f
        /*01b2*/ 	.short	(.L_116 - .L_115)
	.align		4
.L_115:
        /*01b4*/ 	.word	index@(_ZN3cub18CUB_300001_SM_10006detail9transform16transform_kernelINS2_10policy_hubILb1EN4cuda3std3__45tupleIJPK4BodyEEEE10policy1000ElNS7_10__identityEN6thrust24THRUST_300001_SM_1000_NS10device_ptrIS9_EEJSB_EEEvT0_iT1_T2_DpNS2_10kernel_argIT3_EE)
        /*01b8*/ 	.word	0x00000020


	//----- nvinfo : EIATTR_FRAME_SIZE
	.align		4
.L_116:
        /*01bc*/ 	.byte	0x04, 0x11
        /*01be*/ 	.short	(.L_118 - .L_117)
	.align		4
.L_117:
        /*01c0*/ 	.word	index@(_ZN3cub18CUB_300001_SM_10006detail9transform16transform_kernelINS2_10policy_hubILb1EN4cuda3std3__45tupleIJPK4BodyEEEE10policy1000ElNS7_10__identityEN6thrust24THRUST_300001_SM_1000_NS10device_ptrIS9_EEJSB_EEEvT0_iT1_T2_DpNS2_10kernel_argIT3_EE)
        /*01c4*/ 	.word	0x00000000


	//----- nvinfo : EIATTR_REGCOUNT
	.align		4
.L_118:
        /*01c8*/ 	.byte	0x04, 0x2f
        /*01ca*/ 	.short	(.L_120 - .L_119)
	.align		4
.L_119:
        /*01cc*/ 	.word	index@(_ZN3cub18CUB_300001_SM_10006detail9transform16transform_kernelINS2_10policy_hubILb1EN4cuda3std3__45tupleIJN6thrust24THRUST_300001_SM_1000_NS17counting_iteratorIjNSA_11use_defaultESC_SC_EEEEEE10policy1000El13initRandomPrgNSA_6detail15normal_iteratorINSA_10device_ptrI4BodyEEEEJSD_EEEvT0_iT1_T2_DpNS2_10kernel_argIT3_EE)
        /*01d0*/ 	.word	0x0000001e


	//----- nvinfo : EIATTR_FRAME_SIZE
	.align		4
.L_120:
        /*01d4*/ 	.byte	0x04, 0x11
        /*01d6*/ 	.short	(.L_122 - .L_121)
	.align		4
.L_121:
        /*01d8*/ 	.word	index@(_ZN3cub18CUB_300001_SM_10006detail9transform16transform_kernelINS2_10policy_hubILb1EN4cuda3std3__45tupleIJN6thrust24THRUST_300001_SM_1000_NS17counting_iteratorIjNSA_11use_defaultESC_SC_EEEEEE10policy1000El13initRandomPrgNSA_6detail15normal_iteratorINSA_10device_ptrI4BodyEEEEJSD_EEEvT0_iT1_T2_DpNS2_10kernel_argIT3_EE)
        /*01dc*/ 	.word	0x00000000


	//----- nvinfo : EIATTR_REGCOUNT
	.align		4
.L_122:
        /*01e0*/ 	.byte	0x04, 0x2f
        /*01e2*/ 	.short	(.L_124 - .L_123)
	.align		4
.L_123:
        /*01e4*/ 	.word	index@(_ZN3cub18CUB_300001_SM_10006detail6reduce28DeviceReduceSingleTileKernelINS2_10policy_hubIijN4cuda3__47maximumIiEEE10Policy1000EN6thrust24THRUST_300001_SM_1000_NS6detail15normal_iteratorINSC_10device_ptrIiEEEEPijS8_iiNS5_3std3__410__identityEEEvT0_T1_T2_T3_T4_T6_)
        /*01e8*/ 	.word	0x00000020


	//----- nvinfo : EIATTR_FRAME_SIZE
	.align		4
.L_124:
        /*01ec*/ 	.byte	0x04, 0x11
        /*01ee*/ 	.short	(.L_126 - .L_125)
	.align		4
.L_125:
        /*01f0*/ 	.word	index@(_ZN3cub18CUB_300001_SM_10006detail6reduce28DeviceReduceSingleTileKernelINS2_10policy_hubIijN4cuda3__47maximumIiEEE10Policy1000EN6thrust24THRUST_300001_SM_1000_NS6detail15normal_iteratorINSC_10device_ptrIiEEEEPijS8_iiNS5_3std3__410__identityEEEvT0_T1_T2_T3_T4_T6_)
        /*01f4*/ 	.word	0x00000000


	//----- nvinfo : EIATTR_REGCOUNT
	.align		4
.L_126:
        /*01f8*/ 	.byte	0x04, 0x2f
        /*01fa*/ 	.short	(.L_128 - .L_127)
	.align		4
.L_127:
        /*01fc*/ 	.word	index@(_ZN3cub18CUB_300001_SM_10006detail6reduce18DeviceReduceKernelINS2_10policy_hubIijN4cuda3__47maximumIiEEE10Policy1000EN6thrust24THRUST_300001_SM_1000_NS6detail15normal_iteratorINSC_10device_ptrIiEEEEjS8_iNS5_3std3__410__identityEEEvT0_PT3_T1_NS0_13GridEvenShareISO_EET2_T4_)
        /*0200*/ 	.word	0x00000020


	//----- nvinfo : EIATTR_FRAME_SIZE
	.align		4
.L_128:
        /*0204*/ 	.byte	0x04, 0x11
        /*0206*/ 	.short	(.L_130 - .L_129)
	.align		4
.L_129:
        /*0208*/ 	.word	index@(_ZN3cub18CUB_300001_SM_10006detail6reduce18DeviceReduceKernelINS2_10policy_hubIijN4cuda3__47maximumIiEEE10Policy1000EN6thrust24THRUST_300001_SM_1000_NS6detail15normal_iteratorINSC_10device_ptrIiEEEEjS8_iNS5_3std3__410__identityEEEvT0_PT3_T1_NS0_13GridEvenShareISO_EET2_T4_)
        /*020c*/ 	.word	0x00000000


	//----- nvinfo : EIATTR_REGCOUNT
	.align		4
.L_130:
        /*0210*/ 	.byte	0x04, 0x2f
        /*0212*/ 	.short	(.L_132 - .L_131)
	.align		4
.L_131:
        /*0214*/ 	.word	index@(_ZN3cub18CUB_300001_SM_10006detail6reduce28DeviceReduceSingleTileKernelINS2_10policy_hubIijN4cuda3__47maximumIiEEE10Policy1000EPiSB_iS8_iiNS5_3std3__410__identityEEEvT0_T1_T2_T3_T4_T6_)
        /*0218*/ 	.word	0x0000001e


	//----- nvinfo : EIATTR_FRAME_SIZE
	.align		4
.L_132:
        /*021c*/ 	.byte	0x04, 0x11
        /*021e*/ 	.short	(.L_134 - .L_133)
	.align		4
.L_133:
        /*0220*/ 	.word	index@(_ZN3cub18CUB_300001_SM_10006detail6reduce28DeviceReduceSingleTileKernelINS2_10policy_hubIijN4cuda3__47maximumIiEEE10Policy1000EPiSB_iS8_iiNS5_3std3__410__identityEEEvT0_T1_T2_T3_T4_T6_)
        /*0224*/ 	.word	0x00000000


	//----- nvinfo : EIATTR_REGCOUNT
	.align		4
.L_134:
        /*0228*/ 	.byte	0x04, 0x2f
        /*022a*/ 	.short	(.L_136 - .L_135)
	.align		4
.L_135:
        /*022c*/ 	.word	index@(_ZN3cub18CUB_300001_SM_10006detail6reduce28DeviceReduceSingleTileKernelINS2_10policy_hubIiyN4cuda3__47maximumIiEEE10Policy1000EN6thrust24THRUST_300001_SM_1000_NS6detail15normal_iteratorINSC_10device_ptrIiEEEEPiyS8_iiNS5_3std3__410__identityEEEvT0_T1_T2_T3_T4_T6_)
        /*0230*/ 	.word	0x00000020


	//----- nvinfo : EIATTR_FRAME_SIZE
	.align		4
.L_136:
        /*0234*/ 	.byte	0x04, 0x11
        /*0236*/ 	.short	(.L_138 - .L_137)
	.align		4
.L_137:
        /*0238*/ 	.word	index@(_ZN3cub18CUB_300001_SM_10006detail6reduce28DeviceReduceSingleTileKernelINS2_10policy_hubIiyN4cuda3__47maximumIiEEE10Policy1000EN6thrust24THRUST_300001_SM_1000_NS6detail15normal_iteratorINSC_10device_ptrIiEEEEPiyS8_iiNS5_3std3__410__identityEEEvT0_T1_T2_T3_T4_T6_)
        /*023c*/ 	.word	0x00000000


	//----- nvinfo : EIATTR_REGCOUNT
	.align		4
.L_138:
        /*0240*/ 	.byte	0x04, 0x2f
        /*0242*/ 	.short	(.L_140 - .L_139)
	.align		4
.L_139:
        /*0244*/ 	.word	index@(_ZN3cub18CUB_300001_SM_10006detail6reduce18DeviceReduceKernelINS2_10policy_hubIiyN4cuda3__47maximumIiEEE10Policy1000EN6thrust24THRUST_300001_SM_1000_NS6detail15normal_iteratorINSC_10device_ptrIiEEEEyS8_iNS5_3std3__410__identityEEEvT0_PT3_T1_NS0_13GridEvenShareISO_EET2_T4_)
        /*0248*/ 	.word	0x0000001e


	//----- nvinfo : EIATTR_FRAME_SIZE
	.align		4
.L_140:
        /*024c*/ 	.byte	0x04, 0x11
        /*024e*/ 	.short	(.L_142 - .L_141)
	.align		4
.L_141:
        /*0250*/ 	.word	index@(_ZN3cub18CUB_300001_SM_10006detail6reduce18DeviceReduceKernelINS2_10policy_hubIiyN4cuda3__47maximumIiEEE10Policy1000EN6thrust24THRUST_300001_SM_1000_NS6detail15normal_iteratorINSC_10device_ptrIiEEEEyS8_iNS5_3std3__410__identityEEEvT0_PT3_T1_NS0_13GridEvenShareISO_EET2_T4_)
        /*0254*/ 	.word	0x00000000


	//----- nvinfo : EIATTR_REGCOUNT
	.align		4
.L_142:
        /*0258*/ 	.byte	0x04, 0x2f
        /*025a*/ 	.short	(.L_144 - .L_143)
	.align		4
.L_143:
        /*025c*/ 	.word	index@(_ZN3cub18CUB_300001_SM_10006detail6reduce28DeviceReduceSingleTileKernelINS2_10policy_hubIiyN4cuda3__47maximumIiEEE10Policy1000EPiSB_iS8_iiNS5_3std3__410__identityEEEvT0_T1_T2_T3_T4_T6_)
        /*0260*/ 	.word	0x0000001e


	//----- nvinfo : EIATTR_FRAME_SIZE
	.align		4
.L_144:
        /*0264*/ 	.byte	0x04, 0x11
        /*0266*/ 	.short	(.L_146 - .L_145)
	.align		4
.L_145:
        /*0268*/ 	.word	index@(_ZN3cub18CUB_300001_SM_10006detail6reduce28DeviceReduceSingleTileKernelINS2_10policy_hubIiyN4cuda3__47maximumIiEEE10Policy1000EPiSB_iS8_iiNS5_3std3__410__identityEEEvT0_T1_T2_T3_T4_T6_)
        /*026c*/ 	.word	0x00000000


	//----- nvinfo : EIATTR_MIN_STACK_SIZE
	.align		4
.L_146:
        /*0270*/ 	.byte	0x04, 0x12
        /*0272*/ 	.short	(.L_148 - .L_147)
	.align		4
.L_147:
        /*0274*/ 	.word	index@(_ZN3cub18CUB_300001_SM_10006detail6reduce28DeviceReduceSingleTileKernelINS2_10policy_hubIiyN4cuda3__47maximumIiEEE10Policy1000EPiSB_iS8_iiNS5_3std3__410__identityEEEvT0_T1_T2_T3_T4_T6_)
        /*0278*/ 	.word	0x00000000


	//----- nvinfo : EIATTR_MIN_STACK_SIZE
	.align		4
.L_148:
        /*027c*/ 	.byte	0x04, 0x12
        /*027e*/ 	.short	(.L_150 - .L_149)
	.align		4
.L_149:
        /*0280*/ 	.word	index@(_ZN3cub18CUB_300001_SM_10006detail6reduce18DeviceReduceKernelINS2_10policy_hubIiyN4cuda3__47maximumIiEEE10Policy1000EN6thrust24THRUST_300001_SM_1000_NS6detail15normal_iteratorINSC_10device_ptrIiEEEEyS8_iNS5_3std3__410__identityEEEvT0_PT3_T1_NS0_13GridEvenShareISO_EET2_T4_)
        /*0284*/ 	.word	0x00000000


	//----- nvinfo : EIATTR_MIN_STACK_SIZE
	.align		4
.L_150:
        /*0288*/ 	.byte	0x04, 0x12
        /*028a*/ 	.short	(.L_152 - .L_151)
	.align		4
.L_151:
        /*028c*/ 	.word	index@(_ZN3cub18CUB_300001_SM_10006detail6reduce28DeviceReduceSingleTileKernelINS2_10policy_hubIiyN4cuda3__47maximumIiEEE10Policy1000EN6thrust24THRUST_300001_SM_1000_NS6detail15normal_iteratorINSC_10device_ptrIiEEEEPiyS8_iiNS5_3std3__410__identityEEEvT0_T1_T2_T3_T4_T6_)
        /*0290*/ 	.word	0x00000000


	//----- nvinfo : EIATTR_MIN_STACK_SIZE
	.align		4
.L_152:
        /*0294*/ 	.byte	0x04, 0x12
        /*0296*/ 	.short	(.L_154 - .L_153)
	.align		4
.L_153:
        /*0298*/ 	.word	index@(_ZN3cub18CUB_300001_SM_10006detail6reduce28DeviceReduceSingleTileKernelINS2_10policy_hubIijN4cuda3__47maximumIiEEE10Policy1000EPiSB_iS8_iiNS5_3std3__410__identityEEEvT0_T1_T2_T3_T4_T6_)
        /*029c*/ 	.word	0x00000000


	//----- nvinfo : EIATTR_MIN_STACK_SIZE
	.align		4
.L_154:
        /*02a0*/ 	.byte	0x04, 0x12
        /*02a2*/ 	.short	(.L_156 - .L_155)
	.align		4
.L_155:
        /*02a4*/ 	.word	index@(_ZN3cub18CUB_300001_SM_10006detail6reduce18DeviceReduceKernelINS2_10policy_hubIijN4cuda3__47maximumIiEEE10Policy1000EN6thrust24THRUST_300001_SM_1000_NS6detail15normal_iteratorINSC_10device_ptrIiEEEEjS8_iNS5_3std3__410__identityEEEvT0_PT3_T1_NS0_13GridEvenShareISO_EET2_T4_)
        /*02a8*/ 	.word	0x00000000


	//----- nvinfo : EIATTR_MIN_STACK_SIZE
	.align		4
.L_156:
        /*02ac*/ 	.byte	0x04, 0x12
        /*02ae*/ 	.short	(.L_158 - .L_157)
	.align		4
.L_157:
        /*02b0*/ 	.word	index@(_ZN3cub18CUB_300001_SM_10006detail6reduce28DeviceReduceSingleTileKernelINS2_10policy_hubIijN4cuda3__47maximumIiEEE10Policy1000EN6thrust24THRUST_300001_SM_1000_NS6detail15normal_iteratorINSC_10device_ptrIiEEEEPijS8_iiNS5_3std3__410__identityEEEvT0_T1_T2_T3_T4_T6_)
        /*02b4*/ 	.word	0x00000000


	//----- nvinfo : EIATTR_MIN_STACK_SIZE
	.align		4
.L_158:
        /*02b8*/ 	.byte	0x04, 0x12
        /*02ba*/ 	.short	(.L_160 - .L_159)
	.align		4
.L_159:
        /*02bc*/ 	.word	index@(_ZN3cub18CUB_300001_SM_10006detail9transform16transform_kernelINS2_10policy_hubILb1EN4cuda3std3__45tupleIJN6thrust24THRUST_300001_SM_1000_NS17counting_iteratorIjNSA_11use_defaultESC_SC_EEEEEE10policy1000El13initRandomPrgNSA_6detail15normal_iteratorINSA_10device_ptrI4BodyEEEEJSD_EEEvT0_iT1_T2_DpNS2_10kernel_argIT3_EE)
        /*02c0*/ 	.word	0x00000000


	//----- nvinfo : EIATTR_MIN_STACK_SIZE
	.align		4
.L_160:
        /*02c4*/ 	.byte	0x04, 0x12
        /*02c6*/ 	.short	(.L_162 - .L_161)
	.align		4
.L_161:
        /*02c8*/ 	.word	index@(_ZN3cub18CUB_300001_SM_10006detail9transform16transform_kernelINS2_10policy_hubILb1EN4cuda3std3__45tupleIJPK4BodyEEEE10policy1000ElNS7_10__identityEN6thrust24THRUST_300001_SM_1000_NS10device_ptrIS9_EEJSB_EEEvT0_iT1_T2_DpNS2_10kernel_argIT3_EE)
        /*02cc*/ 	.word	0x00000000


	//----- nvinfo : EIATTR_MIN_STACK_SIZE
	.align		4
.L_162:
        /*02d0*/ 	.byte	0x04, 0x12
        /*02d2*/ 	.short	(.L_164 - .L_163)
	.align		4
.L_163:
        /*02d4*/ 	.word	index@(_ZN3cub18CUB_300001_SM_10006detail9transform16transform_kernelINS2_10policy_hubILb1EN4cuda3std3__45tupleIJPK4BodyEEEE10policy1000EiNS7_10__identityEN6thrust24THRUST_300001_SM_1000_NS10device_ptrIS9_EEJSB_EEEvT0_iT1_T2_DpNS2_10kernel_argIT3_EE)
        /*02d8*/ 	.word	0x00000000


	//----- nvinfo : EIATTR_MIN_STACK_SIZE
	.align		4
.L_164:
        /*02dc*/ 	.byte	0x04, 0x12
        /*02de*/ 	.short	(.L_166 - .L_165)
	.align		4
.L_165:
        /*02e0*/ 	.word	index@(_ZN3cub18CUB_300001_SM_10006detail9transform16transform_kernelINS2_10policy_hubILb1EN4cuda3std3__45tupleIJN6thrust24THRUST_300001_SM_1000_NS7pointerI4BodyNSA_8cuda_cub3tagENSA_11use_defaultESF_EEEEEE10policy1000ElNS7_10__identityEPSC_JSL_EEEvT0_iT1_T2_DpNS2_10kernel_argIT3_EE)
        /*02e4*/ 	.word	0x00000000


	//----- nvinfo : EIATTR_MIN_STACK_SIZE
	.align		4
.L_166:
        /*02e8*/ 	.byte	0x04, 0x12
        /*02ea*/ 	.short	(.L_168 - .L_167)
	.align		4
.L_167:
        /*02ec*/ 	.word	index@(_ZN3cub18CUB_300001_SM_10006detail9transform16transform_kernelINS2_10policy_hubILb1EN4cuda3std3__45tupleIJN6thrust24THRUST_300001_SM_1000_NS7pointerI4BodyNSA_8cuda_cub3tagENSA_11use_defaultESF_EEEEEE10policy1000EiNS7_10__identityEPSC_JSL_EEEvT0_iT1_T2_DpNS2_10kernel_argIT3_EE)
        /*02f0*/ 	.word	0x00000000


	//----- nvinfo : EIATTR_MIN_STACK_SIZE
	.align		4
.L_168:
        /*02f4*/ 	.byte	0x04, 0x12
        /*02f6*/ 	.short	(.L_170 - .L_169)
	.align		4
.L_169:
        /*02f8*/ 	.word	index@(_ZN3cub18CUB_300001_SM_10006detail9transform16transform_kernelINS2_10policy_hubILb1EN4cuda3std3__45tupleIJN6thrust24THRUST_300001_SM_1000_NS7pointerI4BodyNSA_8cuda_cub3tagENSA_11use_defaultESF_EEEEEE10policy1000ElNS7_10__identityENSA_10device_ptrISC_EEJPSC_EEEvT0_iT1_T2_DpNS2_10kernel_argIT3_EE)
        /*02fc*/ 	.word	0x00000000


	//----- nvinfo : EIATTR_MIN_STACK_SIZE
	.align		4
.L_170:
        /*0300*/ 	.byte	0x04, 0x12
        /*0302*/ 	.short	(.L_172 - .L_171)
	.align		4
.L_171:
        /*0304*/ 	.word	index@(_ZN3cub18CUB_300001_SM_10006detail9transform16transform_kernelINS2_10policy_hubILb1EN4cuda3std3__45tupleIJN6thrust24THRUST_300001_SM_1000_NS7pointerI4BodyNSA_8cuda_cub3tagENSA_11use_defaultESF_EEEEEE10policy1000EiNS7_10__identityENSA_10device_ptrISC_EEJPSC_EEEvT0_iT1_T2_DpNS2_10kernel_argIT3_EE)
        /*0308*/ 	.word	0x00000000


	//----- nvinfo : EIATTR_MIN_STACK_SIZE
	.align		4
.L_172:
        /*030c*/ 	.byte	0x04, 0x12
        /*030e*/ 	.short	(.L_174 - .L_173)
	.align		4
.L_173:
        /*0310*/ 	.word	index@(_ZN3cub18CUB_300001_SM_10006detail9transform16transform_kernelINS2_10policy_hubILb1EN4cuda3std3__45tupleIJN6thrust24THRUST_300001_SM_1000_NS17counting_iteratorIjNSA_11use_defaultESC_SC_EEEEEE10policy1000Ei13initRandomPrgNSA_6detail15normal_iteratorINSA_10device_ptrI4BodyEEEEJSD_EEEvT0_iT1_T2_DpNS2_10kernel_argIT3_EE)
        /*0314*/ 	.word	0x00000000


	//----- nvinfo : EIATTR_MIN_STACK_SIZE
	.align		4
.L_174:
        /*0318*/ 	.byte	0x04, 0x12
        /*031a*/ 	.short	(.L_176 - .L_175)
	.align		4
.L_175:
        /*031c*/ 	.word	index@(_ZN3cub18CUB_300001_SM_10006detail9transform16transform_kernelINS2_10policy_hubILb1EN4cuda3std3__45tupleIJN6thrust24THRUST_300001_SM_1000_NS10device_ptrI4BodyEEEEEE10policy1000ElNS7_10__identityEPSC_JSI_EEEvT0_iT1_T2_DpNS2_10kernel_argIT3_EE)
        /*0320*/ 	.word	0x00000000


	//----- nvinfo : EIATTR_MIN_STACK_SIZE
	.align		4
.L_176:
        /*0324*/ 	.byte	0x04, 0x12
        /*0326*/ 	.short	(.L_178 - .L_177)
	.align		4
.L_177:
        /*0328*/ 	.word	index@(_ZN3cub18CUB_300001_SM_10006detail9transform16transform_kernelINS2_10policy_hubILb1EN4cuda3std3__45tupleIJN6thrust24THRUST_300001_SM_1000_NS10device_ptrI4BodyEEEEEE10policy1000EiNS7_10__identityEPSC_JSI_EEEvT0_iT1_T2_DpNS2_10kernel_argIT3_EE)
        /*032c*/ 	.word	0x00000000


	//----- nvinfo : EIATTR_MIN_STACK_SIZE
	.align		4
.L_178:
        /*0330*/ 	.byte	0x04, 0x12
        /*0332*/ 	.short	(.L_180 - .L_179)
	.align		4
.L_179:
        /*0334*/ 	.word	index@(_ZN3cub18CUB_300001_SM_10006detail8for_each13static_kernelINS2_12policy_hub_t12policy_500_tElNS2_12op_wrapper_tIl19mapPixelCountToRGBAN6thrust24THRUST_300001_SM_1000_NS17counting_iteratorIjNS9_11use_defaultESB_SB_EEEEEEvT0_T1_)
        /*0338*/ 	.word	0x00000000


	//----- nvinfo : EIATTR_MIN_STACK_SIZE
	.align		4
.L_180:
        /*033c*/ 	.byte	0x04, 0x12
        /*033e*/ 	.short	(.L_182 - .L_181)
	.align		4
.L_181:
        /*0340*/ 	.word	index@(_ZN3cub18CUB_300001_SM_10006detail8for_each13static_kernelINS2_12policy_hub_t12policy_500_tEmN6thrust24THRUST_300001_SM_1000_NS8cuda_cub20__uninitialized_fill7functorINS7_10device_ptrIhEEhEEEEvT0_T1_)
        /*0344*/ 	.word	0x00000000


	//----- nvinfo : EIATTR_MIN_STACK_SIZE
	.align		4
.L_182:
        /*0348*/ 	.byte	0x04, 0x12
        /*034a*/ 	.short	(.L_184 - .L_183)
	.align		4
.L_183:
        /*034c*/ 	.word	index@(_ZN3cub18CUB_300001_SM_10006detail8for_each13static_kernelINS2_12policy_hub_t12policy_500_tElNS2_12op_wrapper_tIl20mapBodyToPixelCountsN6thrust24THRUST_300001_SM_1000_NS6detail15normal_iteratorINS9_10device_ptrI4BodyEEEEEEEEvT0_T1_)
        /*0350*/ 	.word	0x00000000


	//----- nvinfo : EIATTR_MIN_STACK_SIZE
	.align		4
.L_184:
        /*0354*/ 	.byte	0x04, 0x12
        /*0356*/ 	.short	(.L_186 - .L_185)
	.align		4
.L_185:
        /*0358*/ 	.word	index@(_ZN3cub18CUB_300001_SM_10006detail8for_each13static_kernelINS2_12policy_hub_t12policy_500_tElN6thrust24THRUST_300001_SM_1000_NS8cuda_cub6__fill7functorINS7_6detail15normal_iteratorINS7_10device_ptrIiEEEEiEEEEvT0_T1_)
        /*035c*/ 	.word	0x00000000


	//----- nvinfo : EIATTR_MIN_STACK_SIZE
	.align		4
.L_186:
        /*0360*/ 	.byte	0x04, 0x12
        /*0362*/ 	.short	(.L_188 - .L_187)
	.align		4
.L_187:
        /*0364*/ 	.word	index@(_ZN3cub18CUB_300001_SM_10006detail8for_each13static_kernelINS2_12policy_hub_t12policy_500_tEmN6thrust24THRUST_300001_SM_1000_NS8cuda_cub20__uninitialized_fill7functorINS7_10device_ptrIiEEiEEEEvT0_T1_)
        /*0368*/ 	.word	0x00000000


	//----- nvinfo : EIATTR_MIN_STACK_SIZE
	.align		4
.L_188:
        /*036c*/ 	.byte	0x04, 0x12
        /*036e*/ 	.short	(.L_190 - .L_189)
	.align		4
.L_189:
        /*0370*/ 	.word	index@(_ZN3cub18CUB_300001_SM_10006detail8for_each13static_kernelINS2_12policy_hub_t12policy_500_tElN6thrust24THRUST_300001_SM_1000_NS8cuda_cub20__uninitialized_copy7functorINS7_7pointerI4BodyNS8_3tagENS7_11use_defaultESE_EESF_EEEEvT0_T1_)
        /*0374*/ 	.word	0x00000000


	//----- nvinfo : EIATTR_MIN_STACK_SIZE
	.align		4
.L_190:
        /*0378*/ 	.byte	0x04, 0x12
        /*037a*/ 	.short	(.L_192 - .L_191)
	.align		4
.L_191:
        /*037c*/ 	.word	index@(_ZN3cub18CUB_300001_SM_10006detail8for_each13static_kernelINS2_12policy_hub_t12policy_500_tEmNS2_12op_wrapper_tImN6thrust24THRUST_300001_SM_1000_NS6detail23allocator_traits_detail24construct1_via_allocatorINS8_16device_allocatorI4BodyEEEENS8_10device_ptrISD_EEEEEEvT0_T1_)
        /*0380*/ 	.word	0x00000000


	//----- nvinfo : EIATTR_MIN_STACK_SIZE
	.align		4
.L_192:
        /*0384*/ 	.byte	0x04, 0x12
        /*0386*/ 	.short	(.L_194 - .L_193)
	.align		4
.L_193:
        /*0388*/ 	.word	index@(_ZN3cub18CUB_300001_SM_10006detail8for_each13static_kernelINS2_12policy_hub_t12policy_500_tElN6thrust24THRUST_300001_SM_1000_NS8cuda_cub20__uninitialized_copy7functorINS7_10device_ptrI4BodyEENS7_7pointerISC_NS8_3tagENS7_11use_defaultESG_EEEEEEvT0_T1_)
        /*038c*/ 	.word	0x00000000


	//----- nvinfo : EIATTR_MIN_STACK_SIZE
	.align		4
.L_194:
        /*0390*/ 	.byte	0x04, 0x12
        /*0392*/ 	.short	(.L_196 - .L_195)
	.align		4
.L_195:
        /*0394*/ 	.word	index@(_ZN3cub18CUB_300001_SM_10006detail8for_each13static_kernelINS2_12policy_hub_t12policy_500_tEmNS2_12op_wrapper_tImN6thrust24THRUST_300001_SM_1000_NS6detail23allocator_traits_detail24construct1_via_allocatorINS9_18no_throw_allocatorINS9_19temporary_allocatorI4BodyNS8_8cuda_cub3tagEEEEEEENS8_7pointerISE_SG_NS8_11use_defaultESL_EEEEEEvT0_T1_)
        /*0398*/ 	.word	0x00000000


	//----- nvinfo : EIATTR_MIN_STACK_SIZE
	.align		4
.L_196:
        /*039c*/ 	.byte	0x04, 0x12
        /*039e*/ 	.short	(.L_198 - .L_197)
	.align		4
.L_197:
        /*03a0*/ 	.word	index@(_ZN3cub18CUB_300001_SM_10006detail11EmptyKernelIvEEvv)
        /*03a4*/ 	.word	0x00000000
.L_198:


//--------------------- .nv.compat                --------------------------
	.section	.nv.compat,"",@"SHT_CUDA_COMPAT_INFO"
	.align	4
        /*0000*/ 	.byte	0x02, 0x09, 0x00, 0x00, 0x02, 0x02, 0x01, 0x00, 0x02, 0x05, 0x05, 0x00, 0x03, 0x07, 0x01, 0x01
        /*0010*/ 	.byte	0x02, 0x03, 0x00, 0x00, 0x02, 0x06, 0x01, 0x00, 0x04, 0x0b, 0x08, 0x00, 0x01, 0x00, 0x00, 0x00
        /*0020*/ 	.byte	0x00, 0x00, 0x00, 0x00


//--------------------- .nv.info._ZN3cub18CUB_300001_SM_10006detail6reduce28DeviceReduceSingleTileKernelINS2_10policy_hubIiyN4cuda3__47maximumIiEEE10Policy1000EPiSB_iS8_iiNS5_3std3__410__identityEEEvT0_T1_T2_T3_T4_T6_ --------------------------
	.section	.nv.info._ZN3cub18CUB_300001_SM_10006detail6reduce28DeviceReduceSingleTileKernelINS2_10policy_hubIiyN4cuda3__47maximumIiEEE10Policy1000EPiSB_iS8_iiNS5_3std3__410__identityEEEvT0_T1_T2_T3_T4_T6_,"",@"SHT_CUDA_INFO"
	.sectionflags	@""
	.align	4


	//----- nvinfo : EIATTR_CUDA_API_VERSION
	.align		4
        /*0000*/ 	.byte	0x04, 0x37
        /*0002*/ 	.short	(.L_200 - .L_199)
.L_199:
        /*0004*/ 	.word	0x00000082


	//----- nvinfo : EIATTR_KPARAM_INFO
	.align		4
.L_200:
        /*0008*/ 	.byte	0x04, 0x17
        /*000a*/ 	.short	(.L_202 - .L_201)
.L_201:
        /*000c*/ 	.word	0x00000000
        /*0010*/ 	.short	0x0005
        /*0012*/ 	.short	0x001c
        /*0014*/ 	.byte	0x00, 0xf0, 0x05, 0x00


	//----- nvinfo : EIATTR_KPARAM_INFO
	.align		4
.L_202:
        /*0018*/ 	.byte	0x04, 0x17
        /*001a*/ 	.short	(.L_204 - .L_203)
.L_203:
        /*001c*/ 	.word	0x00000000
        /*0020*/ 	.short	0x0004
        /*0022*/ 	.short	0x0018
        /*0024*/ 	.byte	0x00, 0xf0, 0x11, 0x00


	//----- nvinfo : EIATTR_KPARAM_INFO
	.align		4
.L_204:
        /*0028*/ 	.byte	0x04, 0x17
        /*002a*/ 	.short	(.L_206 - .L_205)
.L_205:
        /*002c*/ 	.word	0x00000000
        /*0030*/ 	.short	0x0003
        /*0032*/ 	.short	0x0014
        /*0034*/ 	.byte	0x00, 0xf0, 0x05, 0x00


	//----- nvinfo : EIATTR_KPARAM_INFO
	.align		4
.L_206:
        /*0038*/ 	.byte	0x04, 0x17
        /*003a*/ 	.short	(.L_208 - .L_207)
.L_207:
        /*003c*/ 	.word	0x00000000
        /*0040*/ 	.short	0x0002
        /*0042*/ 	.short	0x0010
        /*0044*/ 	.byte	0x00, 0xf0, 0x11, 0x00


	//----- nvinfo : EIATTR_KPARAM_INFO
	.align		4
.L_208:
        /*0048*/ 	.byte	0x04, 0x17
        /*004a*/ 	.short	(.L_210 - .L_209)
.L_209:
        /*004c*/ 	.word	0x00000000
        /*0050*/ 	.short	0x0001
        /*0052*/ 	.short	0x0008
        /*0054*/ 	.byte	0x00, 0xf5, 0x21, 0x00


	//----- nvinfo : EIATTR_KPARAM_INFO
	.align		4
.L_210:
        /*0058*/ 	.byte	0x04, 0x17
        /*005a*/ 	.short	(.L_212 - .L_211)
.L_211:
        /*005c*/ 	.word	0x00000000
        /*0060*/ 	.short	0x0000
        /*0062*/ 	.short	0x0000
        /*0064*/ 	.byte	0x00, 0xf5, 0x21, 0x00


	//----- nvinfo : EIATTR_SPARSE_MMA_MASK
	.align		4
.L_212:
        /*0068*/ 	.byte	0x03, 0x50
        /*006a*/ 	.short	0x0000


	//----- nvinfo : EIATTR_MAXREG_COUNT
	.align		4
        /*006c*/ 	.byte	0x03, 0x1b
        /*006e*/ 	.short	0x00ff


	//----- nvinfo : EIATTR_NUM_BARRIERS
	.align		4
        /*0070*/ 	.byte	0x02, 0x4c
        /*0072*/ 	.byte	0x01
	.zero		1


	//----- nvinfo : EIATTR_MERCURY_ISA_VERSION
	.align		4
        /*0074*/ 	.byte	0x03, 0x5f
        /*0076*/ 	.short	0x0101


	//----- nvinfo : EIATTR_COOP_GROUP_MASK_REGIDS
	.align		4
        /*0078*/ 	.byte	0x04, 0x29
        /*007a*/ 	.short	(.L_214 - .L_213)


	//   ....[0]....
.L_213:
        /*007c*/ 	.word	0xffffffff


	//   ....[1]....
        /*0080*/ 	.word	0xffffffff


	//   ....[2]....
        /*0084*/ 	.word	0xffffffff


	//   ....[3]....
        /*0088*/ 	.word	0xffffffff


	//   ....[4]....
        /*008c*/ 	.word	0xffffffff


	//   ....[5]....
        /*0090*/ 	.word	0xffffffff


	//   ....[6]....
        /*0094*/ 	.word	0xffffffff


	//   ....[7]....
        /*0098*/ 	.word	0xffffffff


	//   ....[8]....
        /*009c*/ 	.word	0xffffffff


	//   ....[9]....
        /*00a0*/ 	.word	0xffffffff


	//   ....[10]....
        /*00a4*/ 	.word	0xffffffff


	//   ....[11]....
        /*00a8*/ 	.word	0xffffffff


	//   ....[12]....
        /*00ac*/ 	.word	0xffffffff


	//   ....[13]....
        /*00b0*/ 	.word	0xffffffff


	//   ....[14]....
        /*00b4*/ 	.word	0xffffffff


	//   ....[15]....
        /*00b8*/ 	.word	0xffffffff


	//   ....[16]....
        /*00bc*/ 	.word	0xffffffff


	//   ....[17]....
        /*00c0*/ 	.word	0xffffffff


	//   ....[18]....
        /*00c4*/ 	.word	0xffffffff


	//   ....[19]....
        /*00c8*/ 	.word	0xffffffff


	//   ....[20]....
        /*00cc*/ 	.word	0xffffffff


	//   ....[21]....
        /*00d0*/ 	.word	0xffffffff


	//   ....[22]....
        /*00d4*/ 	.word	0xffffffff


	//   ....[23]....
        /*00d8*/ 	.word	0xffffffff


	//   ....[24]....
        /*00dc*/ 	.word	0xffffffff


	//   ....[25]....
        /*00e0*/ 	.word	0xffffffff


	//   ....[26]....
        /*00e4*/ 	.word	0xffffffff


	//   ....[27]....
        /*00e8*/ 	.word	0xffffffff


	//   ....[28]....
        /*00ec*/ 	.word	0xffffffff


	//   ....[29]....
        /*00f0*/ 	.word	0xffffffff


	//----- nvinfo : EIATTR_COOP_GROUP_INSTR_OFFSETS
	.align		4
.L_214:
        /*00f4*/ 	.byte	0x04, 0x28
        /*00f6*/ 	.short	(.L_216 - .L_215)


	//   ....[0]....
.L_215:
        /*00f8*/ 	.word	0x000008a0


	//   ....[1]....
        /*00fc*/ 	.word	0x00000900


	//   ....[2]....
        /*0100*/ 	.word	0x00000970


	//   ....[3]....
        /*0104*/ 	.word	0x000009c0


	//   ....[4]....
        /*0108*/ 	.word	0x000009f0


	//   ....[5]....
        /*010c*/ 	.word	0x00000b80


	//   ....[6]....
        /*0110*/ 	.word	0x00000c10


	//   ....[7]....
        /*0114*/ 	.word	0x00000c60


	//   ....[8]....
        /*0118*/ 	.word	0x00000ca0


	//   ....[9]....
        /*011c*/ 	.word	0x00000ce0


	//   ....[10]....
        /*0120*/ 	.word	0x00001940


	//   ....[11]....
        /*0124*/ 	.word	0x000019c0


	//   ....[12]....
        /*0128*/ 	.word	0x00001a10


	//   ....[13]....
        /*012c*/ 	.word	0x00001a50


	//   ....[14]....
        /*0130*/ 	.word	0x00001a80


	//   ....[15]....
        /*0134*/ 	.word	0x00002330


	//   ....[16]....
        /*0138*/ 	.word	0x00002390


	//   ....[17]....
        /*013c*/ 	.word	0x00002400


	//   ....[18]....
        /*0140*/ 	.word	0x00002450


	//   ....[19]....
        /*0144*/ 	.word	0x00002480


	//   ....[20]....
        /*0148*/ 	.word	0x00002610


	//   ....[21]....
        /*014c*/ 	.word	0x00002690


	//   ....[22]....
        /*0150*/ 	.word	0x000026d0


	//   ....[23]....
        /*0154*/ 	.word	0x00002720


	//   ....[24]....
        /*0158*/ 	.word	0x00002770


	//   ....[25]....
        /*015c*/ 	.word	0x00003550


	//   ....[26]....
        /*0160*/ 	.word	0x000035d0


	//   ....[27]....
        /*0164*/ 	.word	0x00003620


	//   ....[28]....
        /*0168*/ 	.word	0x00003660


	//   ....[29]....
        /*016c*/ 	.word	0x00003690


	//----- nvinfo : EIATTR_VRC_CTA_INIT_COUNT
	.align		4
.L_216:
        /*0170*/ 	.byte	0x02, 0x4a
	.zero		1
	.zero		1


	//----- nvinfo : EIATTR_EXIT_INSTR_OFFSETS
	.align		4
        /*0174*/ 	.byte	0x04, 0x1c
        /*0176*/ 	.short	(.L_218 - .L_217)


	//   ....[0]....
.L_217:
        /*0178*/ 	.word	0x00000080


	//   ....[1]....
        /*017c*/ 	.word	0x000000c0


	//   ....[2]....
        /*0180*/ 	.word	0x000037b0


	//   ....[3]....
        /*0184*/ 	.word	0x00003800


	//----- nvinfo : EIATTR_MAX_THREADS
	.align		4
.L_218:
        /*0188*/ 	.byte	0x04, 0x05
        /*018a*/ 	.short	(.L_220 - .L_219)
.L_219:
        /*018c*/ 	.word	0x00000100
        /*0190*/ 	.word	0x00000001
        /*0194*/ 	.word	0x00000001


	//----- nvinfo : EIATTR_CRS_STACK_SIZE
	.align		4
.L_220:
        /*0198*/ 	.byte	0x04, 0x1e
        /*019a*/ 	.short	(.L_222 - .L_221)
.L_221:
        /*019c*/ 	.word	0x00000000


	//----- nvinfo : EIATTR_CBANK_PARAM_SIZE
	.align		4
.L_222:
        /*01a0*/ 	.byte	0x03, 0x19
        /*01a2*/ 	.short	0x001d


	//----- nvinfo : EIATTR_PARAM_CBANK
	.align		4
        /*01a4*/ 	.byte	0x04, 0x0a
        /*01a6*/ 	.short	(.L_224 - .L_223)
	.align		4
.L_223:
        /*01a8*/ 	.word	index@(.nv.constant0._ZN3cub18CUB_300001_SM_10006detail6reduce28DeviceReduceSingleTileKernelINS2_10policy_hubIiyN4cuda3__47maximumIiEEE10Policy1000EPiSB_iS8_iiNS5_3std3__410__identityEEEvT0_T1_T2_T3_T4_T6_)
        /*01ac*/ 	.short	0x0380
        /*01ae*/ 	.short	0x001d


	//----- nvinfo : EIATTR_SW_WAR
	.align		4
.L_224:
        /*01b0*/ 	.byte	0x04, 0x36
        /*01b2*/ 	.short	(.L_226 - .L_225)
.L_225:
        /*01b4*/ 	.word	0x00000008
.L_226:


//--------------------- .nv.info._ZN3cub18CUB_300001_SM_10006detail6reduce18DeviceReduceKernelINS2_10policy_hubIiyN4cuda3__47maximumIiEEE10Policy1000EN6thrust24THRUST_300001_SM_1000_NS6detail15normal_iteratorINSC_10device_ptrIiEEEEyS8_iNS5_3std3__410__identityEEEvT0_PT3_T1_NS0_13GridEvenShareISO_EET2_T4_ --------------------------
	.section	.nv.info._ZN3cub18CUB_300001_SM_10006detail6reduce18DeviceReduceKernelINS2_10policy_hubIiyN4cuda3__47maximumIiEEE10Policy1000EN6thrust24THRUST_300001_SM_1000_NS6detail15normal_iteratorINSC_10device_ptrIiEEEEyS8_iNS5_3std3__410__identityEEEvT0_PT3_T1_NS0_13GridEvenShareISO_EET2_T4_,"",@"SHT_CUDA_INFO"
	.sectionflags	@""
	.align	4


	//----- nvinfo : EIATTR_CUDA_API_VERSION
	.align		4
        /*0000*/ 	.byte	0x04, 0x37
        /*0002*/ 	.short	(.L_228 - .L_227)
.L_227:
        /*0004*/ 	.word	0x00000082


	//----- nvinfo : EIATTR_KPARAM_INFO
	.align		4
.L_228:
        /*0008*/ 	.byte	0x04, 0x17
        /*000a*/ 	.short	(.L_230 - .L_229)
.L_229:
        /*000c*/ 	.word	0x00000000
        /*0010*/ 	.short	0x0005
        /*0012*/ 	.short	0x0061
        /*0014*/ 	.byte	0x00, 0xf0, 0x05, 0x00


	//----- nvinfo : EIATTR_KPARAM_INFO
	.align		4
.L_230:
        /*0018*/ 	.byte	0x04, 0x17
        /*001a*/ 	.short	(.L_232 - .L_231)
.L_231:
        /*001c*/ 	.word	0x00000000
        /*0020*/ 	.short	0x0004
        /*0022*/ 	.short	0x0060
        /*0024*/ 	.byte	0x00, 0xf0, 0x05, 0x00


	//----- nvinfo : EIATTR_KPARAM_INFO
	.align		4
.L_232:
        /*0028*/ 	.byte	0x04, 0x17
        /*002a*/ 	.short	(.L_234 - .L_233)
.L_233:
        /*002c*/ 	.word	0x00000000
        /*0030*/ 	.short	0x0003
        /*0032*/ 	.short	0x0018
        /*0034*/ 	.byte	0x00, 0xf0, 0x21, 0x01


	//----- nvinfo : EIATTR_KPARAM_INFO
	.align		4
.L_234:
        /*0038*/ 	.byte	0x04, 0x17
        /*003a*/ 	.short	(.L_236 - .L_235)
.L_235:
        /*003c*/ 	.word	0x00000000
        /*0040*/ 	.short	0x0002
        /*0042*/ 	.short	0x0010
        /*0044*/ 	.byte	0x00, 0xf0, 0x21, 0x00


	//----- nvinfo : EIATTR_KPARAM_INFO
	.align		4
.L_236:
        /*0048*/ 	.byte	0x04, 0x17
        /*004a*/ 	.short	(.L_238 - .L_237)
.L_237:
        /*004c*/ 	.word	0x00000000
        /*0050*/ 	.short	0x0001
        /*0052*/ 	.short	0x0008
        /*0054*/ 	.byte	0x00, 0xf5, 0x21, 0x00


	//----- nvinfo : EIATTR_KPARAM_INFO
	.align		4
.L_238:
        /*0058*/ 	.byte	0x04, 0x17
        /*005a*/ 	.short	(.L_240 - .L_239)
.L_239:
        /*005c*/ 	.word	0x00000000
        /*0060*/ 	.short	0x0000
        /*0062*/ 	.short	0x0000
        /*0064*/ 	.byte	0x00, 0xf0, 0x21, 0x00


	//----- nvinfo : EIATTR_SPARSE_MMA_MASK
	.align		4
.L_240:
        /*0068*/ 	.byte	0x03, 0x50
        /*006a*/ 	.short	0x0000


	//----- nvinfo : EIATTR_MAXREG_COUNT
	.align		4
        /*006c*/ 	.byte	0x03, 0x1b
        /*006e*/ 	.short	0x00ff


	//----- nvinfo : EIATTR_NUM_BARRIERS
	.align		4
        /*0070*/ 	.byte	0x02, 0x4c
        /*0072*/ 	.byte	0x01
	.zero		1


	//----- nvinfo : EIATTR_MERCURY_ISA_VERSION
	.align		4
        /*0074*/ 	.byte	0x03, 0x5f
        /*0076*/ 	.short	0x0101


	//----- nvinfo : EIATTR_COOP_GROUP_MASK_REGIDS
	.align		4
        /*0078*/ 	.byte	0x04, 0x29
        /*007a*/ 	.short	(.L_242 - .L_241)


	//   ....[0]....
.L_241:
        /*007c*/ 	.word	0xffffffff


	//   ....[1]....
        /*0080*/ 	.word	0xffffffff


	//   ....[2]....
        /*0084*/ 	.word	0xffffffff


	//   ....[3]....
        /*0088*/ 	.word	0xffffffff


	//   ....[4]....
        /*008c*/ 	.word	0xffffffff


	//   ....[5]....
        /*0090*/ 	.word	0xffffffff


	//   ....[6]....
        /*0094*/ 	.word	0xffffffff


	//   ....[7]....
        /*0098*/ 	.word	0xffffffff


	//   ....[8]....
        /*009c*/ 	.word	0xffffffff


	//   ....[9]....
        /*00a0*/ 	.word	0xffffffff


	//   ....[10]....
        /*00a4*/ 	.word	0xffffffff


	//   ....[11]....
        /*00a8*/ 	.word	0xffffffff


	//   ....[12]....
        /*00ac*/ 	.word	0xffffffff


	//   ....[13]....
        /*00b0*/ 	.word	0xffffffff


	//   ....[14]....
        /*00b4*/ 	.word	0xffffffff


	//----- nvinfo : EIATTR_COOP_GROUP_INSTR_OFFSETS
	.align		4
.L_242:
        /*00b8*/ 	.byte	0x04, 0x28
        /*00ba*/ 	.short	(.L_244 - .L_243)


	//   ....[0]....
.L_243:
        /*00bc*/ 	.word	0x000008f0


	//   ....[1]....
        /*00c0*/ 	.word	0x00000950


	//   ....[2]....
        /*00c4*/ 	.word	0x000009c0


	//   ....[3]....
        /*00c8*/ 	.word	0x00000a10


	//   ....[4]....
        /*00cc*/ 	.word	0x00000a40


	//   ....[5]....
        /*00d0*/ 	.word	0x00000bd0


	//   ....[6]....
        /*00d4*/ 	.word	0x00000c60


	//   ....[7]....
        /*00d8*/ 	.word	0x00000cb0


	//   ....[8]....
        /*00dc*/ 	.word	0x00000cf0


	//   ....[9]....
        /*00e0*/ 	.word	0x00000d30


	//   ....[10]....
        /*00e4*/ 	.word	0x00001d60


	//   ....[11]....
        /*00e8*/ 	.word	0x00001de0


	//   ....[12]....
        /*00ec*/ 	.word	0x00001e30


	//   ....[13]....
        /*00f0*/ 	.word	0x00001e70


	//   ....[14]....
        /*00f4*/ 	.word	0x00001ea0


	//----- nvinfo : EIATTR_VRC_CTA_INIT_COUNT
	.align		4
.L_244:
        /*00f8*/ 	.byte	0x02, 0x4a
	.zero		1
	.zero		1


	//----- nvinfo : EIATTR_EXIT_INSTR_OFFSETS
	.align		4
        /*00fc*/ 	.byte	0x04, 0x1c
        /*00fe*/ 	.short	(.L_246 - .L_245)


	//   ....[0]....
.L_245:
        /*0100*/ 	.word	0x00001fc0


	//   ....[1]....
        /*0104*/ 	.word	0x00002020


	//----- nvinfo : EIATTR_MAX_THREADS
	.align		4
.L_246:
        /*0108*/ 	.byte	0x04, 0x05
        /*010a*/ 	.short	(.L_248 - .L_247)
.L_247:
        /*010c*/ 	.word	0x00000100
        /*0110*/ 	.word	0x00000001
        /*0114*/ 	.word	0x00000001


	//----- nvinfo : EIATTR_CRS_STACK_SIZE
	.align		4
.L_248:
        /*0118*/ 	.byte	0x04, 0x1e
        /*011a*/ 	.short	(.L_250 - .L_249)
.L_249:
        /*011c*/ 	.word	0x00000000


	//----- nvinfo : EIATTR_CBANK_PARAM_SIZE
	.align		4
.L_250:
        /*0120*/ 	.byte	0x03, 0x19
        /*0122*/ 	.short	0x0062


	//----- nvinfo : EIATTR_PARAM_CBANK
	.align		4
        /*0124*/ 	.byte	0x04, 0x0a
        /*0126*/ 	.short	(.L_252 - .L_251)
	.align		4
.L_251:
        /*0128*/ 	.word	index@(.nv.constant0._ZN3cub18CUB_300001_SM_10006detail6reduce18DeviceReduceKernelINS2_10policy_hubIiyN4cuda3__47maximumIiEEE10Policy1000EN6thrust24THRUST_300001_SM_1000_NS6detail15normal_iteratorINSC_10device_ptrIiEEEEyS8_iNS5_3std3__410__identityEEEvT0_PT3_T1_NS0_13GridEvenShareISO_EET2_T4_)
        /*012c*/ 	.short	0x0380
        /*012e*/ 	.short	0x0062


	//----- nvinfo : EIATTR_SW_WAR
	.align		4
.L_252:
        /*0130*/ 	.byte	0x04, 0x36
        /*0132*/ 	.short	(.L_254 - .L_253)
.L_253:
        /*0134*/ 	.word	0x00000008
.L_254:


//--------------------- .nv.info._ZN3cub18CUB_300001_SM_10006detail6reduce28DeviceReduceSingleTileKernelINS2_10policy_hubIiyN4cuda3__47maximumIiEEE10Policy1000EN6thrust24THRUST_300001_SM_1000_NS6detail15normal_iteratorINSC_10device_ptrIiEEEEPiyS8_iiNS5_3std3__410__identityEEEvT0_T1_T2_T3_T4_T6_ --------------------------
	.section	.nv.info._ZN3cub18CUB_300001_SM_10006detail6reduce28DeviceReduceSingleTileKernelINS2_10policy_hubIiyN4cuda3__47maximumIiEEE10Policy1000EN6thrust24THRUST_300001_SM_1000_NS6detail15normal_iteratorINSC_10device_ptrIiEEEEPiyS8_iiNS5_3std3__410__identityEEEvT0_T1_T2_T3_T4_T6_,"",@"SHT_CUDA_INFO"
	.sectionflags	@""
	.align	4


	//----- nvinfo : EIATTR_CUDA_API_VERSION
	.align		4
        /*0000*/ 	.byte	0x04, 0x37
        /*0002*/ 	.short	(.L_256 - .L_255)
.L_255:
        /*0004*/ 	.word	0x00000082


	//----- nvinfo : EIATTR_KPARAM_INFO
	.align		4
.L_256:
        /*0008*/ 	.byte	0x04, 0x17
        /*000a*/ 	.short	(.L_258 - .L_257)
.L_257:
        /*000c*/ 	.word	0x00000000
        /*0010*/ 	.short	0x0005
        /*0012*/ 	.short	0x0020
        /*0014*/ 	.byte	0x00, 0xf0, 0x05, 0x00


	//----- nvinfo : EIATTR_KPARAM_INFO
	.align		4
.L_258:
        /*0018*/ 	.byte	0x04, 0x17
        /*001a*/ 	.short	(.L_260 - .L_259)
.L_259:
        /*001c*/ 	.word	0x00000000
        /*0020*/ 	.short	0x0004
        /*0022*/ 	.short	0x001c
        /*0024*/ 	.byte	0x00, 0xf0, 0x11, 0x00


	//----- nvinfo : EIATTR_KPARAM_INFO
	.align		4
.L_260:
        /*0028*/ 	.byte	0x04, 0x17
        /*002a*/ 	.short	(.L_262 - .L_261)
.L_261:
        /*002c*/ 	.word	0x00000000
        /*0030*/ 	.short	0x0003
        /*0032*/ 	.short	0x0018
        /*0034*/ 	.byte	0x00, 0xf0, 0x05, 0x00


	//----- nvinfo : EIATTR_KPARAM_INFO
	.align		4
.L_262:
        /*0038*/ 	.byte	0x04, 0x17
        /*003a*/ 	.short	(.L_264 - .L_263)
.L_263:
        /*003c*/ 	.word	0x00000000
        /*0040*/ 	.short	0x0002
        /*0042*/ 	.short	0x0010
        /*0044*/ 	.byte	0x00, 0xf0, 0x21, 0x00


	//----- nvinfo : EIATTR_KPARAM_INFO
	.align		4
.L_264:
        /*0048*/ 	.byte	0x04, 0x17
        /*004a*/ 	.short	(.L_266 - .L_265)
.L_265:
        /*004c*/ 	.word	0x00000000
        /*0050*/ 	.short	0x0001
        /*0052*/ 	.short	0x0008
        /*0054*/ 	.byte	0x00, 0xf5, 0x21, 0x00


	//----- nvinfo : EIATTR_KPARAM_INFO
	.align		4
.L_266:
        /*0058*/ 	.byte	0x04, 0x17
        /*005a*/ 	.short	(.L_268 - .L_267)
.L_267:
        /*005c*/ 	.word	0x00000000
        /*0060*/ 	.short	0x0000
        /*0062*/ 	.short	0x0000
        /*0064*/ 	.byte	0x00, 0xf0, 0x21, 0x00


	//----- nvinfo : EIATTR_SPARSE_MMA_MASK
	.align		4
.L_268:
        /*0068*/ 	.byte	0x03, 0x50
        /*006a*/ 	.short	0x0000


	//----- nvinfo : EIATTR_MAXREG_COUNT
	.align		4
        /*006c*/ 	.byte	0x03, 0x1b
        /*006e*/ 	.short	0x00ff


	//----- nvinfo : EIATTR_NUM_BARRIERS
	.align		4
        /*0070*/ 	.byte	0x02, 0x4c
        /*0072*/ 	.byte	0x01
	.zero		1


	//----- nvinfo : EIATTR_MERCURY_ISA_VERSION
	.align		4
        /*0074*/ 	.byte	0x03, 0x5f
        /*0076*/ 	.short	0x0101


	//----- nvinfo : EIATTR_COOP_GROUP_MASK_REGIDS
	.align		4
        /*0078*/ 	.byte	0x04, 0x29
        /*007a*/ 	.short	(.L_270 - .L_269)


	//   ....[0]....
.L_269:
        /*007c*/ 	.word	0xffffffff


	//   ....[1]....
        /*0080*/ 	.word	0xffffffff


	//   ....[2]....
        /*0084*/ 	.word	0xffffffff


	//   ....[3]....
        /*0088*/ 	.word	0xffffffff


	//   ....[4]....
        /*008c*/ 	.word	0xffffffff


	//   ....[5]....
        /*0090*/ 	.word	0xffffffff


	//   ....[6]....
        /*0094*/ 	.word	0xffffffff


	//   ....[7]....
        /*0098*/ 	.word	0xffffffff


	//   ....[8]....
        /*009c*/ 	.word	0xffffffff


	//   ....[9]....
        /*00a0*/ 	.word	0xffffffff


	//   ....[10]....
        /*00a4*/ 	.word	0xffffffff


	//   ....[11]....
        /*00a8*/ 	.word	0xffffffff


	//   ....[12]....
        /*00ac*/ 	.word	0xffffffff


	//   ....[13]....
        /*00b0*/ 	.word	0xffffffff


	//   ....[14]....
        /*00b4*/ 	.word	0xffffffff


	//----- nvinfo : EIATTR_COOP_GROUP_INSTR_OFFSETS
	.align		4
.L_270:
        /*00b8*/ 	.byte	0x04, 0x28
        /*00ba*/ 	.short	(.L_272 - .L_271)


	//   ....[0]....
.L_271:
        /*00bc*/ 	.word	0x00000860


	//   ....[1]....
        /*00c0*/ 	.word	0x000008c0


	//   ....[2]....
        /*00c4*/ 	.word	0x00000930


	//   ....[3]....
        /*00c8*/ 	.word	0x00000980


	//   ....[4]....
        /*00cc*/ 	.word	0x000009b0


	//   ....[5]....
        /*00d0*/ 	.word	0x00000b40


	//   ....[6]....
        /*00d4*/ 	.word	0x00000bd0


	//   ....[7]....
        /*00d8*/ 	.word	0x00000c20


	//   ....[8]....
        /*00dc*/ 	.word	0x00000c60


	//   ....[9]....
        /*00e0*/ 	.word	0x00000ca0


	//   ....[10]....
        /*00e4*/ 	.word	0x00001b00


	//   ....[11]....
        /*00e8*/ 	.word	0x00001b80


	//   ....[12]....
        /*00ec*/ 	.word	0x00001bd0


	//   ....[13]....
        /*00f0*/ 	.word	0x00001c10


	//   ....[14]....
        /*00f4*/ 	.word	0x00001c40


	//----- nvinfo : EIATTR_VRC_CTA_INIT_COUNT
	.align		4
.L_272:
        /*00f8*/ 	.byte	0x02, 0x4a
	.zero		1
	.zero		1


	//----- nvinfo : EIATTR_EXIT_INSTR_OFFSETS
	.align		4
        /*00fc*/ 	.byte	0x04, 0x1c
        /*00fe*/ 	.short	(.L_274 - .L_273)


	//   ....[0]....
.L_273:
        /*0100*/ 	.word	0x000000a0


	//   ....[1]....
        /*0104*/ 	.word	0x000000e0


	//   ....[2]....
        /*0108*/ 	.word	0x00001d50


	//   ....[3]....
        /*010c*/ 	.word	0x00001da0


	//----- nvinfo : EIATTR_MAX_THREADS
	.align		4
.L_274:
        /*0110*/ 	.byte	0x04, 0x05
        /*0112*/ 	.short	(.L_276 - .L_275)
.L_275:
        /*0114*/ 	.word	0x00000100
        /*0118*/ 	.word	0x00000001
        /*011c*/ 	.word	0x00000001


	//----- nvinfo : EIATTR_CRS_STACK_SIZE
	.align		4
.L_276:
        /*0120*/ 	.byte	0x04, 0x1e
        /*0122*/ 	.short	(.L_278 - .L_277)
.L_277:
        /*0124*/ 	.word	0x00000000


	//----- nvinfo : EIATTR_CBANK_PARAM_SIZE
	.align		4
.L_278:
        /*0128*/ 	.byte	0x03, 0x19
        /*012a*/ 	.short	0x0021


	//----- nvinfo : EIATTR_PARAM_CBANK
	.align		4
        /*012c*/ 	.byte	0x04, 0x0a
        /*012e*/ 	.short	(.L_280 - .L_279)
	.align		4
.L_279:
        /*0130*/ 	.word	index@(.nv.constant0._ZN3cub18CUB_300001_SM_10006detail6reduce28DeviceReduceSingleTileKernelINS2_10policy_hubIiyN4cuda3__47maximumIiEEE10Policy1000EN6thrust24THRUST_300001_SM_1000_NS6detail15normal_iteratorINSC_10device_ptrIiEEEEPiyS8_iiNS5_3std3__410__identityEEEvT0_T1_T2_T3_T4_T6_)
        /*0134*/ 	.short	0x0380
        /*0136*/ 	.short	0x0021


	//----- nvinfo : EIATTR_SW_WAR
	.align		4
.L_280:
        /*0138*/ 	.byte	0x04, 0x36
        /*013a*/ 	.short	(.L_282 - .L_281)
.L_281:
        /*013c*/ 	.word	0x00000008
.L_282:


//--------------------- .nv.info._ZN3cub18CUB_300001_SM_10006detail6reduce28DeviceReduceSingleTileKernelINS2_10policy_hubIijN4cuda3__47maximumIiEEE10Policy1000EPiSB_iS8_iiNS5_3std3__410__identityEEEvT0_T1_T2_T3_T4_T6_ --------------------------
	.section	.nv.info._ZN3cub18CUB_300001_SM_10006detail6reduce28DeviceReduceSingleTileKernelINS2_10policy_hubIijN4cuda3__47maximumIiEEE10Policy1000EPiSB_iS8_iiNS5_3std3__410__identityEEEvT0_T1_T2_T3_T4_T6_,"",@"SHT_CUDA_INFO"
	.sectionflags	@""
	.align	4


	//----- nvinfo : EIATTR_CUDA_API_VERSION
	.align		4
        /*0000*/ 	.byte	0x04, 0x37
        /*0002*/ 	.short	(.L_284 - .L_283)
.L_283:
        /*0004*/ 	.word	0x00000082


	//----- nvinfo : EIATTR_KPARAM_INFO
	.align		4
.L_284:
        /*0008*/ 	.byte	0x04, 0x17
        /*000a*/ 	.short	(.L_286 - .L_285)
.L_285:
        /*000c*/ 	.word	0x00000000
        /*0010*/ 	.short	0x0005
        /*0012*/ 	.short	0x001c
        /*0014*/ 	.byte	0x00, 0xf0, 0x05, 0x00


	//----- nvinfo : EIATTR_KPARAM_INFO
	.align		4
.L_286:
        /*0018*/ 	.byte	0x04, 0x17
        /*001a*/ 	.short	(.L_288 - .L_287)
.L_287:
        /*001c*/ 	.word	0x00000000
        /*0020*/ 	.short	0x0004
        /*0022*/ 	.short	0x0018
        /*0024*/ 	.byte	0x00, 0xf0, 0x11, 0x00


	//----- nvinfo : EIATTR_KPARAM_INFO
	.align		4
.L_288:
        /*0028*/ 	.byte	0x04, 0x17
        /*002a*/ 	.short	(.L_290 - .L_289)
.L_289:
        /*002c*/ 	.word	0x00000000
        /*0030*/ 	.short	0x0003
        /*0032*/ 	.short	0x0014
        /*0034*/ 	.byte	0x00, 0xf0, 0x05, 0x00


	//----- nvinfo : EIATTR_KPARAM_INFO
	.align		4
.L_290:
        /*0038*/ 	.byte	0x04, 0x17
        /*003a*/ 	.short	(.L_292 - .L_291)
.L_291:
        /*003c*/ 	.word	0x00000000
        /*0040*/ 	.short	0x0002
        /*0042*/ 	.short	0x0010
        /*0044*/ 	.byte	0x00, 0xf0, 0x11, 0x00


	//----- nvinfo : EIATTR_KPARAM_INFO
	.align		4
.L_292:
        /*0048*/ 	.byte	0x04, 0x17
        /*004a*/ 	.short	(.L_294 - .L_293)
.L_293:
        /*004c*/ 	.word	0x00000000
        /*0050*/ 	.short	0x0001
        /*0052*/ 	.short	0x0008
        /*0054*/ 	.byte	0x00, 0xf5, 0x21, 0x00


	//----- nvinfo : EIATTR_KPARAM_INFO
	.align		4
.L_294:
        /*0058*/ 	.byte	0x04, 0x17
        /*005a*/ 	.short	(.L_296 - .L_295)
.L_295:
        /*005c*/ 	.word	0x00000000
        /*0060*/ 	.short	0x0000
        /*0062*/ 	.short	0x0000
        /*0064*/ 	.byte	0x00, 0xf5, 0x21, 0x00


	//----- nvinfo : EIATTR_SPARSE_MMA_MASK
	.align		4
.L_296:
        /*0068*/ 	.byte	0x03, 0x50
        /*006a*/ 	.short	0x0000


	//----- nvinfo : EIATTR_MAXREG_COUNT
	.align		4
        /*006c*/ 	.byte	0x03, 0x1b
        /*006e*/ 	.short	0x00ff


	//----- nvinfo : EIATTR_NUM_BARRIERS
	.align		4
        /*0070*/ 	.byte	0x02, 0x4c
        /*0072*/ 	.byte	0x01
	.zero		1


	//----- nvinfo : EIATTR_MERCURY_ISA_VERSION
	.align		4
        /*0074*/ 	.byte	0x03, 0x5f
        /*0076*/ 	.short	0x0101


	//----- nvinfo : EIATTR_COOP_GROUP_MASK_REGIDS
	.align		4
        /*0078*/ 	.byte	0x04, 0x29
        /*007a*/ 	.short	(.L_298 - .L_297)


	//   ....[0]....
.L_297:
        /*007c*/ 	.word	0xffffffff


	//   ....[1]....
        /*0080*/ 	.word	0xffffffff


	//   ....[2]....
        /*0084*/ 	.word	0xffffffff


	//   ....[3]....
        /*0088*/ 	.word	0xffffffff


	//   ....[4]....
        /*008c*/ 	.word	0xffffffff


	//   ....[5]....
        /*0090*/ 	.word	0xffffffff


	//   ....[6]....
        /*0094*/ 	.word	0xffffffff


	//   ....[7]....
        /*0098*/ 	.word	0xffffffff


	//   ....[8]....
        /*009c*/ 	.word	0xffffffff


	//   ....[9]....
        /*00a0*/ 	.word	0xffffffff


	//   ....[10]....
        /*00a4*/ 	.word	0xffffffff


	//   ....[11]....
        /*00a8*/ 	.word	0xffffffff


	//   ....[12]....
        /*00ac*/ 	.word	0xffffffff


	//   ....[13]....
        /*00b0*/ 	.word	0xffffffff


	//   ....[14]....
        /*00b4*/ 	.word	0xffffffff


	//   ....[15]....
        /*00b8*/ 	.word	0xffffffff


	//   ....[16]....
        /*00bc*/ 	.word	0xffffffff


	//   ....[17]....
        /*00c0*/ 	.word	0xffffffff


	//   ....[18]....
        /*00c4*/ 	.word	0xffffffff


	//   ....[19]....
        /*00c8*/ 	.word	0xffffffff


	//   ....[20]....
        /*00cc*/ 	.word	0xffffffff


	//   ....[21]....
        /*00d0*/ 	.word	0xffffffff


	//   ....[22]....
        /*00d4*/ 	.word	0xffffffff


	//   ....[23]....
        /*00d8*/ 	.word	0xffffffff


	//   ....[24]....
        /*00dc*/ 	.word	0xffffffff


	//   ....[25]....
        /*00e0*/ 	.word	0xffffffff


	//   ....[26]....
        /*00e4*/ 	.word	0xffffffff


	//   ....[27]....
        /*00e8*/ 	.word	0xffffffff


	//   ....[28]....
        /*00ec*/ 	.word	0xffffffff


	//   ....[29]....
        /*00f0*/ 	.word	0xffffffff


	//----- nvinfo : EIATTR_COOP_GROUP_INSTR_OFFSETS
	.align		4
.L_298:
        /*00f4*/ 	.byte	0x04, 0x28
        /*00f6*/ 	.short	(.L_300 - .L_299)


	//   ....[0]....
.L_299:
        /*00f8*/ 	.word	0x000008a0


	//   ....[1]....
        /*00fc*/ 	.word	0x00000900


	//   ....[2]....
        /*0100*/ 	.word	0x00000970


	//   ....[3]....
        /*0104*/ 	.word	0x000009c0


	//   ....[4]....
        /*0108*/ 	.word	0x000009f0


	//   ....[5]....
        /*010c*/ 	.word	0x00000b80


	//   ....[6]....
        /*0110*/ 	.word	0x00000c10


	//   ....[7]....
        /*0114*/ 	.word	0x00000c60


	//   ....[8]....
        /*0118*/ 	.word	0x00000ca0


	//   ....[9]....
        /*011c*/ 	.word	0x00000ce0


	//   ....[10]....
        /*0120*/ 	.word	0x00001940


	//   ....[11]....
        /*0124*/ 	.word	0x000019c0


	//   ....[12]....
        /*0128*/ 	.word	0x00001a10


	//   ....[13]....
        /*012c*/ 	.word	0x00001a50


	//   ....[14]....
        /*0130*/ 	.word	0x00001a80


	//   ....[15]....
        /*0134*/ 	.word	0x00002330


	//   ....[16]....
        /*0138*/ 	.word	0x00002390


	//   ....[17]....
        /*013c*/ 	.word	0x00002400


	//   ....[18]....
        /*0140*/ 	.word	0x00002450


	//   ....[19]....
        /*0144*/ 	.word	0x00002480


	//   ....[20]....
        /*0148*/ 	.word	0x00002610


	//   ....[21]....
        /*014c*/ 	.word	0x00002690


	//   ....[22]....
        /*0150*/ 	.word	0x000026d0


	//   ....[23]....
        /*0154*/ 	.word	0x00002720


	//   ....[24]....
        /*0158*/ 	.word	0x00002770


	//   ....[25]....
        /*015c*/ 	.word	0x00003550


	//   ....[26]....
        /*0160*/ 	.word	0x000035d0


	//   ....[27]....
        /*0164*/ 	.word	0x00003620


	//   ....[28]....
        /*0168*/ 	.word	0x00003660


	//   ....[29]....
        /*016c*/ 	.word	0x00003690


	//----- nvinfo : EIATTR_VRC_CTA_INIT_COUNT
	.align		4
.L_300:
        /*0170*/ 	.byte	0x02, 0x4a
	.zero		1
	.zero		1


	//----- nvinfo : EIATTR_EXIT_INSTR_OFFSETS
	.align		4
        /*0174*/ 	.byte	0x04, 0x1c
        /*0176*/ 	.short	(.L_302 - .L_301)


	//   ....[0]....
.L_301:
        /*0178*/ 	.word	0x00000080


	//   ....[1]....
        /*017c*/ 	.word	0x000000c0


	//   ....[2]....
        /*0180*/ 	.word	0x000037b0


	//   ....[3]....
        /*0184*/ 	.word	0x00003800


	//----- nvinfo : EIATTR_MAX_THREADS
	.align		4
.L_302:
        /*0188*/ 	.byte	0x04, 0x05
        /*018a*/ 	.short	(.L_304 - .L_303)
.L_303:
        /*018c*/ 	.word	0x00000100
        /*0190*/ 	.word	0x00000001
        /*0194*/ 	.word	0x00000001


	//----- nvinfo : EIATTR_CRS_STACK_SIZE
	.align		4
.L_304:
        /*0198*/ 	.byte	0x04, 0x1e
        /*019a*/ 	.short	(.L_306 - .L_305)
.L_305:
        /*019c*/ 	.word	0x00000000


	//----- nvinfo : EIATTR_CBANK_PARAM_SIZE
	.align		4
.L_306:
        /*01a0*/ 	.byte	0x03, 0x19
        /*01a2*/ 	.short	0x001d


	//----- nvinfo : EIATTR_PARAM_CBANK
	.align		4
        /*01a4*/ 	.byte	0x04, 0x0a
        /*01a6*/ 	.short	(.L_308 - .L_307)
	.align		4
.L_307:
        /*01a8*/ 	.word	index@(.nv.constant0._ZN3cub18CUB_300001_SM_10006detail6reduce28DeviceReduceSingleTileKernelINS2_10policy_hubIijN4cuda3__47maximumIiEEE10Policy1000EPiSB_iS8_iiNS5_3std3__410__identityEEEvT0_T1_T2_T3_T4_T6_)
        /*01ac*/ 	.short	0x0380
        /*01ae*/ 	.short	0x001d


	//----- nvinfo : EIATTR_SW_WAR
	.align		4
.L_308:
        /*01b0*/ 	.byte	0x04, 0x36
        /*01b2*/ 	.short	(.L_310 - .L_309)
.L_309:
        /*01b4*/ 	.word	0x00000008
.L_310:


//--------------------- .nv.info._ZN3cub18CUB_300001_SM_10006detail6reduce18DeviceReduceKernelINS2_10policy_hubIijN4cuda3__47maximumIiEEE10Policy1000EN6thrust24THRUST_300001_SM_1000_NS6detail15normal_iteratorINSC_10device_ptrIiEEEEjS8_iNS5_3std3__410__identityEEEvT0_PT3_T1_NS0_13GridEvenShareISO_EET2_T4_ --------------------------
	.section	.nv.info._ZN3cub18CUB_300001_SM_10006detail6reduce18DeviceReduceKernelINS2_10policy_hubIijN4cuda3__47maximumIiEEE10Policy1000EN6thrust24THRUST_300001_SM_1000_NS6detail15normal_iteratorINSC_10device_ptrIiEEEEjS8_iNS5_3std3__410__identityEEEvT0_PT3_T1_NS0_13GridEvenShareISO_EET2_T4_,"",@"SHT_CUDA_INFO"
	.sectionflags	@""
	.align	4


	//----- nvinfo : EIATTR_CUDA_API_VERSION
	.align		4
        /*0000*/ 	.byte	0x04, 0x37
        /*0002*/ 	.short	(.L_312 - .L_311)
.L_311:
        /*0004*/ 	.word	0x00000082


	//----- nvinfo : EIATTR_KPARAM_INFO
	.align		4
.L_312:
        /*0008*/ 	.byte	0x04, 0x17
        /*000a*/ 	.short	(.L_314 - .L_313)
.L_313:
        /*000c*/ 	.word	0x00000000
        /*0010*/ 	.short	0x0005
        /*0012*/ 	.short	0x003d
        /*0014*/ 	.byte	0x00, 0xf0, 0x05, 0x00


	//----- nvinfo : EIATTR_KPARAM_INFO
	.align		4
.L_314:
        /*0018*/ 	.byte	0x04, 0x17
        /*001a*/ 	.short	(.L_316 - .L_315)
.L_315:
        /*001c*/ 	.word	0x00000000
        /*0020*/ 	.short	0x0004
        /*0022*/ 	.short	0x003c
        /*0024*/ 	.byte	0x00, 0xf0, 0x05, 0x00


	//----- nvinfo : EIATTR_KPARAM_INFO
	.align		4
.L_316:
        /*0028*/ 	.byte	0x04, 0x17
        /*002a*/ 	.short	(.L_318 - .L_317)
.L_317:
        /*002c*/ 	.word	0x00000000
        /*0030*/ 	.short	0x0003
        /*0032*/ 	.short	0x0014
        /*0034*/ 	.byte	0x00, 0xf0, 0xa1, 0x00


	//----- nvinfo : EIATTR_KPARAM_INFO
	.align		4
.L_318:
        /*0038*/ 	.byte	0x04, 0x17
        /*003a*/ 	.short	(.L_320 - .L_319)
.L_319:
        /*003c*/ 	.word	0x00000000
        /*0040*/ 	.short	0x0002
        /*0042*/ 	.short	0x0010
        /*0044*/ 	.byte	0x00, 0xf0, 0x11, 0x00


	//----- nvinfo : EIATTR_KPARAM_INFO
	.align		4
.L_320:
        /*0048*/ 	.byte	0x04, 0x17
        /*004a*/ 	.short	(.L_322 - .L_321)
.L_321:
        /*004c*/ 	.word	0x00000000
        /*0050*/ 	.short	0x0001
        /*0052*/ 	.short	0x0008
        /*0054*/ 	.byte	0x00, 0xf5, 0x21, 0x00


	//----- nvinfo : EIATTR_KPARAM_INFO
	.align		4
.L_322:
        /*0058*/ 	.byte	0x04, 0x17
        /*005a*/ 	.short	(.L_324 - .L_323)
.L_323:
        /*005c*/ 	.word	0x00000000
        /*0060*/ 	.short	0x0000
        /*0062*/ 	.short	0x0000
        /*0064*/ 	.byte	0x00, 0xf0, 0x21, 0x00


	//----- nvinfo : EIATTR_SPARSE_MMA_MASK
	.align		4
.L_324:
        /*0068*/ 	.byte	0x03, 0x50
        /*006a*/ 	.short	0x0000


	//----- nvinfo : EIATTR_MAXREG_COUNT
	.align		4
        /*006c*/ 	.byte	0x03, 0x1b
        /*006e*/ 	.short	0x00ff


	//----- nvinfo : EIATTR_NUM_BARRIERS
	.align		4
        /*0070*/ 	.byte	0x02, 0x4c
        /*0072*/ 	.byte	0x01
	.zero		1


	//----- nvinfo : EIATTR_MERCURY_ISA_VERSION
	.align		4
        /*0074*/ 	.byte	0x03, 0x5f
        /*0076*/ 	.short	0x0101


	//----- nvinfo : EIATTR_COOP_GROUP_MASK_REGIDS
	.align		4
        /*0078*/ 	.byte	0x04, 0x29
        /*007a*/ 	.short	(.L_326 - .L_325)


	//   ....[0]....
.L_325:
        /*007c*/ 	.word	0xffffffff


	//   ....[1]....
        /*0080*/ 	.word	0xffffffff


	//   ....[2]....
        /*0084*/ 	.word	0xffffffff


	//   ....[3]....
        /*0088*/ 	.word	0xffffffff


	//   ....[4]....
        /*008c*/ 	.word	0xffffffff


	//   ....[5]....
        /*0090*/ 	.word	0xffffffff


	//   ....[6]....
        /*0094*/ 	.word	0xffffffff


	//   ....[7]....
        /*0098*/ 	.word	0xffffffff


	//   ....[8]....
        /*009c*/ 	.word	0xffffffff


	//   ....[9]....
        /*00a0*/ 	.word	0xffffffff


	//   ....[10]....
        /*00a4*/ 	.word	0xffffffff


	//   ....[11]....
        /*00a8*/ 	.word	0xffffffff


	//   ....[12]....
        /*00ac*/ 	.word	0xffffffff


	//   ....[13]....
        /*00b0*/ 	.word	0xffffffff


	//   ....[14]....
        /*00b4*/ 	.word	0xffffffff


	//----- nvinfo : EIATTR_COOP_GROUP_INSTR_OFFSETS
	.align		4
.L_326:
        /*00b8*/ 	.byte	0x04, 0x28
        /*00ba*/ 	.short	(.L_328 - .L_327)


	//   ....[0]....
.L_327:
        /*00bc*/ 	.word	0x00000b10


	//   ....[1]....
        /*00c0*/ 	.word	0x00000b70


	//   ....[2]....
        /*00c4*/ 	.word	0x00000be0


	//   ....[3]....
        /*00c8*/ 	.word	0x00000c30


	//   ....[4]....
        /*00cc*/ 	.word	0x00000c60


	//   ....[5]....
        /*00d0*/ 	.word	0x00000df0


	//   ....[6]....
        /*00d4*/ 	.word	0x00000e80


	//   ....[7]....
        /*00d8*/ 	.word	0x00000ed0


	//   ....[8]....
        /*00dc*/ 	.word	0x00000f10


	//   ....[9]....
        /*00e0*/ 	.word	0x00000f50


	//   ....[10]....
        /*00e4*/ 	.word	0x00002060


	//   ....[11]....
        /*00e8*/ 	.word	0x000020f0


	//   ....[12]....
        /*00ec*/ 	.word	0x00002140


	//   ....[13]....
        /*00f0*/ 	.word	0x00002180


	//   ....[14]....
        /*00f4*/ 	.word	0x000021b0


	//----- nvinfo : EIATTR_VRC_CTA_INIT_COUNT
	.align		4
.L_328:
        /*00f8*/ 	.byte	0x02, 0x4a
	.zero		1
	.zero		1


	//----- nvinfo : EIATTR_EXIT_INSTR_OFFSETS
	.align		4
        /*00fc*/ 	.byte	0x04, 0x1c
        /*00fe*/ 	.short	(.L_330 - .L_329)


	//   ....[0]....
.L_329:
        /*0100*/ 	.word	0x000022d0


	//   ....[1]....
        /*0104*/ 	.word	0x00002310


	//----- nvinfo : EIATTR_MAX_THREADS
	.align		4
.L_330:
        /*0108*/ 	.byte	0x04, 0x05
        /*010a*/ 	.short	(.L_332 - .L_331)
.L_331:
        /*010c*/ 	.word	0x00000100
        /*0110*/ 	.word	0x00000001
        /*0114*/ 	.word	0x00000001


	//----- nvinfo : EIATTR_CRS_STACK_SIZE
	.align		4
.L_332:
        /*0118*/ 	.byte	0x04, 0x1e
        /*011a*/ 	.short	(.L_334 - .L_333)
.L_333:
        /*011c*/ 	.word	0x00000000


	//----- nvinfo : EIATTR_CBANK_PARAM_SIZE
	.align		4
.L_334:
        /*0120*/ 	.byte	0x03, 0x19
        /*0122*/ 	.short	0x003e


	//----- nvinfo : EIATTR_PARAM_CBANK
	.align		4
        /*0124*/ 	.byte	0x04, 0x0a
        /*0126*/ 	.short	(.L_336 - .L_335)
	.align		4
.L_335:
        /*0128*/ 	.word	index@(.nv.constant0._ZN3cub18CUB_300001_SM_10006detail6reduce18DeviceReduceKernelINS2_10policy_hubIijN4cuda3__47maximumIiEEE10Policy1000EN6thrust24THRUST_300001_SM_1000_NS6detail15normal_iteratorINSC_10device_ptrIiEEEEjS8_iNS5_3std3__410__identityEEEvT0_PT3_T1_NS0_13GridEvenShareISO_EET2_T4_)
        /*012c*/ 	.short	0x0380
        /*012e*/ 	.short	0x003e


	//----- nvinfo : EIATTR_SW_WAR
	.align		4
.L_336:
        /*0130*/ 	.byte	0x04, 0x36
        /*0132*/ 	.short	(.L_338 - .L_337)
.L_337:
        /*0134*/ 	.word	0x00000008
.L_338:


//--------------------- .nv.info._ZN3cub18CUB_300001_SM_10006detail6reduce28DeviceReduceSingleTileKernelINS2_10policy_hubIijN4cuda3__47maximumIiEEE10Policy1000EN6thrust24THRUST_300001_SM_1000_NS6detail15normal_iteratorINSC_10device_ptrIiEEEEPijS8_iiNS5_3std3__410__identityEEEvT0_T1_T2_T3_T4_T6_ --------------------------
	.section	.nv.info._ZN3cub18CUB_300001_SM_10006detail6reduce28DeviceReduceSingleTileKernelINS2_10policy_hubIijN4cuda3__47maximumIiEEE10Policy1000EN6thrust24THRUST_300001_SM_1000_NS6detail15normal_iteratorINSC_10device_ptrIiEEEEPijS8_iiNS5_3std3__410__identityEEEvT0_T1_T2_T3_T4_T6_,"",@"SHT_CUDA_INFO"
	.sectionflags	@""
	.align	4


	//----- nvinfo : EIATTR_CUDA_API_VERSION
	.align		4
        /*0000*/ 	.byte	0x04, 0x37
        /*0002*/ 	.short	(.L_340 - .L_339)
.L_339:
        /*0004*/ 	.word	0x00000082


	//----- nvinfo : EIATTR_KPARAM_INFO
	.align		4
.L_340:
        /*0008*/ 	.byte	0x04, 0x17
        /*000a*/ 	.short	(.L_342 - .L_341)
.L_341:
        /*000c*/ 	.word	0x00000000
        /*0010*/ 	.short	0x0005
        /*0012*/ 	.short	0x001c
        /*0014*/ 	.byte	0x00, 0xf0, 0x05, 0x00


	//----- nvinfo : EIATTR_KPARAM_INFO
	.align		4
.L_342:
        /*0018*/ 	.byte	0x04, 0x17
        /*001a*/ 	.short	(.L_344 - .L_343)
.L_343:
        /*001c*/ 	.word	0x00000000
        /*0020*/ 	.short	0x0004
        /*0022*/ 	.short	0x0018
        /*0024*/ 	.byte	0x00, 0xf0, 0x11, 0x00


	//----- nvinfo : EIATTR_KPARAM_INFO
	.align		4
.L_344:
        /*0028*/ 	.byte	0x04, 0x17
        /*002a*/ 	.short	(.L_346 - .L_345)
.L_345:
        /*002c*/ 	.word	0x00000000
        /*0030*/ 	.short	0x0003
        /*0032*/ 	.short	0x0014
        /*0034*/ 	.byte	0x00, 0xf0, 0x05, 0x00


	//----- nvinfo : EIATTR_KPARAM_INFO
	.align		4
.L_346:
        /*0038*/ 	.byte	0x04, 0x17
        /*003a*/ 	.short	(.L_348 - .L_347)
.L_347:
        /*003c*/ 	.word	0x00000000
        /*0040*/ 	.short	0x0002
        /*0042*/ 	.short	0x0010
        /*0044*/ 	.byte	0x00, 0xf0, 0x11, 0x00


	//----- nvinfo : EIATTR_KPARAM_INFO
	.align		4
.L_348:
        /*0048*/ 	.byte	0x04, 0x17
        /*004a*/ 	.short	(.L_350 - .L_349)
.L_349:
        /*004c*/ 	.word	0x00000000
        /*0050*/ 	.short	0x0001
        /*0052*/ 	.short	0x0008
        /*0054*/ 	.byte	0x00, 0xf5, 0x21, 0x00


	//----- nvinfo : EIATTR_KPARAM_INFO
	.align		4
.L_350:
        /*0058*/ 	.byte	0x04, 0x17
        /*005a*/ 	.short	(.L_352 - .L_351)
.L_351:
        /*005c*/ 	.word	0x00000000
        /*0060*/ 	.short	0x0000
        /*0062*/ 	.short	0x0000
        /*0064*/ 	.byte	0x00, 0xf0, 0x21, 0x00


	//----- nvinfo : EIATTR_SPARSE_MMA_MASK
	.align		4
.L_352:
        /*0068*/ 	.byte	0x03, 0x50
        /*006a*/ 	.short	0x0000


	//----- nvinfo : EIATTR_MAXREG_COUNT
	.align		4
        /*006c*/ 	.byte	0x03, 0x1b
        /*006e*/ 	.short	0x00ff


	//----- nvinfo : EIATTR_NUM_BARRIERS
	.align		4
        /*0070*/ 	.byte	0x02, 0x4c
        /*0072*/ 	.byte	0x01
	.zero		1


	//----- nvinfo : EIATTR_MERCURY_ISA_VERSION
	.align		4
        /*0074*/ 	.byte	0x03, 0x5f
        /*0076*/ 	.short	0x0101


	//----- nvinfo : EIATTR_COOP_GROUP_MASK_REGIDS
	.align		4
        /*0078*/ 	.byte	0x04, 0x29
        /*007a*/ 	.short	(.L_354 - .L_353)


	//   ....[0]....
.L_353:
        /*007c*/ 	.word	0xffffffff


	//   ....[1]....
        /*0080*/ 	.word	0xffffffff


	//   ....[2]....
        /*0084*/ 	.word	0xffffffff


	//   ....[3]....
        /*0088*/ 	.word	0xffffffff


	//   ....[4]....
        /*008c*/ 	.word	0xffffffff


	//   ....[5]....
        /*0090*/ 	.word	0xffffffff


	//   ....[6]....
        /*0094*/ 	.word	0xffffffff


	//   ....[7]....
        /*0098*/ 	.word	0xffffffff


	//   ....[8]....
        /*009c*/ 	.word	0xffffffff


	//   ....[9]....
        /*00a0*/ 	.word	0xffffffff


	//   ....[10]....
        /*00a4*/ 	.word	0xffffffff


	//   ....[11]....
        /*00a8*/ 	.word	0xffffffff


	//   ....[12]....
        /*00ac*/ 	.word	0xffffffff


	//   ....[13]....
        /*00b0*/ 	.word	0xffffffff


	//   ....[14]....
        /*00b4*/ 	.word	0xffffffff


	//----- nvinfo : EIATTR_COOP_GROUP_INSTR_OFFSETS
	.align		4
.L_354:
        /*00b8*/ 	.byte	0x04, 0x28
        /*00ba*/ 	.short	(.L_356 - .L_355)


	//   ....[0]....
.L_355:
        /*00bc*/ 	.word	0x00000840


	//   ....[1]....
        /*00c0*/ 	.word	0x000008a0


	//   ....[2]....
        /*00c4*/ 	.word	0x00000910


	//   ....[3]....
        /*00c8*/ 	.word	0x00000960


	//   ....[4]....
        /*00cc*/ 	.word	0x00000990


	//   ....[5]....
        /*00d0*/ 	.word	0x00000b20


	//   ....[6]....
        /*00d4*/ 	.word	0x00000bb0


	//   ....[7]....
        /*00d8*/ 	.word	0x00000c00


	//   ....[8]....
        /*00dc*/ 	.word	0x00000c40


	//   ....[9]....
        /*00e0*/ 	.word	0x00000c80


	//   ....[10]....
        /*00e4*/ 	.word	0x00001c30


	//   ....[11]....
        /*00e8*/ 	.word	0x00001cb0


	//   ....[12]....
        /*00ec*/ 	.word	0x00001d00


	//   ....[13]....
        /*00f0*/ 	.word	0x00001d40


	//   ....[14]....
        /*00f4*/ 	.word	0x00001d70


	//----- nvinfo : EIATTR_VRC_CTA_INIT_COUNT
	.align		4
.L_356:
        /*00f8*/ 	.byte	0x02, 0x4a
	.zero		1
	.zero		1


	//----- nvinfo : EIATTR_EXIT_INSTR_OFFSETS
	.align		4
        /*00fc*/ 	.byte	0x04, 0x1c
        /*00fe*/ 	.short	(.L_358 - .L_357)


	//   ....[0]....
.L_357:
        /*0100*/ 	.word	0x00000080


	//   ....[1]....
        /*0104*/ 	.word	0x000000c0


	//   ....[2]....
        /*0108*/ 	.word	0x00001e90


	//   ....[3]....
        /*010c*/ 	.word	0x00001ee0


	//----- nvinfo : EIATTR_MAX_THREADS
	.align		4
.L_358:
        /*0110*/ 	.byte	0x04, 0x05
        /*0112*/ 	.short	(.L_360 - .L_359)
.L_359:
        /*0114*/ 	.word	0x00000100
        /*0118*/ 	.word	0x00000001
        /*011c*/ 	.word	0x00000001


	//----- nvinfo : EIATTR_CRS_STACK_SIZE
	.align		4
.L_360:
        /*0120*/ 	.byte	0x04, 0x1e
        /*0122*/ 	.short	(.L_362 - .L_361)
.L_361:
        /*0124*/ 	.word	0x00000000


	//----- nvinfo : EIATTR_CBANK_PARAM_SIZE
	.align		4
.L_362:
        /*0128*/ 	.byte	0x03, 0x19
        /*012a*/ 	.short	0x001d


	//----- nvinfo : EIATTR_PARAM_CBANK
	.align		4
        /*012c*/ 	.byte	0x04, 0x0a
        /*012e*/ 	.short	(.L_364 - .L_363)
	.align		4
.L_363:
        /*0130*/ 	.word	index@(.nv.constant0._ZN3cub18CUB_300001_SM_10006detail6reduce28DeviceReduceSingleTileKernelINS2_10policy_hubIijN4cuda3__47maximumIiEEE10Policy1000EN6thrust24THRUST_300001_SM_1000_NS6detail15normal_iteratorINSC_10device_ptrIiEEEEPijS8_iiNS5_3std3__410__identityEEEvT0_T1_T2_T3_T4_T6_)
        /*0134*/ 	.short	0x0380
        /*0136*/ 	.short	0x001d


	//----- nvinfo : EIATTR_SW_WAR
	.align		4
.L_364:
        /*0138*/ 	.byte	0x04, 0x36
        /*013a*/ 	.short	(.L_366 - .L_365)
.L_365:
        /*013c*/ 	.word	0x00000008
.L_366:


//--------------------- .nv.info._ZN3cub18CUB_300001_SM_10006detail9transform16transform_kernelINS2_10policy_hubILb1EN4cuda3std3__45tupleIJN6thrust24THRUST_300001_SM_1000_NS17counting_iteratorIjNSA_11use_defaultESC_SC_EEEEEE10policy1000El13initRandomPrgNSA_6detail15normal_iteratorINSA_10device_ptrI4BodyEEEEJSD_EEEvT0_iT1_T2_DpNS2_10kernel_argIT3_EE --------------------------
	.section	.nv.info._ZN3cub18CUB_300001_SM_10006detail9transform16transform_kernelINS2_10policy_hubILb1EN4cuda3std3__45tupleIJN6thrust24THRUST_300001_SM_1000_NS17counting_iteratorIjNSA_11use_defaultESC_SC_EEEEEE10policy1000El13initRandomPrgNSA_6detail15normal_iteratorINSA_10device_ptrI4BodyEEEEJSD_EEEvT0_iT1_T2_DpNS2_10kernel_argIT3_EE,"",@"SHT_CUDA_INFO"
	.sectionflags	@""
	.align	4


	//----- nvinfo : EIATTR_CUDA_API_VERSION
	.align		4
        /*0000*/ 	.byte	0x04, 0x37
        /*0002*/ 	.short	(.L_368 - .L_367)
.L_367:
        /*0004*/ 	.word	0x00000082


	//----- nvinfo : EIATTR_KPARAM_INFO
	.align		4
.L_368:
        /*0008*/ 	.byte	0x04, 0x17
        /*000a*/ 	.short	(.L_370 - .L_369)
.L_369:
        /*000c*/ 	.word	0x00000000
        /*0010*/ 	.short	0x0004
        /*0012*/ 	.short	0x0020
        /*0014*/ 	.byte	0x00, 0xf0, 0x41, 0x00


	//----- nvinfo : EIATTR_KPARAM_INFO
	.align		4
.L_370:
        /*0018*/ 	.byte	0x04, 0x17
        /*001a*/ 	.short	(.L_372 - .L_371)
.L_371:
        /*001c*/ 	.word	0x00000000
        /*0020*/ 	.short	0x0003
        /*0022*/ 	.short	0x0018
        /*0024*/ 	.byte	0x00, 0xf0, 0x21, 0x00


	//----- nvinfo : EIATTR_KPARAM_INFO
	.align		4
.L_372:
        /*0028*/ 	.byte	0x04, 0x17
        /*002a*/ 	.short	(.L_374 - .L_373)
.L_373:
        /*002c*/ 	.word	0x00000000
        /*0030*/ 	.short	0x0002
        /*0032*/ 	.short	0x000c
        /*0034*/ 	.byte	0x00, 0xf0, 0x21, 0x00


	//----- nvinfo : EIATTR_KPARAM_INFO
	.align		4
.L_374:
        /*0038*/ 	.byte	0x04, 0x17
        /*003a*/ 	.short	(.L_376 - .L_375)
.L_375:
        /*003c*/ 	.word	0x00000000
        /*0040*/ 	.short	0x0001
        /*0042*/ 	.short	0x0008
        /*0044*/ 	.byte	0x00, 0xf0, 0x11, 0x00


	//----- nvinfo : EIATTR_KPARAM_INFO
	.align		4
.L_376:
        /*0048*/ 	.byte	0x04, 0x17
        /*004a*/ 	.short	(.L_378 - .L_377)
.L_377:
        /*004c*/ 	.word	0x00000000
        /*0050*/ 	.short	0x0000
        /*0052*/ 	.short	0x0000
        /*0054*/ 	.byte	0x00, 0xf0, 0x21, 0x00


	//----- nvinfo : EIATTR_SPARSE_MMA_MASK
	.align		4
.L_378:
        /*0058*/ 	.byte	0x03, 0x50
        /*005a*/ 	.short	0x0000


	//----- nvinfo : EIATTR_MAXREG_COUNT
	.align		4
        /*005c*/ 	.byte	0x03, 0x1b
        /*005e*/ 	.short	0x00ff


	//----- nvinfo : EIATTR_MERCURY_ISA_VERSION
	.align		4
        /*0060*/ 	.byte	0x03, 0x5f
        /*0062*/ 	.short	0x0101


	//----- nvinfo : EIATTR_VRC_CTA_INIT_COUNT
	.align		4
        /*0064*/ 	.byte	0x02, 0x4a
	.zero		1
	.zero		1


	//----- nvinfo : EIATTR_EXIT_INSTR_OFFSETS
	.align		4
        /*0068*/ 	.byte	0x04, 0x1c
        /*006a*/ 	.short	(.L_380 - .L_379)


	//   ....[0]....
.L_379:
        /*006c*/ 	.word	0x00000170


	//   ....[1]....
        /*0070*/ 	.word	0x00000a30


	//   ....[2]....
        /*0074*/ 	.word	0x00000a50


	//   ....[3]....
        /*0078*/ 	.word	0x000012a0


	//----- nvinfo : EIATTR_MAX_THREADS
	.align		4
.L_380:
        /*007c*/ 	.byte	0x04, 0x05
        /*007e*/ 	.short	(.L_382 - .L_381)
.L_381:
        /*0080*/ 	.word	0x00000080
        /*0084*/ 	.word	0x00000001
        /*0088*/ 	.word	0x00000001


	//----- nvinfo : EIATTR_CRS_STACK_SIZE
	.align		4
.L_382:
        /*008c*/ 	.byte	0x04, 0x1e
        /*008e*/ 	.short	(.L_384 - .L_383)
.L_383:
        /*0090*/ 	.word	0x00000000


	//----- nvinfo : EIATTR_CBANK_PARAM_SIZE
	.align		4
.L_384:
        /*0094*/ 	.byte	0x03, 0x19
        /*0096*/ 	.short	0x0030


	//----- nvinfo : EIATTR_PARAM_CBANK
	.align		4
        /*0098*/ 	.byte	0x04, 0x0a
        /*009a*/ 	.short	(.L_386 - .L_385)
	.align		4
.L_385:
        /*009c*/ 	.word	index@(.nv.constant0._ZN3cub18CUB_300001_SM_10006detail9transform16transform_kernelINS2_10policy_hubILb1EN4cuda3std3__45tupleIJN6thrust24THRUST_300001_SM_1000_NS17counting_iteratorIjNSA_11use_defaultESC_SC_EEEEEE10policy1000El13initRandomPrgNSA_6detail15normal_iteratorINSA_10device_ptrI4BodyEEEEJSD_EEEvT0_iT1_T2_DpNS2_10kernel_argIT3_EE)
        /*00a0*/ 	.short	0x0380
        /*00a2*/ 	.short	0x0030


	//----- nvinfo : EIATTR_SW_WAR
	.align		4
.L_386:
        /*00a4*/ 	.byte	0x04, 0x36
        /*00a6*/ 	.short	(.L_388 - .L_387)
.L_387:
        /*00a8*/ 	.word	0x00000008
.L_388:


//--------------------- .nv.info._ZN3cub18CUB_300001_SM_10006detail9transform16transform_kernelINS2_10policy_hubILb1EN4cuda3std3__45tupleIJPK4BodyEEEE10policy1000ElNS7_10__identityEN6thrust24THRUST_300001_SM_1000_NS10device_ptrIS9_EEJSB_EEEvT0_iT1_T2_DpNS2_10kernel_argIT3_EE --------------------------
	.section	.nv.info._ZN3cub18CUB_300001_SM_10006detail9transform16transform_kernelINS2_10policy_hubILb1EN4cuda3std3__45tupleIJPK4BodyEEEE10policy1000ElNS7_10__identityEN6thrust24THRUST_300001_SM_1000_NS10device_ptrIS9_EEJSB_EEEvT0_iT1_T2_DpNS2_10kernel_argIT3_EE,"",@"SHT_CUDA_INFO"
	.sectionflags	@""
	.align	4


	//----- nvinfo : EIATTR_CUDA_API_VERSION
	.align		4
        /*0000*/ 	.byte	0x04, 0x37
        /*0002*/ 	.short	(.L_390 - .L_389)
.L_389:
        /*0004*/ 	.word	0x00000082


	//----- nvinfo : EIATTR_KPARAM_INFO
	.align		4
.L_390:
        /*0008*/ 	.byte	0x04, 0x17
        /*000a*/ 	.short	(.L_392 - .L_391)
.L_391:
        /*000c*/ 	.word	0x00000000
        /*0010*/ 	.short	0x0004
        /*0012*/ 	.short	0x0018
        /*0014*/ 	.byte	0x00, 0xf0, 0x41, 0x00


	//----- nvinfo : EIATTR_KPARAM_INFO
	.align		4
.L_392:
        /*0018*/ 	.byte	0x04, 0x17
        /*001a*/ 	.short	(.L_394 - .L_393)
.L_393:
        /*001c*/ 	.word	0x00000000
        /*0020*/ 	.short	0x0003
        /*0022*/ 	.short	0x0010
        /*0024*/ 	.byte	0x00, 0xf0, 0x21, 0x00


	//----- nvinfo : EIATTR_KPARAM_INFO
	.align		4
.L_394:
        /*0028*/ 	.byte	0x04, 0x17
        /*002a*/ 	.short	(.L_396 - .L_395)
.L_395:
        /*002c*/ 	.word	0x00000000
        /*0030*/ 	.short	0x0002
        /*0032*/ 	.short	0x000c
        /*0034*/ 	.byte	0x00, 0xf0, 0x05, 0x00


	//----- nvinfo : EIATTR_KPARAM_INFO
	.align		4
.L_396:
        /*0038*/ 	.byte	0x04, 0x17
        /*003a*/ 	.short	(.L_398 - .L_397)
.L_397:
        /*003c*/ 	.word	0x00000000
        /*0040*/ 	.short	0x0001
        /*0042*/ 	.short	0x0008
        /*0044*/ 	.byte	0x00, 0xf0, 0x11, 0x00


	//----- nvinfo : EIATTR_KPARAM_INFO
	.align		4
.L_398:
        /*0048*/ 	.byte	0x04, 0x17
        /*004a*/ 	.short	(.L_400 - .L_399)
.L_399:
        /*004c*/ 	.word	0x00000000
        /*0050*/ 	.short	0x0000
        /*0052*/ 	.short	0x0000
        /*0054*/ 	.byte	0x00, 0xf0, 0x21, 0x00


	//----- nvinfo : EIATTR_SPARSE_MMA_MASK
	.align		4
.L_400:
        /*0058*/ 	.byte	0x03, 0x50
        /*005a*/ 	.short	0x0000


	//----- nvinfo : EIATTR_MAXREG_COUNT
	.align		4
        /*005c*/ 	.byte	0x03, 0x1b
        /*005e*/ 	.short	0x00ff


	//----- nvinfo : EIATTR_MERCURY_ISA_VERSION
	.align		4
        /*0060*/ 	.byte	0x03, 0x5f
        /*0062*/ 	.short	0x0101


	//----- nvinfo : EIATTR_VRC_CTA_INIT_COUNT
	.align		4
        /*0064*/ 	.byte	0x02, 0x4a
	.zero		1
	.zero		1


	//----- nvinfo : EIATTR_EXIT_INSTR_OFFSETS
	.align		4
        /*0068*/ 	.byte	0x04, 0x1c
        /*006a*/ 	.short	(.L_402 - .L_401)


	//   ....[0]....
.L_401:
        /*006c*/ 	.word	0x000002a0


	//   ....[1]....
        /*0070*/ 	.word	0x00000f30


	//   ....[2]....
        /*0074*/ 	.word	0x000012a0


	//   ....[3]....
        /*0078*/ 	.word	0x00001480


	//   ....[4]....
        /*007c*/ 	.word	0x000014b0


	//   ....[5]....
        /*0080*/ 	.word	0x00001560


	//   ....[6]....
        /*0084*/ 	.word	0x00001580


	//   ....[7]....
        /*0088*/ 	.word	0x00001b20


	//   ....[8]....
        /*008c*/ 	.word	0x00001db0


	//   ....[9]....
        /*0090*/ 	.word	0x00001f40


	//   ....[10]....
        /*0094*/ 	.word	0x00002000


	//----- nvinfo : EIATTR_MAX_THREADS
	.align		4
.L_402:
        /*0098*/ 	.byte	0x04, 0x05
        /*009a*/ 	.short	(.L_404 - .L_403)
.L_403:
        /*009c*/ 	.word	0x00000080
        /*00a0*/ 	.word	0x00000001
        /*00a4*/ 	.word	0x00000001


	//----- nvinfo : EIATTR_CRS_STACK_SIZE
	.align		4
.L_404:
        /*00a8*/ 	.byte	0x04, 0x1e
        /*00aa*/ 	.short	(.L_406 - .L_405)
.L_405:
        /*00ac*/ 	.word	0x00000000


	//----- nvinfo : EIATTR_CBANK_PARAM_SIZE
	.align		4
.L_406:
        /*00b0*/ 	.byte	0x03, 0x19
        /*00b2*/ 	.short	0x0028


	//----- nvinfo : EIATTR_PARAM_CBANK
	.align		4
        /*00b4*/ 	.byte	0x04, 0x0a
        /*00b6*/ 	.short	(.L_408 - .L_407)
	.align		4
.L_407:
        /*00b8*/ 	.word	index@(.nv.constant0._ZN3cub18CUB_300001_SM_10006detail9transform16transform_kernelINS2_10policy_hubILb1EN4cuda3std3__45tupleIJPK4BodyEEEE10policy1000ElNS7_10__identityEN6thrust24THRUST_300001_SM_1000_NS10device_ptrIS9_EEJSB_EEEvT0_iT1_T2_DpNS2_10kernel_argIT3_EE)
        /*00bc*/ 	.short	0x0380
        /*00be*/ 	.short	0x0028


	//----- nvinfo : EIATTR_SW_WAR
	.align		4
.L_408:
        /*00c0*/ 	.byte	0x04, 0x36
        /*00c2*/ 	.short	(.L_410 - .L_409)
.L_409:
        /*00c4*/ 	.word	0x00000008
.L_410:


//--------------------- .nv.info._ZN3cub18CUB_300001_SM_10006detail9transform16transform_kernelINS2_10policy_hubILb1EN4cuda3std3__45tupleIJPK4BodyEEEE10policy1000EiNS7_10__identityEN6thrust24THRUST_300001_SM_1000_NS10device_ptrIS9_EEJSB_EEEvT0_iT1_T2_DpNS2_10kernel_argIT3_EE --------------------------
	.section	.nv.info._ZN3cub18CUB_300001_SM_10006detail9transform16transform_kernelINS2_10policy_hubILb1EN4cuda3std3__45tupleIJPK4BodyEEEE10policy1000EiNS7_10__identityEN6thrust24THRUST_300001_SM_1000_NS10device_ptrIS9_EEJSB_EEEvT0_iT1_T2_DpNS2_10kernel_argIT3_EE,"",@"SHT_CUDA_INFO"
	.sectionflags	@""
	.align	4


	//----- nvinfo : EIATTR_CUDA_API_VERSION
	.align		4
        /*0000*/ 	.byte	0x04, 0x37
        /*0002*/ 	.short	(.L_412 - .L_411)
.L_411:
        /*0004*/ 	.word	0x00000082


	//----- nvinfo : EIATTR_KPARAM_INFO
	.align		4
.L_412:
        /*0008*/ 	.byte	0x04, 0x17
        /*000a*/ 	.short	(.L_414 - .L_413)
.L_413:
        /*000c*/ 	.word	0x00000000
        /*0010*/ 	.short	0x0004
        /*0012*/ 	.short	0x0018
        /*0014*/ 	.byte	0x00, 0xf0, 0x41, 0x00


	//----- nvinfo : EIATTR_KPARAM_INFO
	.align		4
.L_414:
        /*0018*/ 	.byte	0x04, 0x17
        /*001a*/ 	.short	(.L_416 - .L_415)
.L_415:
        /*001c*/ 	.word	0x00000000
        /*0020*/ 	.short	0x0003
        /*0022*/ 	.short	0x0010
        /*0024*/ 	.byte	0x00, 0xf0, 0x21, 0x00


	//----- nvinfo : EIATTR_KPARAM_INFO
	.align		4
.L_416:
        /*0028*/ 	.byte	0x04, 0x17
        /*002a*/ 	.short	(.L_418 - .L_417)
.L_417:
        /*002c*/ 	.word	0x00000000
        /*0030*/ 	.short	0x0002
        /*0032*/ 	.short	0x0008
        /*0034*/ 	.byte	0x00, 0xf0, 0x05, 0x00


	//----- nvinfo : EIATTR_KPARAM_INFO
	.align		4
.L_418:
        /*0038*/ 	.byte	0x04, 0x17
        /*003a*/ 	.short	(.L_420 - .L_419)
.L_419:
        /*003c*/ 	.word	0x00000000
        /*0040*/ 	.short	0x0001
        /*0042*/ 	.short	0x0004
        /*0044*/ 	.byte	0x00, 0xf0, 0x11, 0x00


	//----- nvinfo : EIATTR_KPARAM_INFO
	.align		4
.L_420:
        /*0048*/ 	.byte	0x04, 0x17
        /*004a*/ 	.short	(.L_422 - .L_421)
.L_421:
        /*004c*/ 	.word	0x00000000
        /*0050*/ 	.short	0x0000
        /*0052*/ 	.short	0x0000
        /*0054*/ 	.byte	0x00, 0xf0, 0x11, 0x00


	//----- nvinfo : EIATTR_SPARSE_MMA_MASK
	.align		4
.L_422:
        /*0058*/ 	.byte	0x03, 0x50
        /*005a*/ 	.short	0x0000


	//----- nvinfo : EIATTR_MAXREG_COUNT
	.align		4
        /*005c*/ 	.byte	0x03, 0x1b
        /*005e*/ 	.short	0x00ff


	//----- nvinfo : EIATTR_MERCURY_ISA_VERSION
	.align		4
        /*0060*/ 	.byte	0x03, 0x5f
        /*0062*/ 	.short	0x0101


	//----- nvinfo : EIATTR_VRC_CTA_INIT_COUNT
	.align		4
        /*0064*/ 	.byte	0x02, 0x4a
	.zero		1
	.zero		1


	//----- nvinfo : EIATTR_EXIT_INSTR_OFFSETS
	.align		4
        /*0068*/ 	.byte	0x04, 0x1c
        /*006a*/ 	.short	(.L_424 - .L_423)


	//   ....[0]....
.L_423:
        /*006c*/ 	.word	0x00000210


	//   ....[1]....
        /*0070*/ 	.word	0x000007c0


	//   ....[2]....
        /*0074*/ 	.word	0x00000a60


	//   ....[3]....
        /*0078*/ 	.word	0x00000bf0


	//   ....[4]....
        /*007c*/ 	.word	0x00000cb0


	//   ....[5]....
        /*0080*/ 	.word	0x00000cd0


	//   ....[6]....
        /*0084*/ 	.word	0x000012f0


	//   ....[7]....
        /*0088*/ 	.word	0x00001660


	//   ....[8]....
        /*008c*/ 	.word	0x00001840


	//   ....[9]....
        /*0090*/ 	.word	0x00001870


	//   ....[10]....
        /*0094*/ 	.word	0x00001920


	//----- nvinfo : EIATTR_MAX_THREADS
	.align		4
.L_424:
        /*0098*/ 	.byte	0x04, 0x05
        /*009a*/ 	.short	(.L_426 - .L_425)
.L_425:
        /*009c*/ 	.word	0x00000080
        /*00a0*/ 	.word	0x00000001
        /*00a4*/ 	.word	0x00000001


	//----- nvinfo : EIATTR_CRS_STACK_SIZE
	.align		4
.L_426:
        /*00a8*/ 	.byte	0x04, 0x1e
        /*00aa*/ 	.short	(.L_428 - .L_427)
.L_427:
        /*00ac*/ 	.word	0x00000000


	//----- nvinfo : EIATTR_CBANK_PARAM_SIZE
	.align		4
.L_428:
        /*00b0*/ 	.byte	0x03, 0x19
        /*00b2*/ 	.short	0x0028


	//----- nvinfo : EIATTR_PARAM_CBANK
	.align		4
        /*00b4*/ 	.byte	0x04, 0x0a
        /*00b6*/ 	.short	(.L_430 - .L_429)
	.align		4
.L_429:
        /*00b8*/ 	.word	index@(.nv.constant0._ZN3cub18CUB_300001_SM_10006detail9transform16transform_kernelINS2_10policy_hubILb1EN4cuda3std3__45tupleIJPK4BodyEEEE10policy1000EiNS7_10__identityEN6thrust24THRUST_300001_SM_1000_NS10device_ptrIS9_EEJSB_EEEvT0_iT1_T2_DpNS2_10kernel_argIT3_EE)
        /*00bc*/ 	.short	0x0380
        /*00be*/ 	.short	0x0028


	//----- nvinfo : EIATTR_SW_WAR
	.align		4
.L_430:
        /*00c0*/ 	.byte	0x04, 0x36
        /*00c2*/ 	.short	(.L_432 - .L_431)
.L_431:
        /*00c4*/ 	.word	0x00000008
.L_432:


//--------------------- .nv.info._ZN3cub18CUB_300001_SM_10006detail9transform16transform_kernelINS2_10policy_hubILb1EN4cuda3std3__45tupleIJN6thrust24THRUST_300001_SM_1000_NS7pointerI4BodyNSA_8cuda_cub3tagENSA_11use_defaultESF_EEEEEE10policy1000ElNS7_10__identityEPSC_JSL_EEEvT0_iT1_T2_DpNS2_10kernel_argIT3_EE --------------------------
	.section	.nv.info._ZN3cub18CUB_300001_SM_10006detail9transform16transform_kernelINS2_10policy_hubILb1EN4cuda3std3__45tupleIJN6thrust24THRUST_300001_SM_1000_NS7pointerI4BodyNSA_8cuda_cub3tagENSA_11use_defaultESF_EEEEEE10policy1000ElNS7_10__identityEPSC_JSL_EEEvT0_iT1_T2_DpNS2_10kernel_argIT3_EE,"",@"SHT_CUDA_INFO"
	.sectionflags	@""
	.align	4


	//----- nvinfo : EIATTR_CUDA_API_VERSION
	.align		4
        /*0000*/ 	.byte	0x04, 0x37
        /*0002*/ 	.short	(.L_434 - .L_433)
.L_433:
        /*0004*/ 	.word	0x00000082


	//----- nvinfo : EIATTR_KPARAM_INFO
	.align		4
.L_434:
        /*0008*/ 	.byte	0x04, 0x17
        /*000a*/ 	.short	(.L_436 - .L_435)
.L_435:
        /*000c*/ 	.word	0x00000000
        /*0010*/ 	.short	0x0004
        /*0012*/ 	.short	0x0018
        /*0014*/ 	.byte	0x00, 0xf0, 0x41, 0x00


	//----- nvinfo : EIATTR_KPARAM_INFO
	.align		4
.L_436:
        /*0018*/ 	.byte	0x04, 0x17
        /*001a*/ 	.short	(.L_438 - .L_437)
.L_437:
        /*001c*/ 	.word	0x00000000
        /*0020*/ 	.short	0x0003
        /*0022*/ 	.short	0x0010
        /*0024*/ 	.byte	0x00, 0xf5, 0x21, 0x00


	//----- nvinfo : EIATTR_KPARAM_INFO
	.align		4
.L_438:
        /*0028*/ 	.byte	0x04, 0x17
        /*002a*/ 	.short	(.L_440 - .L_439)
.L_439:
        /*002c*/ 	.word	0x00000000
        /*0030*/ 	.short	0x0002
        /*0032*/ 	.short	0x000c
        /*0034*/ 	.byte	0x00, 0xf0, 0x05, 0x00


	//----- nvinfo : EIATTR_KPARAM_INFO
	.align		4
.L_440:
        /*0038*/ 	.byte	0x04, 0x17
        /*003a*/ 	.short	(.L_442 - .L_441)
.L_441:
        /*003c*/ 	.word	0x00000000
        /*0040*/ 	.short	0x0001
        /*0042*/ 	.short	0x0008
        /*0044*/ 	.byte	0x00, 0xf0, 0x11, 0x00


	//----- nvinfo : EIATTR_KPARAM_INFO
	.align		4
.L_442:
        /*0048*/ 	.byte	0x04, 0x17
        /*004a*/ 	.short	(.L_444 - .L_443)
.L_443:
        /*004c*/ 	.word	0x00000000
        /*0050*/ 	.short	0x0000
        /*0052*/ 	.short	0x0000
        /*0054*/ 	.byte	0x00, 0xf0, 0x21, 0x00


	//----- nvinfo : EIATTR_SPARSE_MMA_MASK
	.align		4
.L_444:
        /*0058*/ 	.byte	0x03, 0x50
        /*005a*/ 	.short	0x0000


	//----- nvinfo : EIATTR_MAXREG_COUNT
	.align		4
        /*005c*/ 	.byte	0x03, 0x1b
        /*005e*/ 	.short	0x00ff


	//----- nvinfo : EIATTR_MERCURY_ISA_VERSION
	.align		4
        /*0060*/ 	.byte	0x03, 0x5f
        /*0062*/ 	.short	0x0101


	//----- nvinfo : EIATTR_VRC_CTA_INIT_COUNT
	.align		4
        /*0064*/ 	.byte	0x02, 0x4a
	.zero		1
	.zero		1


	//----- nvinfo : EIATTR_EXIT_INSTR_OFFSETS
	.align		4
        /*0068*/ 	.byte	0x04, 0x1c
        /*006a*/ 	.short	(.L_446 - .L_445)


	//   ....[0]....
.L_445:
        /*006c*/ 	.word	0x000002a0


	//   ....[1]....
        /*0070*/ 	.word	0x00000f30


	//   ....[2]....
        /*0074*/ 	.word	0x000012a0


	//   ....[3]....
        /*0078*/ 	.word	0x00001480


	//   ....[4]....
        /*007c*/ 	.word	0x000014b0


	//   ....[5]....
        /*0080*/ 	.word	0x00001560


	//   ....[6]....
        /*0084*/ 	.word	0x00001580


	//   ....[7]....
        /*0088*/ 	.word	0x00001b20


	//   ....[8]....
        /*008c*/ 	.word	0x00001db0


	//   ....[9]....
        /*0090*/ 	.word	0x00001f40


	//   ....[10]....
        /*0094*/ 	.word	0x00002000


	//----- nvinfo : EIATTR_MAX_THREADS
	.align		4
.L_446:
        /*0098*/ 	.byte	0x04, 0x05
        /*009a*/ 	.short	(.L_448 - .L_447)
.L_447:
        /*009c*/ 	.word	0x00000080
        /*00a0*/ 	.word	0x00000001
        /*00a4*/ 	.word	0x00000001


	//----- nvinfo : EIATTR_CRS_STACK_SIZE
	.align		4
.L_448:
        /*00a8*/ 	.byte	0x04, 0x1e
        /*00aa*/ 	.short	(.L_450 - .L_449)
.L_449:
        /*00ac*/ 	.word	0x00000000


	//----- nvinfo : EIATTR_CBANK_PARAM_SIZE
	.align		4
.L_450:
        /*00b0*/ 	.byte	0x03, 0x19
        /*00b2*/ 	.short	0x0028


	//----- nvinfo : EIATTR_PARAM_CBANK
	.align		4
        /*00b4*/ 	.byte	0x04, 0x0a
        /*00b6*/ 	.short	(.L_452 - .L_451)
	.align		4
.L_451:
        /*00b8*/ 	.word	index@(.nv.constant0._ZN3cub18CUB_300001_SM_10006detail9transform16transform_kernelINS2_10policy_hubILb1EN4cuda3std3__45tupleIJN6thrust24THRUST_300001_SM_1000_NS7pointerI4BodyNSA_8cuda_cub3tagENSA_11use_defaultESF_EEEEEE10policy1000ElNS7_10__identityEPSC_JSL_EEEvT0_iT1_T2_DpNS2_10kernel_argIT3_EE)
        /*00bc*/ 	.short	0x0380
        /*00be*/ 	.short	0x0028


	//----- nvinfo : EIATTR_SW_WAR
	.align		4
.L_452:
        /*00c0*/ 	.byte	0x04, 0x36
        /*00c2*/ 	.short	(.L_454 - .L_453)
.L_453:
        /*00c4*/ 	.word	0x00000008
.L_454:


//--------------------- .nv.info._ZN3cub18CUB_300001_SM_10006detail9transform16transform_kernelINS2_10policy_hubILb1EN4cuda3std3__45tupleIJN6thrust24THRUST_300001_SM_1000_NS7pointerI4BodyNSA_8cuda_cub3tagENSA_11use_defaultESF_EEEEEE10policy1000EiNS7_10__identityEPSC_JSL_EEEvT0_iT1_T2_DpNS2_10kernel_argIT3_EE --------------------------
	.section	.nv.info._ZN3cub18CUB_300001_SM_10006detail9transform16transform_kernelINS2_10policy_hubILb1EN4cuda3std3__45tupleIJN6thrust24THRUST_300001_SM_1000_NS7pointerI4BodyNSA_8cuda_cub3tagENSA_11use_defaultESF_EEEEEE10policy1000EiNS7_10__identityEPSC_JSL_EEEvT0_iT1_T2_DpNS2_10kernel_argIT3_EE,"",@"SHT_CUDA_INFO"
	.sectionflags	@""
	.align	4


	//----- nvinfo : EIATTR_CUDA_API_VERSION
	.align		4
        /*0000*/ 	.byte	0x04, 0x37
        /*0002*/ 	.short	(.L_456 - .L_455)
.L_455:
        /*0004*/ 	.word	0x00000082


	//----- nvinfo : EIATTR_KPARAM_INFO
	.align		4
.L_456:
        /*0008*/ 	.byte	0x04, 0x17
        /*000a*/ 	.short	(.L_458 - .L_457)
.L_457:
        /*000c*/ 	.word	0x00000000
        /*0010*/ 	.short	0x0004
        /*0012*/ 	.short	0x0018
        /*0014*/ 	.byte	0x00, 0xf0, 0x41, 0x00


	//----- nvinfo : EIATTR_KPARAM_INFO
	.align		4
.L_458:
        /*0018*/ 	.byte	0x04, 0x17
        /*001a*/ 	.short	(.L_460 - .L_459)
.L_459:
        /*001c*/ 	.word	0x00000000
        /*0020*/ 	.short	0x0003
        /*0022*/ 	.short	0x0010
        /*0024*/ 	.byte	0x00, 0xf5, 0x21, 0x00


	//----- nvinfo : EIATTR_KPARAM_INFO
	.align		4
.L_460:
        /*0028*/ 	.byte	0x04, 0x17
        /*002a*/ 	.short	(.L_462 - .L_461)
.L_461:
        /*002c*/ 	.word	0x00000000
        /*0030*/ 	.short	0x0002
        /*0032*/ 	.short	0x0008
        /*0034*/ 	.byte	0x00, 0xf0, 0x05, 0x00


	//----- nvinfo : EIATTR_KPARAM_INFO
	.align		4
.L_462:
        /*0038*/ 	.byte	0x04, 0x17
        /*003a*/ 	.short	(.L_464 - .L_463)
.L_463:
        /*003c*/ 	.word	0x00000000
        /*0040*/ 	.short	0x0001
        /*0042*/ 	.short	0x0004
        /*0044*/ 	.byte	0x00, 0xf0, 0x11, 0x00


	//----- nvinfo : EIATTR_KPARAM_INFO
	.align		4
.L_464:
        /*0048*/ 	.byte	0x04, 0x17
        /*004a*/ 	.short	(.L_466 - .L_465)
.L_465:
        /*004c*/ 	.word	0x00000000
        /*0050*/ 	.short	0x0000
        /*0052*/ 	.short	0x0000
        /*0054*/ 	.byte	0x00, 0xf0, 0x11, 0x00


	//----- nvinfo : EIATTR_SPARSE_MMA_MASK
	.align		4
.L_466:
        /*0058*/ 	.byte	0x03, 0x50
        /*005a*/ 	.short	0x0000


	//----- nvinfo : EIATTR_MAXREG_COUNT
	.align		4
        /*005c*/ 	.byte	0x03, 0x1b
        /*005e*/ 	.short	0x00ff


	//----- nvinfo : EIATTR_MERCURY_ISA_VERSION
	.align		4
        /*0060*/ 	.byte	0x03, 0x5f
        /*0062*/ 	.short	0x0101


	//----- nvinfo : EIATTR_VRC_CTA_INIT_COUNT
	.align		4
        /*0064*/ 	.byte	0x02, 0x4a
	.zero		1
	.zero		1


	//----- nvinfo : EIATTR_EXIT_INSTR_OFFSETS
	.align		4
        /*0068*/ 	.byte	0x04, 0x1c
        /*006a*/ 	.short	(.L_468 - .L_467)


	//   ....[0]....
.L_467:
        /*006c*/ 	.word	0x00000210


	//   ....[1]....
        /*0070*/ 	.word	0x000007c0


	//   ....[2]....
        /*0074*/ 	.word	0x00000a60


	//   ....[3]....
        /*0078*/ 	.word	0x00000bf0


	//   ....[4]....
        /*007c*/ 	.word	0x00000cb0


	//   ....[5]....
        /*0080*/ 	.word	0x00000cd0


	//   ....[6]....
        /*0084*/ 	.word	0x000012f0


	//   ....[7]....
        /*0088*/ 	.word	0x00001660


	//   ....[8]....
        /*008c*/ 	.word	0x00001840


	//   ....[9]....
        /*0090*/ 	.word	0x00001870


	//   ....[10]....
        /*0094*/ 	.word	0x00001920


	//----- nvinfo : EIATTR_MAX_THREADS
	.align		4
.L_468:
        /*0098*/ 	.byte	0x04, 0x05
        /*009a*/ 	.short	(.L_470 - .L_469)
.L_469:
        /*009c*/ 	.word	0x00000080
        /*00a0*/ 	.word	0x00000001
        /*00a4*/ 	.word	0x00000001


	//----- nvinfo : EIATTR_CRS_STACK_SIZE
	.align		4
.L_470:
        /*00a8*/ 	.byte	0x04, 0x1e
        /*00aa*/ 	.short	(.L_472 - .L_471)
.L_471:
        /*00ac*/ 	.word	0x00000000


	//----- nvinfo : EIATTR_CBANK_PARAM_SIZE
	.align		4
.L_472:
        /*00b0*/ 	.byte	0x03, 0x19
        /*00b2*/ 	.short	0x0028


	//----- nvinfo : EIATTR_PARAM_CBANK
	.align		4
        /*00b4*/ 	.byte	0x04, 0x0a
        /*00b6*/ 	.short	(.L_474 - .L_473)
	.align		4
.L_473:
        /*00b8*/ 	.word	index@(.nv.constant0._ZN3cub18CUB_300001_SM_10006detail9transform16transform_kernelINS2_10policy_hubILb1EN4cuda3std3__45tupleIJN6thrust24THRUST_300001_SM_1000_NS7pointerI4BodyNSA_8cuda_cub3tagENSA_11use_defaultESF_EEEEEE10policy1000EiNS7_10__identityEPSC_JSL_EEEvT0_iT1_T2_DpNS2_10kernel_argIT3_EE)
        /*00bc*/ 	.short	0x0380
        /*00be*/ 	.short	0x0028


	//----- nvinfo : EIATTR_SW_WAR
	.align		4
.L_474:
        /*00c0*/ 	.byte	0x04, 0x36
        /*00c2*/ 	.short	(.L_476 - .L_475)
.L_475:
        /*00c4*/ 	.word	0x00000008
.L_476:


//--------------------- .nv.info._ZN3cub18CUB_300001_SM_10006detail9transform16transform_kernelINS2_10policy_hubILb1EN4cuda3std3__45tupleIJN6thrust24THRUST_300001_SM_1000_NS7pointerI4BodyNSA_8cuda_cub3tagENSA_11use_defaultESF_EEEEEE10policy1000ElNS7_10__identityENSA_10device_ptrISC_EEJPSC_EEEvT0_iT1_T2_DpNS2_10kernel_argIT3_EE --------------------------
	.section	.nv.info._ZN3cub18CUB_300001_SM_10006detail9transform16transform_kernelINS2_10policy_hubILb1EN4cuda3std3__45tupleIJN6thrust24THRUST_300001_SM_1000_NS7pointerI4BodyNSA_8cuda_cub3tagENSA_11use_defaultESF_EEEEEE10policy1000ElNS7_10__identityENSA_10device_ptrISC_EEJPSC_EEEvT0_iT1_T2_DpNS2_10kernel_argIT3_EE,"",@"SHT_CUDA_INFO"
	.sectionflags	@""
	.align	4


	//----- nvinfo : EIATTR_CUDA_API_VERSION
	.align		4
        /*0000*/ 	.byte	0x04, 0x37
        /*0002*/ 	.short	(.L_478 - .L_477)
.L_477:
        /*0004*/ 	.word	0x00000082


	//----- nvinfo : EIATTR_KPARAM_INFO
	.align		4
.L_478:
        /*0008*/ 	.byte	0x04, 0x17
        /*000a*/ 	.short	(.L_480 - .L_479)
.L_479:
        /*000c*/ 	.word	0x00000000
        /*0010*/ 	.short	0x0004
        /*0012*/ 	.short	0x0018
        /*0014*/ 	.byte	0x00, 0xf0, 0x41, 0x00


	//----- nvinfo : EIATTR_KPARAM_INFO
	.align		4
.L_480:
        /*0018*/ 	.byte	0x04, 0x17
        /*001a*/ 	.short	(.L_482 - .L_481)
.L_481:
        /*001c*/ 	.word	0x00000000
        /*0020*/ 	.short	0x0003
        /*0022*/ 	.short	0x0010
        /*0024*/ 	.byte	0x00, 0xf0, 0x21, 0x00


	//----- nvinfo : EIATTR_KPARAM_INFO
	.align		4
.L_482:
        /*0028*/ 	.byte	0x04, 0x17
        /*002a*/ 	.short	(.L_484 - .L_483)
.L_483:
        /*002c*/ 	.word	0x00000000
        /*0030*/ 	.short	0x0002
        /*0032*/ 	.short	0x000c
        /*0034*/ 	.byte	0x00, 0xf0, 0x05, 0x00


	//----- nvinfo : EIATTR_KPARAM_INFO
	.align		4
.L_484:
        /*0038*/ 	.byte	0x04, 0x17
        /*003a*/ 	.short	(.L_486 - .L_485)
.L_485:
        /*003c*/ 	.word	0x00000000
        /*0040*/ 	.short	0x0001
        /*0042*/ 	.short	0x0008
        /*0044*/ 	.byte	0x00, 0xf0, 0x11, 0x00


	//----- nvinfo : EIATTR_KPARAM_INFO
	.align		4
.L_486:
        /*0048*/ 	.byte	0x04, 0x17
        /*004a*/ 	.short	(.L_488 - .L_487)
.L_487:
        /*004c*/ 	.word	0x00000000
        /*0050*/ 	.short	0x0000
        /*0052*/ 	.short	0x0000
        /*0054*/ 	.byte	0x00, 0xf0, 0x21, 0x00


	//----- nvinfo : EIATTR_SPARSE_MMA_MASK
	.align		4
.L_488:
        /*0058*/ 	.byte	0x03, 0x50
        /*005a*/ 	.short	0x0000


	//----- nvinfo : EIATTR_MAXREG_COUNT
	.align		4
        /*005c*/ 	.byte	0x03, 0x1b
        /*005e*/ 	.short	0x00ff


	//----- nvinfo : EIATTR_MERCURY_ISA_VERSION
	.align		4
        /*0060*/ 	.byte	0x03, 0x5f
        /*0062*/ 	.short	0x0101


	//----- nvinfo : EIATTR_VRC_CTA_INIT_COUNT
	.align		4
        /*0064*/ 	.byte	0x02, 0x4a
	.zero		1
	.zero		1


	//----- nvinfo : EIATTR_EXIT_INSTR_OFFSETS
	.align		4
        /*0068*/ 	.byte	0x04, 0x1c
        /*006a*/ 	.short	(.L_490 - .L_489)


	//   ....[0]....
.L_489:
        /*006c*/ 	.word	0x000002a0


	//   ....[1]....
        /*0070*/ 	.word	0x00000f30


	//   ....[2]....
        /*0074*/ 	.word	0x000012a0


	//   ....[3]....
        /*0078*/ 	.word	0x00001480


	//   ....[4]....
        /*007c*/ 	.word	0x000014b0


	//   ....[5]....
        /*0080*/ 	.word	0x00001560


	//   ....[6]....
        /*0084*/ 	.word	0x00001580


	//   ....[7]....
        /*0088*/ 	.word	0x00001b20


	//   ....[8]....
        /*008c*/ 	.word	0x00001db0


	//   ....[9]....
        /*0090*/ 	.word	0x00001f40


	//   ....[10]....
        /*0094*/ 	.word	0x00002000


	//----- nvinfo : EIATTR_MAX_THREADS
	.align		4
.L_490:
        /*0098*/ 	.byte	0x04, 0x05
        /*009a*/ 	.short	(.L_492 - .L_491)
.L_491:
        /*009c*/ 	.word	0x00000080
        /*00a0*/ 	.word	0x00000001
        /*00a4*/ 	.word	0x00000001


	//----- nvinfo : EIATTR_CRS_STACK_SIZE
	.align		4
.L_492:
        /*00a8*/ 	.byte	0x04, 0x1e
        /*00aa*/ 	.short	(.L_494 - .L_493)
.L_493:
        /*00ac*/ 	.word	0x00000000


	//----- nvinfo : EIATTR_CBANK_PARAM_SIZE
	.align		4
.L_494:
        /*00b0*/ 	.byte	0x03, 0x19
        /*00b2*/ 	.short	0x0028


	//----- nvinfo : EIATTR_PARAM_CBANK
	.align		4
        /*00b4*/ 	.byte	0x04, 0x0a
        /*00b6*/ 	.short	(.L_496 - .L_495)
	.align		4
.L_495:
        /*00b8*/ 	.word	index@(.nv.constant0._ZN3cub18CUB_300001_SM_10006detail9transform16transform_kernelINS2_10policy_hubILb1EN4cuda3std3__45tupleIJN6thrust24THRUST_300001_SM_1000_NS7pointerI4BodyNSA_8cuda_cub3tagENSA_11use_defaultESF_EEEEEE10policy1000ElNS7_10__identityENSA_10device_ptrISC_EEJPSC_EEEvT0_iT1_T2_DpNS2_10kernel_argIT3_EE)
        /*00bc*/ 	.short	0x0380
        /*00be*/ 	.short	0x0028


	//----- nvinfo : EIATTR_SW_WAR
	.align		4
.L_496:
        /*00c0*/ 	.byte	0x04, 0x36
        /*00c2*/ 	.short	(.L_498 - .L_497)
.L_497:
        /*00c4*/ 	.word	0x00000008
.L_498:


//--------------------- .nv.info._ZN3cub18CUB_300001_SM_10006detail9transform16transform_kernelINS2_10policy_hubILb1EN4cuda3std3__45tupleIJN6thrust24THRUST_300001_SM_1000_NS7pointerI4BodyNSA_8cuda_cub3tagENSA_11use_defaultESF_EEEEEE10policy1000EiNS7_10__identityENSA_10device_ptrISC_EEJPSC_EEEvT0_iT1_T2_DpNS2_10kernel_argIT3_EE --------------------------
	.section	.nv.info._ZN3cub18CUB_300001_SM_10006detail9transform16transform_kernelINS2_10policy_hubILb1EN4cuda3std3__45tupleIJN6thrust24THRUST_300001_SM_1000_NS7pointerI4BodyNSA_8cuda_cub3tagENSA_11use_defaultESF_EEEEEE10policy1000EiNS7_10__identityENSA_10device_ptrISC_EEJPSC_EEEvT0_iT1_T2_DpNS2_10kernel_argIT3_EE,"",@"SHT_CUDA_INFO"
	.sectionflags	@""
	.align	4


	//----- nvinfo : EIATTR_CUDA_API_VERSION
	.align		4
        /*0000*/ 	.byte	0x04, 0x37
        /*0002*/ 	.short	(.L_500 - .L_499)
.L_499:
        /*0004*/ 	.word	0x00000082


	//----- nvinfo : EIATTR_KPARAM_INFO
	.align		4
.L_500:
        /*0008*/ 	.byte	0x04, 0x17
        /*000a*/ 	.short	(.L_502 - .L_501)
.L_501:
        /*000c*/ 	.word	0x00000000
        /*0010*/ 	.short	0x0004
        /*0012*/ 	.short	0x0018
        /*0014*/ 	.byte	0x00, 0xf0, 0x41, 0x00


	//----- nvinfo : EIATTR_KPARAM_INFO
	.align		4
.L_502:
        /*0018*/ 	.byte	0x04, 0x17
        /*001a*/ 	.short	(.L_504 - .L_503)
.L_503:
        /*001c*/ 	.word	0x00000000
        /*0020*/ 	.short	0x0003
        /*0022*/ 	.short	0x0010
        /*0024*/ 	.byte	0x00, 0xf0, 0x21, 0x00


	//----- nvinfo : EIATTR_KPARAM_INFO
	.align		4
.L_504:
        /*0028*/ 	.byte	0x04, 0x17
        /*002a*/ 	.short	(.L_506 - .L_505)
.L_505:
        /*002c*/ 	.word	0x00000000
        /*0030*/ 	.short	0x0002
        /*0032*/ 	.short	0x0008
        /*0034*/ 	.byte	0x00, 0xf0, 0x05, 0x00


	//----- nvinfo : EIATTR_KPARAM_INFO
	.align		4
.L_506:
        /*0038*/ 	.byte	0x04, 0x17
        /*003a*/ 	.short	(.L_508 - .L_507)
.L_507:
        /*003c*/ 	.word	0x00000000
        /*0040*/ 	.short	0x0001
        /*0042*/ 	.short	0x0004
        /*0044*/ 	.byte	0x00, 0xf0, 0x11, 0x00


	//----- nvinfo : EIATTR_KPARAM_INFO
	.align		4
.L_508:
        /*0048*/ 	.byte	0x04, 0x17
        /*004a*/ 	.short	(.L_510 - .L_509)
.L_509:
        /*004c*/ 	.word	0x00000000
        /*0050*/ 	.short	0x0000
        /*0052*/ 	.short	0x0000
        /*0054*/ 	.byte	0x00, 0xf0, 0x11, 0x00


	//----- nvinfo : EIATTR_SPARSE_MMA_MASK
	.align		4
.L_510:
        /*0058*/ 	.byte	0x03, 0x50
        /*005a*/ 	.short	0x0000


	//----- nvinfo : EIATTR_MAXREG_COUNT
	.align		4
        /*005c*/ 	.byte	0x03, 0x1b
        /*005e*/ 	.short	0x00ff


	//----- nvinfo : EIATTR_MERCURY_ISA_VERSION
	.align		4
        /*0060*/ 	.byte	0x03, 0x5f
        /*0062*/ 	.short	0x0101


	//----- nvinfo : EIATTR_VRC_CTA_INIT_COUNT
	.align		4
        /*0064*/ 	.byte	0x02, 0x4a
	.zero		1
	.zero		1


	//----- nvinfo : EIATTR_EXIT_INSTR_OFFSETS
	.align		4
        /*0068*/ 	.byte	0x04, 0x1c
        /*006a*/ 	.short	(.L_512 - .L_511)


	//   ....[0]....
.L_511:
        /*006c*/ 	.word	0x00000210


	//   ....[1]....
        /*0070*/ 	.word	0x000007c0


	//   ....[2]....
        /*0074*/ 	.word	0x00000a60


	//   ....[3]....
        /*0078*/ 	.word	0x00000bf0


	//   ....[4]....
        /*007c*/ 	.word	0x00000cb0


	//   ....[5]....
        /*0080*/ 	.word	0x00000cd0


	//   ....[6]....
        /*0084*/ 	.word	0x000012f0


	//   ....[7]....
        /*0088*/ 	.word	0x00001660


	//   ....[8]....
        /*008c*/ 	.word	0x00001840


	//   ....[9]....
        /*0090*/ 	.word	0x00001870


	//   ....[10]....
        /*0094*/ 	.word	0x00001920


	//----- nvinfo : EIATTR_MAX_THREADS
	.align		4
.L_512:
        /*0098*/ 	.byte	0x04, 0x05
        /*009a*/ 	.short	(.L_514 - .L_513)
.L_513:
        /*009c*/ 	.word	0x00000080
        /*00a0*/ 	.word	0x00000001
        /*00a4*/ 	.word	0x00000001


	//----- nvinfo : EIATTR_CRS_STACK_SIZE
	.align		4
.L_514:
        /*00a8*/ 	.byte	0x04, 0x1e
        /*00aa*/ 	.short	(.L_516 - .L_515)
.L_515:
        /*00ac*/ 	.word	0x00000000


	//----- nvinfo : EIATTR_CBANK_PARAM_SIZE
	.align		4
.L_516:
        /*00b0*/ 	.byte	0x03, 0x19
        /*00b2*/ 	.short	0x0028


	//----- nvinfo : EIATTR_PARAM_CBANK
	.align		4
        /*00b4*/ 	.byte	0x04, 0x0a
        /*00b6*/ 	.short	(.L_518 - .L_517)
	.align		4
.L_517:
        /*00b8*/ 	.word	index@(.nv.constant0._ZN3cub18CUB_300001_SM_10006detail9transform16transform_kernelINS2_10policy_hubILb1EN4cuda3std3__45tupleIJN6thrust24THRUST_300001_SM_1000_NS7pointerI4BodyNSA_8cuda_cub3tagENSA_11use_defaultESF_EEEEEE10policy1000EiNS7_10__identityENSA_10device_ptrISC_EEJPSC_EEEvT0_iT1_T2_DpNS2_10kernel_argIT3_EE)
        /*00bc*/ 	.short	0x0380
        /*00be*/ 	.short	0x0028


	//----- nvinfo : EIATTR_SW_WAR
	.align		4
.L_518:
        /*00c0*/ 	.byte	0x04, 0x36
        /*00c2*/ 	.short	(.L_520 - .L_519)
.L_519:
        /*00c4*/ 	.word	0x00000008
.L_520:


//--------------------- .nv.info._ZN3cub18CUB_300001_SM_10006detail9transform16transform_kernelINS2_10policy_hubILb1EN4cuda3std3__45tupleIJN6thrust24THRUST_300001_SM_1000_NS17counting_iteratorIjNSA_11use_defaultESC_SC_EEEEEE10policy1000Ei13initRandomPrgNSA_6detail15normal_iteratorINSA_10device_ptrI4BodyEEEEJSD_EEEvT0_iT1_T2_DpNS2_10kernel_argIT3_EE --------------------------
	.section	.nv.info._ZN3cub18CUB_300001_SM_10006detail9transform16transform_kernelINS2_10policy_hubILb1EN4cuda3std3__45tupleIJN6thrust24THRUST_300001_SM_1000_NS17counting_iteratorIjNSA_11use_defaultESC_SC_EEEEEE10policy1000Ei13initRandomPrgNSA_6detail15normal_iteratorINSA_10device_ptrI4BodyEEEEJSD_EEEvT0_iT1_T2_DpNS2_10kernel_argIT3_EE,"",@"SHT_CUDA_INFO"
	.sectionflags	@""
	.align	4


	//----- nvinfo : EIATTR_CUDA_API_VERSION
	.align		4
        /*0000*/ 	.byte	0x04, 0x37
        /*0002*/ 	.short	(.L_522 - .L_521)
.L_521:
        /*0004*/ 	.word	0x00000082


	//----- nvinfo : EIATTR_KPARAM_INFO
	.align		4
.L_522:
        /*0008*/ 	.byte	0x04, 0x17
        /*000a*/ 	.short	(.L_524 - .L_523)
.L_523:
        /*000c*/ 	.word	0x00000000
        /*0010*/ 	.short	0x0004
        /*0012*/ 	.short	0x0018
        /*0014*/ 	.byte	0x00, 0xf0, 0x41, 0x00


	//----- nvinfo : EIATTR_KPARAM_INFO
	.align		4
.L_524:
        /*0018*/ 	.byte	0x04, 0x17
        /*001a*/ 	.short	(.L_526 - .L_525)
.L_525:
        /*001c*/ 	.word	0x00000000
        /*0020*/ 	.short	0x0003
        /*0022*/ 	.short	0x0010
        /*0024*/ 	.byte	0x00, 0xf0, 0x21, 0x00


	//----- nvinfo : EIATTR_KPARAM_INFO
	.align		4
.L_526:
        /*0028*/ 	.byte	0x04, 0x17
        /*002a*/ 	.short	(.L_528 - .L_527)
.L_527:
        /*002c*/ 	.word	0x00000000
        /*0030*/ 	.short	0x0002
        /*0032*/ 	.short	0x0008
        /*0034*/ 	.byte	0x00, 0xf0, 0x21, 0x00


	//----- nvinfo : EIATTR_KPARAM_INFO
	.align		4
.L_528:
        /*0038*/ 	.byte	0x04, 0x17
        /*003a*/ 	.short	(.L_530 - .L_529)
.L_529:
        /*003c*/ 	.word	0x00000000
        /*0040*/ 	.short	0x0001
        /*0042*/ 	.short	0x0004
        /*0044*/ 	.byte	0x00, 0xf0, 0x11, 0x00


	//----- nvinfo : EIATTR_KPARAM_INFO
	.align		4
.L_530:
        /*0048*/ 	.byte	0x04, 0x17
        /*004a*/ 	.short	(.L_532 - .L_531)
.L_531:
        /*004c*/ 	.word	0x00000000
        /*0050*/ 	.short	0x0000
        /*0052*/ 	.short	0x0000
        /*0054*/ 	.byte	0x00, 0xf0, 0x11, 0x00


	//----- nvinfo : EIATTR_SPARSE_MMA_MASK
	.align		4
.L_532:
        /*0058*/ 	.byte	0x03, 0x50
        /*005a*/ 	.short	0x0000


	//----- nvinfo : EIATTR_MAXREG_COUNT
	.align		4
        /*005c*/ 	.byte	0x03, 0x1b
        /*005e*/ 	.short	0x00ff


	//----- nvinfo : EIATTR_MERCURY_ISA_VERSION
	.align		4
        /*0060*/ 	.byte	0x03, 0x5f
        /*0062*/ 	.short	0x0101


	//----- nvinfo : EIATTR_VRC_CTA_INIT_COUNT
	.align		4
        /*0064*/ 	.byte	0x02, 0x4a
	.zero		1
	.zero		1


	//----- nvinfo : EIATTR_EXIT_INSTR_OFFSETS
	.align		4
        /*0068*/ 	.byte	0x04, 0x1c
        /*006a*/ 	.short	(.L_534 - .L_533)


	//   ....[0]....
.L_533:
        /*006c*/ 	.word	0x000000f0


	//   ....[1]....
        /*0070*/ 	.word	0x00000940


	//   ....[2]....
        /*0074*/ 	.word	0x00000970


	//   ....[3]....
        /*0078*/ 	.word	0x00001220


	//----- nvinfo : EIATTR_MAX_THREADS
	.align		4
.L_534:
        /*007c*/ 	.byte	0x04, 0x05
        /*007e*/ 	.short	(.L_536 - .L_535)
.L_535:
        /*0080*/ 	.word	0x00000080
        /*0084*/ 	.word	0x00000001
        /*0088*/ 	.word	0x00000001


	//----- nvinfo : EIATTR_CRS_STACK_SIZE
	.align		4
.L_536:
        /*008c*/ 	.byte	0x04, 0x1e
        /*008e*/ 	.short	(.L_538 - .L_537)
.L_537:
        /*0090*/ 	.word	0x00000000


	//----- nvinfo : EIATTR_CBANK_PARAM_SIZE
	.align		4
.L_538:
        /*0094*/ 	.byte	0x03, 0x19
        /*0096*/ 	.short	0x0028


	//----- nvinfo : EIATTR_PARAM_CBANK
	.align		4
        /*0098*/ 	.byte	0x04, 0x0a
        /*009a*/ 	.short	(.L_540 - .L_539)
	.align		4
.L_539:
        /*009c*/ 	.word	index@(.nv.constant0._ZN3cub18CUB_300001_SM_10006detail9transform16transform_kernelINS2_10policy_hubILb1EN4cuda3std3__45tupleIJN6thrust24THRUST_300001_SM_1000_NS17counting_iteratorIjNSA_11use_defaultESC_SC_EEEEEE10policy1000Ei13initRandomPrgNSA_6detail15normal_iteratorINSA_10device_ptrI4BodyEEEEJSD_EEEvT0_iT1_T2_DpNS2_10kernel_argIT3_EE)
        /*00a0*/ 	.short	0x0380
        /*00a2*/ 	.short	0x0028


	//----- nvinfo : EIATTR_SW_WAR
	.align		4
.L_540:
        /*00a4*/ 	.byte	0x04, 0x36
        /*00a6*/ 	.short	(.L_542 - .L_541)
.L_541:
        /*00a8*/ 	.word	0x00000008
.L_542:


//--------------------- .nv.info._ZN3cub18CUB_300001_SM_10006detail9transform16transform_kernelINS2_10policy_hubILb1EN4cuda3std3__45tupleIJN6thrust24THRUST_300001_SM_1000_NS10device_ptrI4BodyEEEEEE10policy1000ElNS7_10__identityEPSC_JSI_EEEvT0_iT1_T2_DpNS2_10kernel_argIT3_EE --------------------------
	.section	.nv.info._ZN3cub18CUB_300001_SM_10006detail9transform16transform_kernelINS2_10policy_hubILb1EN4cuda3std3__45tupleIJN6thrust24THRUST_300001_SM_1000_NS10device_ptrI4BodyEEEEEE10policy1000ElNS7_10__identityEPSC_JSI_EEEvT0_iT1_T2_DpNS2_10kernel_argIT3_EE,"",@"SHT_CUDA_INFO"
	.sectionflags	@""
	.align	4


	//----- nvinfo : EIATTR_CUDA_API_VERSION
	.align		4
        /*0000*/ 	.byte	0x04, 0x37
        /*0002*/ 	.short	(.L_544 - .L_543)
.L_543:
        /*0004*/ 	.word	0x00000082


	//----- nvinfo : EIATTR_KPARAM_INFO
	.align		4
.L_544:
        /*0008*/ 	.byte	0x04, 0x17
        /*000a*/ 	.short	(.L_546 - .L_545)
.L_545:
        /*000c*/ 	.word	0x00000000
        /*0010*/ 	.short	0x0004
        /*0012*/ 	.short	0x0018
        /*0014*/ 	.byte	0x00, 0xf0, 0x41, 0x00


	//----- nvinfo : EIATTR_KPARAM_INFO
	.align		4
.L_546:
        /*0018*/ 	.byte	0x04, 0x17
        /*001a*/ 	.short	(.L_548 - .L_547)
.L_547:
        /*001c*/ 	.word	0x00000000
        /*0020*/ 	.short	0x0003
        /*0022*/ 	.short	0x0010
        /*0024*/ 	.byte	0x00, 0xf5, 0x21, 0x00


	//----- nvinfo : EIATTR_KPARAM_INFO
	.align		4
.L_548:
        /*0028*/ 	.byte	0x04, 0x17
        /*002a*/ 	.short	(.L_550 - .L_549)
.L_549:
        /*002c*/ 	.word	0x00000000
        /*0030*/ 	.short	0x0002
        /*0032*/ 	.short	0x000c
        /*0034*/ 	.byte	0x00, 0xf0, 0x05, 0x00


	//----- nvinfo : EIATTR_KPARAM_INFO
	.align		4
.L_550:
        /*0038*/ 	.byte	0x04, 0x17
        /*003a*/ 	.short	(.L_552 - .L_551)
.L_551:
        /*003c*/ 	.word	0x00000000
        /*0040*/ 	.short	0x0001
        /*0042*/ 	.short	0x0008
        /*0044*/ 	.byte	0x00, 0xf0, 0x11, 0x00


	//----- nvinfo : EIATTR_KPARAM_INFO
	.align		4
.L_552:
        /*0048*/ 	.byte	0x04, 0x17
        /*004a*/ 	.short	(.L_554 - .L_553)
.L_553:
        /*004c*/ 	.word	0x00000000
        /*0050*/ 	.short	0x0000
        /*0052*/ 	.short	0x0000
        /*0054*/ 	.byte	0x00, 0xf0, 0x21, 0x00


	//----- nvinfo : EIATTR_SPARSE_MMA_MASK
	.align		4
.L_554:
        /*0058*/ 	.byte	0x03, 0x50
        /*005a*/ 	.short	0x0000


	//----- nvinfo : EIATTR_MAXREG_COUNT
	.align		4
        /*005c*/ 	.byte	0x03, 0x1b
        /*005e*/ 	.short	0x00ff


	//----- nvinfo : EIATTR_MERCURY_ISA_VERSION
	.align		4
        /*0060*/ 	.byte	0x03, 0x5f
        /*0062*/ 	.short	0x0101


	//----- nvinfo : EIATTR_VRC_CTA_INIT_COUNT
	.align		4
        /*0064*/ 	.byte	0x02, 0x4a
	.zero		1
	.zero		1


	//----- nvinfo : EIATTR_EXIT_INSTR_OFFSETS
	.align		4
        /*0068*/ 	.byte	0x04, 0x1c
        /*006a*/ 	.short	(.L_556 - .L_555)


	//   ....[0]....
.L_555:
        /*006c*/ 	.word	0x000002a0


	//   ....[1]....
        /*0070*/ 	.word	0x00000f30


	//   ....[2]....
        /*0074*/ 	.word	0x000012a0


	//   ....[3]....
        /*0078*/ 	.word	0x00001480


	//   ....[4]....
        /*007c*/ 	.word	0x000014b0


	//   ....[5]....
        /*0080*/ 	.word	0x00001560


	//   ....[6]....
        /*0084*/ 	.word	0x00001580


	//   ....[7]....
        /*0088*/ 	.word	0x00001b20


	//   ....[8]....
        /*008c*/ 	.word	0x00001db0


	//   ....[9]....
        /*0090*/ 	.word	0x00001f40


	//   ....[10]....
        /*0094*/ 	.word	0x00002000


	//----- nvinfo : EIATTR_MAX_THREADS
	.align		4
.L_556:
        /*0098*/ 	.byte	0x04, 0x05
        /*009a*/ 	.short	(.L_558 - .L_557)
.L_557:
        /*009c*/ 	.word	0x00000080
        /*00a0*/ 	.word	0x00000001
        /*00a4*/ 	.word	0x00000001


	//----- nvinfo : EIATTR_CRS_STACK_SIZE
	.align		4
.L_558:
        /*00a8*/ 	.byte	0x04, 0x1e
        /*00aa*/ 	.short	(.L_560 - .L_559)
.L_559:
        /*00ac*/ 	.word	0x00000000


	//----- nvinfo : EIATTR_CBANK_PARAM_SIZE
	.align		4
.L_560:
        /*00b0*/ 	.byte	0x03, 0x19
        /*00b2*/ 	.short	0x0028


	//----- nvinfo : EIATTR_PARAM_CBANK
	.align		4
        /*00b4*/ 	.byte	0x04, 0x0a
        /*00b6*/ 	.short	(.L_562 - .L_561)
	.align		4
.L_561:
        /*00b8*/ 	.word	index@(.nv.constant0._ZN3cub18CUB_300001_SM_10006detail9transform16transform_kernelINS2_10policy_hubILb1EN4cuda3std3__45tupleIJN6thrust24THRUST_300001_SM_1000_NS10device_ptrI4BodyEEEEEE10policy1000ElNS7_10__identityEPSC_JSI_EEEvT0_iT1_T2_DpNS2_10kernel_argIT3_EE)
        /*00bc*/ 	.short	0x0380
        /*00be*/ 	.short	0x0028


	//----- nvinfo : EIATTR_SW_WAR
	.align		4
.L_562:
        /*00c0*/ 	.byte	0x04, 0x36
        /*00c2*/ 	.short	(.L_564 - .L_563)
.L_563:
        /*00c4*/ 	.word	0x00000008
.L_564:


//--------------------- .nv.info._ZN3cub18CUB_300001_SM_10006detail9transform16transform_kernelINS2_10policy_hubILb1EN4cuda3std3__45tupleIJN6thrust24THRUST_300001_SM_1000_NS10device_ptrI4BodyEEEEEE10policy1000EiNS7_10__identityEPSC_JSI_EEEvT0_iT1_T2_DpNS2_10kernel_argIT3_EE --------------------------
	.section	.nv.info._ZN3cub18CUB_300001_SM_10006detail9transform16transform_kernelINS2_10policy_hubILb1EN4cuda3std3__45tupleIJN6thrust24THRUST_300001_SM_1000_NS10device_ptrI4BodyEEEEEE10policy1000EiNS7_10__identityEPSC_JSI_EEEvT0_iT1_T2_DpNS2_10kernel_argIT3_EE,"",@"SHT_CUDA_INFO"
	.sectionflags	@""
	.align	4


	//----- nvinfo : EIATTR_CUDA_API_VERSION
	.align		4
        /*0000*/ 	.byte	0x04, 0x37
        /*0002*/ 	.short	(.L_566 - .L_565)
.L_565:
        /*0004*/ 	.word	0x00000082


	//----- nvinfo : EIATTR_KPARAM_INFO
	.align		4
.L_566:
        /*0008*/ 	.byte	0x04, 0x17
        /*000a*/ 	.short	(.L_568 - .L_567)
.L_567:
        /*000c*/ 	.word	0x00000000
        /*0010*/ 	.short	0x0004
        /*0012*/ 	.short	0x0018
        /*0014*/ 	.byte	0x00, 0xf0, 0x41, 0x00


	//----- nvinfo : EIATTR_KPARAM_INFO
	.align		4
.L_568:
        /*0018*/ 	.byte	0x04, 0x17
        /*001a*/ 	.short	(.L_570 - .L_569)
.L_569:
        /*001c*/ 	.word	0x00000000
        /*0020*/ 	.short	0x0003
        /*0022*/ 	.short	0x0010
        /*0024*/ 	.byte	0x00, 0xf5, 0x21, 0x00


	//----- nvinfo : EIATTR_KPARAM_INFO
	.align		4
.L_570:
        /*0028*/ 	.byte	0x04, 0x17
        /*002a*/ 	.short	(.L_572 - .L_571)
.L_571:
        /*002c*/ 	.word	0x00000000
        /*0030*/ 	.short	0x0002
        /*0032*/ 	.short	0x0008
        /*0034*/ 	.byte	0x00, 0xf0, 0x05, 0x00


	//----- nvinfo : EIATTR_KPARAM_INFO
	.align		4
.L_572:
        /*0038*/ 	.byte	0x04, 0x17
        /*003a*/ 	.short	(.L_574 - .L_573)
.L_573:
        /*003c*/ 	.word	0x00000000
        /*0040*/ 	.short	0x0001
        /*0042*/ 	.short	0x0004
        /*0044*/ 	.byte	0x00, 0xf0, 0x11, 0x00


	//----- nvinfo : EIATTR_KPARAM_INFO
	.align		4
.L_574:
        /*0048*/ 	.byte	0x04, 0x17
        /*004a*/ 	.short	(.L_576 - .L_575)
.L_575:
        /*004c*/ 	.word	0x00000000
        /*0050*/ 	.short	0x0000
        /*0052*/ 	.short	0x0000
        /*0054*/ 	.byte	0x00, 0xf0, 0x11, 0x00


	//----- nvinfo : EIATTR_SPARSE_MMA_MASK
	.align		4
.L_576:
        /*0058*/ 	.byte	0x03, 0x50
        /*005a*/ 	.short	0x0000


	//----- nvinfo : EIATTR_MAXREG_COUNT
	.align		4
        /*005c*/ 	.byte	0x03, 0x1b
        /*005e*/ 	.short	0x00ff


	//----- nvinfo : EIATTR_MERCURY_ISA_VERSION
	.align		4
        /*0060*/ 	.byte	0x03, 0x5f
        /*0062*/ 	.short	0x0101


	//----- nvinfo : EIATTR_VRC_CTA_INIT_COUNT
	.align		4
        /*0064*/ 	.byte	0x02, 0x4a
	.zero		1
	.zero		1


	//----- nvinfo : EIATTR_EXIT_INSTR_OFFSETS
	.align		4
        /*0068*/ 	.byte	0x04, 0x1c
        /*006a*/ 	.short	(.L_578 - .L_577)


	//   ....[0]....
.L_577:
        /*006c*/ 	.word	0x00000210


	//   ....[1]....
        /*0070*/ 	.word	0x000007c0


	//   ....[2]....
        /*0074*/ 	.word	0x00000a60


	//   ....[3]....
        /*0078*/ 	.word	0x00000bf0


	//   ....[4]....
        /*007c*/ 	.word	0x00000cb0


	//   ....[5]....
        /*0080*/ 	.word	0x00000cd0


	//   ....[6]....
        /*0084*/ 	.word	0x000012f0


	//   ....[7]....
        /*0088*/ 	.word	0x00001660


	//   ....[8]....
        /*008c*/ 	.word	0x00001840


	//   ....[9]....
        /*0090*/ 	.word	0x00001870


	//   ....[10]....
        /*0094*/ 	.word	0x00001920


	//----- nvinfo : EIATTR_MAX_THREADS
	.align		4
.L_578:
        /*0098*/ 	.byte	0x04, 0x05
        /*009a*/ 	.short	(.L_580 - .L_579)
.L_579:
        /*009c*/ 	.word	0x00000080
        /*00a0*/ 	.word	0x00000001
        /*00a4*/ 	.word	0x00000001


	//----- nvinfo : EIATTR_CRS_STACK_SIZE
	.align		4
.L_580:
        /*00a8*/ 	.byte	0x04, 0x1e
        /*00aa*/ 	.short	(.L_582 - .L_581)
.L_581:
        /*00ac*/ 	.word	0x00000000


	//----- nvinfo : EIATTR_CBANK_PARAM_SIZE
	.align		4
.L_582:
        /*00b0*/ 	.byte	0x03, 0x19
        /*00b2*/ 	.short	0x0028


	//----- nvinfo : EIATTR_PARAM_CBANK
	.align		4
        /*00b4*/ 	.byte	0x04, 0x0a
        /*00b6*/ 	.short	(.L_584 - .L_583)
	.align		4
.L_583:
        /*00b8*/ 	.word	index@(.nv.constant0._ZN3cub18CUB_300001_SM_10006detail9transform16transform_kernelINS2_10policy_hubILb1EN4cuda3std3__45tupleIJN6thrust24THRUST_300001_SM_1000_NS10device_ptrI4BodyEEEEEE10policy1000EiNS7_10__identityEPSC_JSI_EEEvT0_iT1_T2_DpNS2_10kernel_argIT3_EE)
        /*00bc*/ 	.short	0x0380
        /*00be*/ 	.short	0x0028


	//----- nvinfo : EIATTR_SW_WAR
	.align		4
.L_584:
        /*00c0*/ 	.byte	0x04, 0x36
        /*00c2*/ 	.short	(.L_586 - .L_585)
.L_585:
        /*00c4*/ 	.word	0x00000008
.L_586:


//--------------------- .nv.info._ZN3cub18CUB_300001_SM_10006detail8for_each13static_kernelINS2_12policy_hub_t12policy_500_tElNS2_12op_wrapper_tIl19mapPixelCountToRGBAN6thrust24THRUST_300001_SM_1000_NS17counting_iteratorIjNS9_11use_defaultESB_SB_EEEEEEvT0_T1_ --------------------------
	.section	.nv.info._ZN3cub18CUB_300001_SM_10006detail8for_each13static_kernelINS2_12policy_hub_t12policy_500_tElNS2_12op_wrapper_tIl19mapPixelCountToRGBAN6thrust24THRUST_300001_SM_1000_NS17counting_iteratorIjNS9_11use_defaultESB_SB_EEEEEEvT0_T1_,"",@"SHT_CUDA_INFO"
	.sectionflags	@""
	.align	4


	//----- nvinfo : EIATTR_CUDA_API_VERSION
	.align		4
        /*0000*/ 	.byte	0x04, 0x37
        /*0002*/ 	.short	(.L_588 - .L_587)
.L_587:
        /*0004*/ 	.word	0x00000082


	//----- nvinfo : EIATTR_KPARAM_INFO
	.align		4
.L_588:
        /*0008*/ 	.byte	0x04, 0x17
        /*000a*/ 	.short	(.L_590 - .L_589)
.L_589:
        /*000c*/ 	.word	0x00000000
        /*0010*/ 	.short	0x0001
        /*0012*/ 	.short	0x0008
        /*0014*/ 	.byte	0x00, 0xf0, 0x81, 0x00


	//----- nvinfo : EIATTR_KPARAM_INFO
	.align		4
.L_590:
        /*0018*/ 	.byte	0x04, 0x17
        /*001a*/ 	.short	(.L_592 - .L_591)
.L_591:
        /*001c*/ 	.word	0x00000000
        /*0020*/ 	.short	0x0000
        /*0022*/ 	.short	0x0000
        /*0024*/ 	.byte	0x00, 0xf0, 0x21, 0x00


	//----- nvinfo : EIATTR_SPARSE_MMA_MASK
	.align		4
.L_592:
        /*0028*/ 	.byte	0x03, 0x50
        /*002a*/ 	.short	0x0000


	//----- nvinfo : EIATTR_MAXREG_COUNT
	.align		4
        /*002c*/ 	.byte	0x03, 0x1b
        /*002e*/ 	.short	0x00ff


	//----- nvinfo : EIATTR_MERCURY_ISA_VERSION
	.align		4
        /*0030*/ 	.byte	0x03, 0x5f
        /*0032*/ 	.short	0x0101


	//----- nvinfo : EIATTR_VRC_CTA_INIT_COUNT
	.align		4
        /*0034*/ 	.byte	0x02, 0x4a
	.zero		1
	.zero		1


	//----- nvinfo : EIATTR_EXIT_INSTR_OFFSETS
	.align		4
        /*0038*/ 	.byte	0x04, 0x1c
        /*003a*/ 	.short	(.L_594 - .L_593)


	//   ....[0]....
.L_593:
        /*003c*/ 	.word	0x00000250


	//   ....[1]....
        /*0040*/ 	.word	0x00000420


	//   ....[2]....
        /*0044*/ 	.word	0x00000510


	//----- nvinfo : EIATTR_MAX_THREADS
	.align		4
.L_594:
        /*0048*/ 	.byte	0x04, 0x05
        /*004a*/ 	.short	(.L_596 - .L_595)
.L_595:
        /*004c*/ 	.word	0x00000100
        /*0050*/ 	.word	0x00000001
        /*0054*/ 	.word	0x00000001


	//----- nvinfo : EIATTR_CRS_STACK_SIZE
	.align		4
.L_596:
        /*0058*/ 	.byte	0x04, 0x1e
        /*005a*/ 	.short	(.L_598 - .L_597)
.L_597:
        /*005c*/ 	.word	0x00000000


	//----- nvinfo : EIATTR_CBANK_PARAM_SIZE
	.align		4
.L_598:
        /*0060*/ 	.byte	0x03, 0x19
        /*0062*/ 	.short	0x0028


	//----- nvinfo : EIATTR_PARAM_CBANK
	.align		4
        /*0064*/ 	.byte	0x04, 0x0a
        /*0066*/ 	.short	(.L_600 - .L_599)
	.align		4
.L_599:
        /*0068*/ 	.word	index@(.nv.constant0._ZN3cub18CUB_300001_SM_10006detail8for_each13static_kernelINS2_12policy_hub_t12policy_500_tElNS2_12op_wrapper_tIl19mapPixelCountToRGBAN6thrust24THRUST_300001_SM_1000_NS17counting_iteratorIjNS9_11use_defaultESB_SB_EEEEEEvT0_T1_)
        /*006c*/ 	.short	0x0380
        /*006e*/ 	.short	0x0028


	//----- nvinfo : EIATTR_SW_WAR
	.align		4
.L_600:
        /*0070*/ 	.byte	0x04, 0x36
        /*0072*/ 	.short	(.L_602 - .L_601)
.L_601:
        /*0074*/ 	.word	0x00000008
.L_602:


//--------------------- .nv.info._ZN3cub18CUB_300001_SM_10006detail8for_each13static_kernelINS2_12policy_hub_t12policy_500_tEmN6thrust24THRUST_300001_SM_1000_NS8cuda_cub20__uninitialized_fill7functorINS7_10device_ptrIhEEhEEEEvT0_T1_ --------------------------
	.section	.nv.info._ZN3cub18CUB_300001_SM_10006detail8for_each13static_kernelINS2_12policy_hub_t12policy_500_tEmN6thrust24THRUST_300001_SM_1000_NS8cuda_cub20__uninitialized_fill7functorINS7_10device_ptrIhEEhEEEEvT0_T1_,"",@"SHT_CUDA_INFO"
	.sectionflags	@""
	.align	4


	//----- nvinfo : EIATTR_CUDA_API_VERSION
	.align		4
        /*0000*/ 	.byte	0x04, 0x37
        /*0002*/ 	.short	(.L_604 - .L_603)
.L_603:
        /*0004*/ 	.word	0x00000082


	//----- nvinfo : EIATTR_KPARAM_INFO
	.align		4
.L_604:
        /*0008*/ 	.byte	0x04, 0x17
        /*000a*/ 	.short	(.L_606 - .L_605)
.L_605:
        /*000c*/ 	.word	0x00000000
        /*0010*/ 	.short	0x0001
        /*0012*/ 	.short	0x0008
        /*0014*/ 	.byte	0x00, 0xf0, 0x41, 0x00


	//----- nvinfo : EIATTR_KPARAM_INFO
	.align		4
.L_606:
        /*0018*/ 	.byte	0x04, 0x17
        /*001a*/ 	.short	(.L_608 - .L_607)
.L_607:
        /*001c*/ 	.word	0x00000000
        /*0020*/ 	.short	0x0000
        /*0022*/ 	.short	0x0000
        /*0024*/ 	.byte	0x00, 0xf0, 0x21, 0x00


	//----- nvinfo : EIATTR_SPARSE_MMA_MASK
	.align		4
.L_608:
        /*0028*/ 	.byte	0x03, 0x50
        /*002a*/ 	.short	0x0000


	//----- nvinfo : EIATTR_MAXREG_COUNT
	.align		4
        /*002c*/ 	.byte	0x03, 0x1b
        /*002e*/ 	.short	0x00ff


	//----- nvinfo : EIATTR_MERCURY_ISA_VERSION
	.align		4
        /*0030*/ 	.byte	0x03, 0x5f
        /*0032*/ 	.short	0x0101


	//----- nvinfo : EIATTR_VRC_CTA_INIT_COUNT
	.align		4
        /*0034*/ 	.byte	0x02, 0x4a
	.zero		1
	.zero		1


	//----- nvinfo : EIATTR_EXIT_INSTR_OFFSETS
	.align		4
        /*0038*/ 	.byte	0x04, 0x1c
        /*003a*/ 	.short	(.L_610 - .L_609)


	//   ....[0]....
.L_609:
        /*003c*/ 	.word	0x00000120


	//   ....[1]....
        /*0040*/ 	.word	0x000001f0


	//   ....[2]....
        /*0044*/ 	.word	0x00000210


	//----- nvinfo : EIATTR_MAX_THREADS
	.align		4
.L_610:
        /*0048*/ 	.byte	0x04, 0x05
        /*004a*/ 	.short	(.L_612 - .L_611)
.L_611:
        /*004c*/ 	.word	0x00000100
        /*0050*/ 	.word	0x00000001
        /*0054*/ 	.word	0x00000001


	//----- nvinfo : EIATTR_CBANK_PARAM_SIZE
	.align		4
.L_612:
        /*0058*/ 	.byte	0x03, 0x19
        /*005a*/ 	.short	0x0018


	//----- nvinfo : EIATTR_PARAM_CBANK
	.align		4
        /*005c*/ 	.byte	0x04, 0x0a
        /*005e*/ 	.short	(.L_614 - .L_613)
	.align		4
.L_613:
        /*0060*/ 	.word	index@(.nv.constant0._ZN3cub18CUB_300001_SM_10006detail8for_each13static_kernelINS2_12policy_hub_t12policy_500_tEmN6thrust24THRUST_300001_SM_1000_NS8cuda_cub20__uninitialized_fill7functorINS7_10device_ptrIhEEhEEEEvT0_T1_)
        /*0064*/ 	.short	0x0380
        /*0066*/ 	.short	0x0018


	//----- nvinfo : EIATTR_SW_WAR
	.align		4
.L_614:
        /*0068*/ 	.byte	0x04, 0x36
        /*006a*/ 	.short	(.L_616 - .L_615)
.L_615:
        /*006c*/ 	.word	0x00000008
.L_616:


//--------------------- .nv.info._ZN3cub18CUB_300001_SM_10006detail8for_each13static_kernelINS2_12policy_hub_t12policy_500_tElNS2_12op_wrapper_tIl20mapBodyToPixelCountsN6thrust24THRUST_300001_SM_1000_NS6detail15normal_iteratorINS9_10device_ptrI4BodyEEEEEEEEvT0_T1_ --------------------------
	.section	.nv.info._ZN3cub18CUB_300001_SM_10006detail8for_each13static_kernelINS2_12policy_hub_t12policy_500_tElNS2_12op_wrapper_tIl20mapBodyToPixelCountsN6thrust24THRUST_300001_SM_1000_NS6detail15normal_iteratorINS9_10device_ptrI4BodyEEEEEEEEvT0_T1_,"",@"SHT_CUDA_INFO"
	.sectionflags	@""
	.align	4


	//----- nvinfo : EIATTR_CUDA_API_VERSION
	.align		4
        /*0000*/ 	.byte	0x04, 0x37
        /*0002*/ 	.short	(.L_618 - .L_617)
.L_617:
        /*0004*/ 	.word	0x00000082


	//----- nvinfo : EIATTR_KPARAM_INFO
	.align		4
.L_618:
        /*0008*/ 	.byte	0x04, 0x17
        /*000a*/ 	.short	(.L_620 - .L_619)
.L_619:
        /*000c*/ 	.word	0x00000000
        /*0010*/ 	.short	0x0001
        /*0012*/ 	.short	0x0008
        /*0014*/ 	.byte	0x00, 0xf0, 0x61, 0x00


	//----- nvinfo : EIATTR_KPARAM_INFO
	.align		4
.L_620:
        /*0018*/ 	.byte	0x04, 0x17
        /*001a*/ 	.short	(.L_622 - .L_621)
.L_621:
        /*001c*/ 	.word	0x00000000
        /*0020*/ 	.short	0x0000
        /*0022*/ 	.short	0x0000
        /*0024*/ 	.byte	0x00, 0xf0, 0x21, 0x00


	//----- nvinfo : EIATTR_SPARSE_MMA_MASK
	.align		4
.L_622:
        /*0028*/ 	.byte	0x03, 0x50
        /*002a*/ 	.short	0x0000


	//----- nvinfo : EIATTR_MAXREG_COUNT
	.align		4
        /*002c*/ 	.byte	0x03, 0x1b
        /*002e*/ 	.short	0x00ff


	//----- nvinfo : EIATTR_MERCURY_ISA_VERSION
	.align		4
        /*0030*/ 	.byte	0x03, 0x5f
        /*0032*/ 	.short	0x0101


	//----- nvinfo : EIATTR_VRC_CTA_INIT_COUNT
	.align		4
        /*0034*/ 	.byte	0x02, 0x4a
	.zero		1
	.zero		1


	//----- nvinfo : EIATTR_EXIT_INSTR_OFFSETS
	.align		4
        /*0038*/ 	.byte	0x04, 0x1c
        /*003a*/ 	.short	(.L_624 - .L_623)


	//   ....[0]....
.L_623:
        /*003c*/ 	.word	0x00000300


	//   ....[1]....
        /*0040*/ 	.word	0x00000550


	//   ....[2]....
        /*0044*/ 	.word	0x00000650


	//----- nvinfo : EIATTR_MAX_THREADS
	.align		4
.L_624:
        /*0048*/ 	.byte	0x04, 0x05
        /*004a*/ 	.short	(.L_626 - .L_625)
.L_625:
        /*004c*/ 	.word	0x00000100
        /*0050*/ 	.word	0x00000001
        /*0054*/ 	.word	0x00000001


	//----- nvinfo : EIATTR_CRS_STACK_SIZE
	.align		4
.L_626:
        /*0058*/ 	.byte	0x04, 0x1e
        /*005a*/ 	.short	(.L_628 - .L_627)
.L_627:
        /*005c*/ 	.word	0x00000000


	//----- nvinfo : EIATTR_CBANK_PARAM_SIZE
	.align		4
.L_628:
        /*0060*/ 	.byte	0x03, 0x19
        /*0062*/ 	.short	0x0020


	//----- nvinfo : EIATTR_PARAM_CBANK
	.align		4
        /*0064*/ 	.byte	0x04, 0x0a
        /*0066*/ 	.short	(.L_630 - .L_629)
	.align		4
.L_629:
        /*0068*/ 	.word	index@(.nv.constant0._ZN3cub18CUB_300001_SM_10006detail8for_each13static_kernelINS2_12policy_hub_t12policy_500_tElNS2_12op_wrapper_tIl20mapBodyToPixelCountsN6thrust24THRUST_300001_SM_1000_NS6detail15normal_iteratorINS9_10device_ptrI4BodyEEEEEEEEvT0_T1_)
        /*006c*/ 	.short	0x0380
        /*006e*/ 	.short	0x0020


	//----- nvinfo : EIATTR_SW_WAR
	.align		4
.L_630:
        /*0070*/ 	.byte	0x04, 0x36
        /*0072*/ 	.short	(.L_632 - .L_631)
.L_631:
        /*0074*/ 	.word	0x00000008
.L_632:


//--------------------- .nv.info._ZN3cub18CUB_300001_SM_10006detail8for_each13static_kernelINS2_12policy_hub_t12policy_500_tElN6thrust24THRUST_300001_SM_1000_NS8cuda_cub6__fill7functorINS7_6detail15normal_iteratorINS7_10device_ptrIiEEEEiEEEEvT0_T1_ --------------------------
	.section	.nv.info._ZN3cub18CUB_300001_SM_10006detail8for_each13static_kernelINS2_12policy_hub_t12policy_500_tElN6thrust24THRUST_300001_SM_1000_NS8cuda_cub6__fill7functorINS7_6detail15normal_iteratorINS7_10device_ptrIiEEEEiEEEEvT0_T1_,"",@"SHT_CUDA_INFO"
	.sectionflags	@""
	.align	4


	//----- nvinfo : EIATTR_CUDA_API_VERSION
	.align		4
        /*0000*/ 	.byte	0x04, 0x37
        /*0002*/ 	.short	(.L_634 - .L_633)
.L_633:
        /*0004*/ 	.word	0x00000082


	//----- nvinfo : EIATTR_KPARAM_INFO
	.align		4
.L_634:
        /*0008*/ 	.byte	0x04, 0x17
        /*000a*/ 	.short	(.L_636 - .L_635)
.L_635:
        /*000c*/ 	.word	0x00000000
        /*0010*/ 	.short	0x0001
        /*0012*/ 	.short	0x0008
        /*0014*/ 	.byte	0x00, 0xf0, 0x41, 0x00


	//----- nvinfo : EIATTR_KPARAM_INFO
	.align		4
.L_636:
        /*0018*/ 	.byte	0x04, 0x17
        /*001a*/ 	.short	(.L_638 - .L_637)
.L_637:
        /*001c*/ 	.word	0x00000000
        /*0020*/ 	.short	0x0000
        /*0022*/ 	.short	0x0000
        /*0024*/ 	.byte	0x00, 0xf0, 0x21, 0x00


	//----- nvinfo : EIATTR_SPARSE_MMA_MASK
	.align		4
.L_638:
        /*0028*/ 	.byte	0x03, 0x50
        /*002a*/ 	.short	0x0000


	//----- nvinfo : EIATTR_MAXREG_COUNT
	.align		4
        /*002c*/ 	.byte	0x03, 0x1b
        /*002e*/ 	.short	0x00ff


	//----- nvinfo : EIATTR_MERCURY_ISA_VERSION
	.align		4
        /*0030*/ 	.byte	0x03, 0x5f
        /*0032*/ 	.short	0x0101


	//----- nvinfo : EIATTR_VRC_CTA_INIT_COUNT
	.align		4
        /*0034*/ 	.byte	0x02, 0x4a
	.zero		1
	.zero		1


	//----- nvinfo : EIATTR_EXIT_INSTR_OFFSETS
	.align		4
        /*0038*/ 	.byte	0x04, 0x1c
        /*003a*/ 	.short	(.L_640 - .L_639)


	//   ....[0]....
.L_639:
        /*003c*/ 	.word	0x00000130


	//   ....[1]....
        /*0040*/ 	.word	0x00000240


	//   ....[2]....
        /*0044*/ 	.word	0x00000270


	//----- nvinfo : EIATTR_MAX_THREADS
	.align		4
.L_640:
        /*0048*/ 	.byte	0x04, 0x05
        /*004a*/ 	.short	(.L_642 - .L_641)
.L_641:
        /*004c*/ 	.word	0x00000100
        /*0050*/ 	.word	0x00000001
        /*0054*/ 	.word	0x00000001


	//----- nvinfo : EIATTR_CBANK_PARAM_SIZE
	.align		4
.L_642:
        /*0058*/ 	.byte	0x03, 0x19
        /*005a*/ 	.short	0x0018


	//----- nvinfo : EIATTR_PARAM_CBANK
	.align		4
        /*005c*/ 	.byte	0x04, 0x0a
        /*005e*/ 	.short	(.L_644 - .L_643)
	.align		4
.L_643:
        /*0060*/ 	.word	index@(.nv.constant0._ZN3cub18CUB_300001_SM_10006detail8for_each13static_kernelINS2_12policy_hub_t12policy_500_tElN6thrust24THRUST_300001_SM_1000_NS8cuda_cub6__fill7functorINS7_6detail15normal_iteratorINS7_10device_ptrIiEEEEiEEEEvT0_T1_)
        /*0064*/ 	.short	0x0380
        /*0066*/ 	.short	0x0018


	//----- nvinfo : EIATTR_SW_WAR
	.align		4
.L_644:
        /*0068*/ 	.byte	0x04, 0x36
        /*006a*/ 	.short	(.L_646 - .L_645)
.L_645:
        /*006c*/ 	.word	0x00000008
.L_646:


//--------------------- .nv.info._ZN3cub18CUB_300001_SM_10006detail8for_each13static_kernelINS2_12policy_hub_t12policy_500_tEmN6thrust24THRUST_300001_SM_1000_NS8cuda_cub20__uninitialized_fill7functorINS7_10device_ptrIiEEiEEEEvT0_T1_ --------------------------
	.section	.nv.info._ZN3cub18CUB_300001_SM_10006detail8for_each13static_kernelINS2_12policy_hub_t12policy_500_tEmN6thrust24THRUST_300001_SM_1000_NS8cuda_cub20__uninitialized_fill7functorINS7_10device_ptrIiEEiEEEEvT0_T1_,"",@"SHT_CUDA_INFO"
	.sectionflags	@""
	.align	4


	//----- nvinfo : EIATTR_CUDA_API_VERSION
	.align		4
        /*0000*/ 	.byte	0x04, 0x37
        /*0002*/ 	.short	(.L_648 - .L_647)
.L_647:
        /*0004*/ 	.word	0x00000082


	//----- nvinfo : EIATTR_KPARAM_INFO
	.align		4
.L_648:
        /*0008*/ 	.byte	0x04, 0x17
        /*000a*/ 	.short	(.L_650 - .L_649)
.L_649:
        /*000c*/ 	.word	0x00000000
        /*0010*/ 	.short	0x0001
        /*0012*/ 	.short	0x0008
        /*0014*/ 	.byte	0x00, 0xf0, 0x41, 0x00


	//----- nvinfo : EIATTR_KPARAM_INFO
	.align		4
.L_650:
        /*0018*/ 	.byte	0x04, 0x17
        /*001a*/ 	.short	(.L_652 - .L_651)
.L_651:
        /*001c*/ 	.word	0x00000000
        /*0020*/ 	.short	0x0000
        /*0022*/ 	.short	0x0000
        /*0024*/ 	.byte	0x00, 0xf0, 0x21, 0x00


	//----- nvinfo : EIATTR_SPARSE_MMA_MASK
	.align		4
.L_652:
        /*0028*/ 	.byte	0x03, 0x50
        /*002a*/ 	.short	0x0000


	//----- nvinfo : EIATTR_MAXREG_COUNT
	.align		4
        /*002c*/ 	.byte	0x03, 0x1b
        /*002e*/ 	.short	0x00ff


	//----- nvinfo : EIATTR_MERCURY_ISA_VERSION
	.align		4
        /*0030*/ 	.byte	0x03, 0x5f
        /*0032*/ 	.short	0x0101


	//----- nvinfo : EIATTR_VRC_CTA_INIT_COUNT
	.align		4
        /*0034*/ 	.byte	0x02, 0x4a
	.zero		1
	.zero		1


	//----- nvinfo : EIATTR_EXIT_INSTR_OFFSETS
	.align		4
        /*0038*/ 	.byte	0x04, 0x1c
        /*003a*/ 	.short	(.L_654 - .L_653)


	//   ....[0]....
.L_653:
        /*003c*/ 	.word	0x00000130


	//   ....[1]....
        /*0040*/ 	.word	0x00000230


	//   ....[2]....
        /*0044*/ 	.word	0x00000260


	//----- nvinfo : EIATTR_MAX_THREADS
	.align		4
.L_654:
        /*0048*/ 	.byte	0x04, 0x05
        /*004a*/ 	.short	(.L_656 - .L_655)
.L_655:
        /*004c*/ 	.word	0x00000100
        /*0050*/ 	.word	0x00000001
        /*0054*/ 	.word	0x00000001


	//----- nvinfo : EIATTR_CBANK_PARAM_SIZE
	.align		4
.L_656:
        /*0058*/ 	.byte	0x03, 0x19
        /*005a*/ 	.short	0x0018


	//----- nvinfo : EIATTR_PARAM_CBANK
	.align		4
        /*005c*/ 	.byte	0x04, 0x0a
        /*005e*/ 	.short	(.L_658 - .L_657)
	.align		4
.L_657:
        /*0060*/ 	.word	index@(.nv.constant0._ZN3cub18CUB_300001_SM_10006detail8for_each13static_kernelINS2_12policy_hub_t12policy_500_tEmN6thrust24THRUST_300001_SM_1000_NS8cuda_cub20__uninitialized_fill7functorINS7_10device_ptrIiEEiEEEEvT0_T1_)
        /*0064*/ 	.short	0x0380
        /*0066*/ 	.short	0x0018


	//----- nvinfo : EIATTR_SW_WAR
	.align		4
.L_658:
        /*0068*/ 	.byte	0x04, 0x36
        /*006a*/ 	.short	(.L_660 - .L_659)
.L_659:
        /*006c*/ 	.word	0x00000008
.L_660:


//--------------------- .nv.info._ZN3cub18CUB_300001_SM_10006detail8for_each13static_kernelINS2_12policy_hub_t12policy_500_tElN6thrust24THRUST_300001_SM_1000_NS8cuda_cub20__uninitialized_copy7functorINS7_7pointerI4BodyNS8_3tagENS7_11use_defaultESE_EESF_EEEEvT0_T1_ --------------------------
	.section	.nv.info._ZN3cub18CUB_300001_SM_10006detail8for_each13static_kernelINS2_12policy_hub_t12policy_500_tElN6thrust24THRUST_300001_SM_1000_NS8cuda_cub20__uninitialized_copy7functorINS7_7pointerI4BodyNS8_3tagENS7_11use_defaultESE_EESF_EEEEvT0_T1_,"",@"SHT_CUDA_INFO"
	.sectionflags	@""
	.align	4


	//----- nvinfo : EIATTR_CUDA_API_VERSION
	.align		4
        /*0000*/ 	.byte	0x04, 0x37
        /*0002*/ 	.short	(.L_662 - .L_661)
.L_661:
        /*0004*/ 	.word	0x00000082


	//----- nvinfo : EIATTR_KPARAM_INFO
	.align		4
.L_662:
        /*0008*/ 	.byte	0x04, 0x17
        /*000a*/ 	.short	(.L_664 - .L_663)
.L_663:
        /*000c*/ 	.word	0x00000000
        /*0010*/ 	.short	0x0001
        /*0012*/ 	.short	0x0008
        /*0014*/ 	.byte	0x00, 0xf0, 0x41, 0x00


	//----- nvinfo : EIATTR_KPARAM_INFO
	.align		4
.L_664:
        /*0018*/ 	.byte	0x04, 0x17
        /*001a*/ 	.short	(.L_666 - .L_665)
.L_665:
        /*001c*/ 	.word	0x00000000
        /*0020*/ 	.short	0x0000
        /*0022*/ 	.short	0x0000
        /*0024*/ 	.byte	0x00, 0xf0, 0x21, 0x00


	//----- nvinfo : EIATTR_SPARSE_MMA_MASK
	.align		4
.L_666:
        /*0028*/ 	.byte	0x03, 0x50
        /*002a*/ 	.short	0x0000


	//----- nvinfo : EIATTR_MAXREG_COUNT
	.align		4
        /*002c*/ 	.byte	0x03, 0x1b
        /*002e*/ 	.short	0x00ff


	//----- nvinfo : EIATTR_MERCURY_ISA_VERSION
	.align		4
        /*0030*/ 	.byte	0x03, 0x5f
        /*0032*/ 	.short	0x0101


	//----- nvinfo : EIATTR_VRC_CTA_INIT_COUNT
	.align		4
        /*0034*/ 	.byte	0x02, 0x4a
	.zero		1
	.zero		1


	//----- nvinfo : EIATTR_EXIT_INSTR_OFFSETS
	.align		4
        /*0038*/ 	.byte	0x04, 0x1c
        /*003a*/ 	.short	(.L_668 - .L_667)


	//   ....[0]....
.L_667:
        /*003c*/ 	.word	0x00000250


	//   ....[1]....
        /*0040*/ 	.word	0x00000440


	//   ....[2]....
        /*0044*/ 	.word	0x00000570


	//----- nvinfo : EIATTR_MAX_THREADS
	.align		4
.L_668:
        /*0048*/ 	.byte	0x04, 0x05
        /*004a*/ 	.short	(.L_670 - .L_669)
.L_669:
        /*004c*/ 	.word	0x00000100
        /*0050*/ 	.word	0x00000001
        /*0054*/ 	.word	0x00000001


	//----- nvinfo : EIATTR_CRS_STACK_SIZE
	.align		4
.L_670:
        /*0058*/ 	.byte	0x04, 0x1e
        /*005a*/ 	.short	(.L_672 - .L_671)
.L_671:
        /*005c*/ 	.word	0x00000000


	//----- nvinfo : EIATTR_CBANK_PARAM_SIZE
	.align		4
.L_672:
        /*0060*/ 	.byte	0x03, 0x19
        /*0062*/ 	.short	0x0018


	//----- nvinfo : EIATTR_PARAM_CBANK
	.align		4
        /*0064*/ 	.byte	0x04, 0x0a
        /*0066*/ 	.short	(.L_674 - .L_673)
	.align		4
.L_673:
        /*0068*/ 	.word	index@(.nv.constant0._ZN3cub18CUB_300001_SM_10006detail8for_each13static_kernelINS2_12policy_hub_t12policy_500_tElN6thrust24THRUST_300001_SM_1000_NS8cuda_cub20__uninitialized_copy7functorINS7_7pointerI4BodyNS8_3tagENS7_11use_defaultESE_EESF_EEEEvT0_T1_)
        /*006c*/ 	.short	0x0380
        /*006e*/ 	.short	0x0018


	//----- nvinfo : EIATTR_SW_WAR
	.align		4
.L_674:
        /*0070*/ 	.byte	0x04, 0x36
        /*0072*/ 	.short	(.L_676 - .L_675)
.L_675:
        /*0074*/ 	.word	0x00000008
.L_676:


//--------------------- .nv.info._ZN3cub18CUB_300001_SM_10006detail8for_each13static_kernelINS2_12policy_hub_t12policy_500_tEmNS2_12op_wrapper_tImN6thrust24THRUST_300001_SM_1000_NS6detail23allocator_traits_detail24construct1_via_allocatorINS8_16device_allocatorI4BodyEEEENS8_10device_ptrISD_EEEEEEvT0_T1_ --------------------------
	.section	.nv.info._ZN3cub18CUB_300001_SM_10006detail8for_each13static_kernelINS2_12policy_hub_t12policy_500_tEmNS2_12op_wrapper_tImN6thrust24THRUST_300001_SM_1000_NS6detail23allocator_traits_detail24construct1_via_allocatorINS8_16device_allocatorI4BodyEEEENS8_10device_ptrISD_EEEEEEvT0_T1_,"",@"SHT_CUDA_INFO"
	.sectionflags	@""
	.align	4


	//----- nvinfo : EIATTR_CUDA_API_VERSION
	.align		4
        /*0000*/ 	.byte	0x04, 0x37
        /*0002*/ 	.short	(.L_678 - .L_677)
.L_677:
        /*0004*/ 	.word	0x00000082


	//----- nvinfo : EIATTR_KPARAM_INFO
	.align		4
.L_678:
        /*0008*/ 	.byte	0x04, 0x17
        /*000a*/ 	.short	(.L_680 - .L_679)
.L_679:
        /*000c*/ 	.word	0x00000000
        /*0010*/ 	.short	0x0001
        /*0012*/ 	.short	0x0008
        /*0014*/ 	.byte	0x00, 0xf0, 0x41, 0x00


	//----- nvinfo : EIATTR_KPARAM_INFO
	.align		4
.L_680:
        /*0018*/ 	.byte	0x04, 0x17
        /*001a*/ 	.short	(.L_682 - .L_681)
.L_681:
        /*001c*/ 	.word	0x00000000
        /*0020*/ 	.short	0x0000
        /*0022*/ 	.short	0x0000
        /*0024*/ 	.byte	0x00, 0xf0, 0x21, 0x00


	//----- nvinfo : EIATTR_SPARSE_MMA_MASK
	.align		4
.L_682:
        /*0028*/ 	.byte	0x03, 0x50
        /*002a*/ 	.short	0x0000


	//----- nvinfo : EIATTR_MAXREG_COUNT
	.align		4
        /*002c*/ 	.byte	0x03, 0x1b
        /*002e*/ 	.short	0x00ff


	//----- nvinfo : EIATTR_MERCURY_ISA_VERSION
	.align		4
        /*0030*/ 	.byte	0x03, 0x5f
        /*0032*/ 	.short	0x0101


	//----- nvinfo : EIATTR_VRC_CTA_INIT_COUNT
	.align		4
        /*0034*/ 	.byte	0x02, 0x4a
	.zero		1
	.zero		1


	//----- nvinfo : EIATTR_EXIT_INSTR_OFFSETS
	.align		4
        /*0038*/ 	.byte	0x04, 0x1c
        /*003a*/ 	.short	(.L_684 - .L_683)


	//   ....[0]....
.L_683:
        /*003c*/ 	.word	0x00000010


	//----- nvinfo : EIATTR_MAX_THREADS
	.align		4
.L_684:
        /*0040*/ 	.byte	0x04, 0x05
        /*0042*/ 	.short	(.L_686 - .L_685)
.L_685:
        /*0044*/ 	.word	0x00000100
        /*0048*/ 	.word	0x00000001
        /*004c*/ 	.word	0x00000001


	//----- nvinfo : EIATTR_CBANK_PARAM_SIZE
	.align		4
.L_686:
        /*0050*/ 	.byte	0x03, 0x19
        /*0052*/ 	.short	0x0018


	//----- nvinfo : EIATTR_PARAM_CBANK
	.align		4
        /*0054*/ 	.byte	0x04, 0x0a
        /*0056*/ 	.short	(.L_688 - .L_687)
	.align		4
.L_687:
        /*0058*/ 	.word	index@(.nv.constant0._ZN3cub18CUB_300001_SM_10006detail8for_each13static_kernelINS2_12policy_hub_t12policy_500_tEmNS2_12op_wrapper_tImN6thrust24THRUST_300001_SM_1000_NS6detail23allocator_traits_detail24construct1_via_allocatorINS8_16device_allocatorI4BodyEEEENS8_10device_ptrISD_EEEEEEvT0_T1_)
        /*005c*/ 	.short	0x0380
        /*005e*/ 	.short	0x0018


	//----- nvinfo : EIATTR_SW_WAR
	.align		4
.L_688:
        /*0060*/ 	.byte	0x04, 0x36
        /*0062*/ 	.short	(.L_690 - .L_689)
.L_689:
        /*0064*/ 	.word	0x00000008
.L_690:


//--------------------- .nv.info._ZN3cub18CUB_300001_SM_10006detail8for_each13static_kernelINS2_12policy_hub_t12policy_500_tElN6thrust24THRUST_300001_SM_1000_NS8cuda_cub20__uninitialized_copy7functorINS7_10device_ptrI4BodyEENS7_7pointerISC_NS8_3tagENS7_11use_defaultESG_EEEEEEvT0_T1_ --------------------------
	.section	.nv.info._ZN3cub18CUB_300001_SM_10006detail8for_each13static_kernelINS2_12policy_hub_t12policy_500_tElN6thrust24THRUST_300001_SM_1000_NS8cuda_cub20__uninitialized_copy7functorINS7_10device_ptrI4BodyEENS7_7pointerISC_NS8_3tagENS7_11use_defaultESG_EEEEEEvT0_T1_,"",@"SHT_CUDA_INFO"
	.sectionflags	@""
	.align	4


	//----- nvinfo : EIATTR_CUDA_API_VERSION
	.align		4
        /*0000*/ 	.byte	0x04, 0x37
        /*0002*/ 	.short	(.L_692 - .L_691)
.L_691:
        /*0004*/ 	.word	0x00000082


	//----- nvinfo : EIATTR_KPARAM_INFO
	.align		4
.L_692:
        /*0008*/ 	.byte	0x04, 0x17
        /*000a*/ 	.short	(.L_694 - .L_693)
.L_693:
        /*000c*/ 	.word	0x00000000
        /*0010*/ 	.short	0x0001
        /*0012*/ 	.short	0x0008
        /*0014*/ 	.byte	0x00, 0xf0, 0x41, 0x00


	//----- nvinfo : EIATTR_KPARAM_INFO
	.align		4
.L_694:
        /*0018*/ 	.byte	0x04, 0x17
        /*001a*/ 	.short	(.L_696 - .L_695)
.L_695:
        /*001c*/ 	.word	0x00000000
        /*0020*/ 	.short	0x0000
        /*0022*/ 	.short	0x0000
        /*0024*/ 	.byte	0x00, 0xf0, 0x21, 0x00


	//----- nvinfo : EIATTR_SPARSE_MMA_MASK
	.align		4
.L_696:
        /*0028*/ 	.byte	0x03, 0x50
        /*002a*/ 	.short	0x0000


	//----- nvinfo : EIATTR_MAXREG_COUNT
	.align		4
        /*002c*/ 	.byte	0x03, 0x1b
        /*002e*/ 	.short	0x00ff


	//----- nvinfo : EIATTR_MERCURY_ISA_VERSION
	.align		4
        /*0030*/ 	.byte	0x03, 0x5f
        /*0032*/ 	.short	0x0101


	//----- nvinfo : EIATTR_VRC_CTA_INIT_COUNT
	.align		4
        /*0034*/ 	.byte	0x02, 0x4a
	.zero		1
	.zero		1


	//----- nvinfo : EIATTR_EXIT_INSTR_OFFSETS
	.align		4
        /*0038*/ 	.byte	0x04, 0x1c
        /*003a*/ 	.short	(.L_698 - .L_697)


	//   ....[0]....
.L_697:
        /*003c*/ 	.word	0x00000250


	//   ....[1]....
        /*0040*/ 	.word	0x00000440


	//   ....[2]....
        /*0044*/ 	.word	0x00000570


	//----- nvinfo : EIATTR_MAX_THREADS
	.align		4
.L_698:
        /*0048*/ 	.byte	0x04, 0x05
        /*004a*/ 	.short	(.L_700 - .L_699)
.L_699:
        /*004c*/ 	.word	0x00000100
        /*0050*/ 	.word	0x00000001
        /*0054*/ 	.word	0x00000001


	//----- nvinfo : EIATTR_CRS_STACK_SIZE
	.align		4
.L_700:
        /*0058*/ 	.byte	0x04, 0x1e
        /*005a*/ 	.short	(.L_702 - .L_701)
.L_701:
        /*005c*/ 	.word	0x00000000


	//----- nvinfo : EIATTR_CBANK_PARAM_SIZE
	.align		4
.L_702:
        /*0060*/ 	.byte	0x03, 0x19
        /*0062*/ 	.short	0x0018


	//----- nvinfo : EIATTR_PARAM_CBANK
	.align		4
        /*0064*/ 	.byte	0x04, 0x0a
        /*0066*/ 	.short	(.L_704 - .L_703)
	.align		4
.L_703:
        /*0068*/ 	.word	index@(.nv.constant0._ZN3cub18CUB_300001_SM_10006detail8for_each13static_kernelINS2_12policy_hub_t12policy_500_tElN6thrust24THRUST_300001_SM_1000_NS8cuda_cub20__uninitialized_copy7functorINS7_10device_ptrI4BodyEENS7_7pointerISC_NS8_3tagENS7_11use_defaultESG_EEEEEEvT0_T1_)
        /*006c*/ 	.short	0x0380
        /*006e*/ 	.short	0x0018


	//----- nvinfo : EIATTR_SW_WAR
	.align		4
.L_704:
        /*0070*/ 	.byte	0x04, 0x36
        /*0072*/ 	.short	(.L_706 - .L_705)
.L_705:
        /*0074*/ 	.word	0x00000008
.L_706:


//--------------------- .nv.info._ZN3cub18CUB_300001_SM_10006detail8for_each13static_kernelINS2_12policy_hub_t12policy_500_tEmNS2_12op_wrapper_tImN6thrust24THRUST_300001_SM_1000_NS6detail23allocator_traits_detail24construct1_via_allocatorINS9_18no_throw_allocatorINS9_19temporary_allocatorI4BodyNS8_8cuda_cub3tagEEEEEEENS8_7pointerISE_SG_NS8_11use_defaultESL_EEEEEEvT0_T1_ --------------------------
	.section	.nv.info._ZN3cub18CUB_300001_SM_10006detail8for_each13static_kernelINS2_12policy_hub_t12policy_500_tEmNS2_12op_wrapper_tImN6thrust24THRUST_300001_SM_1000_NS6detail23allocator_traits_detail24construct1_via_allocatorINS9_18no_throw_allocatorINS9_19temporary_allocatorI4BodyNS8_8cuda_cub3tagEEEEEEENS8_7pointerISE_SG_NS8_11use_defaultESL_EEEEEEvT0_T1_,"",@"SHT_CUDA_INFO"
	.sectionflags	@""
	.align	4


	//----- nvinfo : EIATTR_CUDA_API_VERSION
	.align		4
        /*0000*/ 	.byte	0x04, 0x37
        /*0002*/ 	.short	(.L_708 - .L_707)
.L_707:
        /*0004*/ 	.word	0x00000082


	//----- nvinfo : EIATTR_KPARAM_INFO
	.align		4
.L_708:
        /*0008*/ 	.byte	0x04, 0x17
        /*000a*/ 	.short	(.L_710 - .L_709)
.L_709:
        /*000c*/ 	.word	0x00000000
        /*0010*/ 	.short	0x0001
        /*0012*/ 	.short	0x0008
        /*0014*/ 	.byte	0x00, 0xf0, 0x41, 0x00


	//----- nvinfo : EIATTR_KPARAM_INFO
	.align		4
.L_710:
        /*0018*/ 	.byte	0x04, 0x17
        /*001a*/ 	.short	(.L_712 - .L_711)
.L_711:
        /*001c*/ 	.word	0x00000000
        /*0020*/ 	.short	0x0000
        /*0022*/ 	.short	0x0000
        /*0024*/ 	.byte	0x00, 0xf0, 0x21, 0x00


	//----- nvinfo : EIATTR_SPARSE_MMA_MASK
	.align		4
.L_712:
        /*0028*/ 	.byte	0x03, 0x50
        /*002a*/ 	.short	0x0000


	//----- nvinfo : EIATTR_MAXREG_COUNT
	.align		4
        /*002c*/ 	.byte	0x03, 0x1b
        /*002e*/ 	.short	0x00ff


	//----- nvinfo : EIATTR_MERCURY_ISA_VERSION
	.align		4
        /*0030*/ 	.byte	0x03, 0x5f
        /*0032*/ 	.short	0x0101


	//----- nvinfo : EIATTR_VRC_CTA_INIT_COUNT
	.align		4
        /*0034*/ 	.byte	0x02, 0x4a
	.zero		1
	.zero		1


	//----- nvinfo : EIATTR_EXIT_INSTR_OFFSETS
	.align		4
        /*0038*/ 	.byte	0x04, 0x1c
        /*003a*/ 	.short	(.L_714 - .L_713)


	//   ....[0]....
.L_713:
        /*003c*/ 	.word	0x00000010


	//----- nvinfo : EIATTR_MAX_THREADS
	.align		4
.L_714:
        /*0040*/ 	.byte	0x04, 0x05
        /*0042*/ 	.short	(.L_716 - .L_715)
.L_715:
        /*0044*/ 	.word	0x00000100
        /*0048*/ 	.word	0x00000001
        /*004c*/ 	.word	0x00000001


	//----- nvinfo : EIATTR_CBANK_PARAM_SIZE
	.align		4
.L_716:
        /*0050*/ 	.byte	0x03, 0x19
        /*0052*/ 	.short	0x0018


	//----- nvinfo : EIATTR_PARAM_CBANK
	.align		4
        /*0054*/ 	.byte	0x04, 0x0a
        /*0056*/ 	.short	(.L_718 - .L_717)
	.align		4
.L_717:
        /*0058*/ 	.word	index@(.nv.constant0._ZN3cub18CUB_300001_SM_10006detail8for_each13static_kernelINS2_12policy_hub_t12policy_500_tEmNS2_12op_wrapper_tImN6thrust24THRUST_300001_SM_1000_NS6detail23allocator_traits_detail24construct1_via_allocatorINS9_18no_throw_allocatorINS9_19temporary_allocatorI4BodyNS8_8cuda_cub3tagEEEEEEENS8_7pointerISE_SG_NS8_11use_defaultESL_EEEEEEvT0_T1_)
        /*005c*/ 	.short	0x0380
        /*005e*/ 	.short	0x0018


	//----- nvinfo : EIATTR_SW_WAR
	.align		4
.L_718:
        /*0060*/ 	.byte	0x04, 0x36
        /*0062*/ 	.short	(.L_720 - .L_719)
.L_719:
        /*0064*/ 	.word	0x00000008
.L_720:


//--------------------- .nv.info._ZN3cub18CUB_300001_SM_10006detail11EmptyKernelIvEEvv --------------------------
	.section	.nv.info._ZN3cub18CUB_300001_SM_10006detail11EmptyKernelIvEEvv,"",@"SHT_CUDA_INFO"
	.sectionflags	@""
	.align	4


	//----- nvinfo : EIATTR_CUDA_API_VERSION
	.align		4
        /*0000*/ 	.byte	0x04, 0x37
        /*0002*/ 	.short	(.L_722 - .L_721)
.L_721:
        /*0004*/ 	.word	0x00000082


	//----- nvinfo : EIATTR_SPARSE_MMA_MASK
	.align		4
.L_722:
        /*0008*/ 	.byte	0x03, 0x50
        /*000a*/ 	.short	0x0000


	//----- nvinfo : EIATTR_MAXREG_COUNT
	.align		4
        /*000c*/ 	.byte	0x03, 0x1b
        /*000e*/ 	.short	0x00ff


	//----- nvinfo : EIATTR_MERCURY_ISA_VERSION
	.align		4
        /*0010*/ 	.byte	0x03, 0x5f
        /*0012*/ 	.short	0x0101


	//----- nvinfo : EIATTR_VRC_CTA_INIT_COUNT
	.align		4
        /*0014*/ 	.byte	0x02, 0x4a
	.zero		1
	.zero		1


	//----- nvinfo : EIATTR_EXIT_INSTR_OFFSETS
	.align		4
        /*0018*/ 	.byte	0x04, 0x1c
        /*001a*/ 	.short	(.L_724 - .L_723)


	//   ....[0]....
.L_723:
        /*001c*/ 	.word	0x00000010


	//----- nvinfo : EIATTR_SW_WAR
	.align		4
.L_724:
        /*0020*/ 	.byte	0x04, 0x36
        /*0022*/ 	.short	(.L_726 - .L_725)
.L_725:
        /*0024*/ 	.word	0x00000008
.L_726:


//--------------------- .nv.callgraph             --------------------------
	.section	.nv.callgraph,"",@"SHT_CUDA_CALLGRAPH"
	.align	4
	.sectionentsize	8
	.align		4
        /*0000*/ 	.word	0x00000000
	.align		4
        /*0004*/ 	.word	0xffffffff
	.align		4
        /*0008*/ 	.word	0x00000000
	.align		4
        /*000c*/ 	.word	0xfffffffe
	.align		4
        /*0010*/ 	.word	0x00000000
	.align		4
        /*0014*/ 	.word	0xfffffffd
	.align		4
        /*0018*/ 	.word	0x00000000
	.align		4
        /*001c*/ 	.word	0xfffffffc


//--------------------- .nv.constant4             --------------------------
	.section	.nv.constant4,"a",@progbits
	.align	8
	.align		8
.nv.constant4:
        /*0000*/ 	.dword	_ZN30_INTERNAL_1c199797_4_k_cu_main4cuda3std3__45__cpo5beginE
	.align		8
        /*0008*/ 	.dword	_ZN30_INTERNAL_1c199797_4_k_cu_main4cuda3std3__45__cpo3endE
	.align		8
        /*0010*/ 	.dword	_ZN30_INTERNAL_1c199797_4_k_cu_main4cuda3std3__45__cpo6cbeginE
	.align		8
        /*0018*/ 	.dword	_ZN30_INTERNAL_1c199797_4_k_cu_main4cuda3std3__45__cpo4cendE
	.align		8
        /*0020*/ 	.dword	_ZN30_INTERNAL_1c199797_4_k_cu_main4cuda3std3__45__cpo6rbeginE
	.align		8
        /*0028*/ 	.dword	_ZN30_INTERNAL_1c199797_4_k_cu_main4cuda3std3__45__cpo4rendE
	.align		8
        /*0030*/ 	.dword	_ZN30_INTERNAL_1c199797_4_k_cu_main4cuda3std3__45__cpo7crbeginE
	.align		8
        /*0038*/ 	.dword	_ZN30_INTERNAL_1c199797_4_k_cu_main4cuda3std3__45__cpo5crendE
	.align		8
        /*0040*/ 	.dword	_ZN30_INTERNAL_1c199797_4_k_cu_main4cuda3std3__432_GLOBAL__N__1c199797_4_k_cu_main6ignoreE
	.align		8
        /*0048*/ 	.dword	_ZN30_INTERNAL_1c199797_4_k_cu_main4cuda3std3__419piecewise_constructE
	.align		8
        /*0050*/ 	.dword	_ZN30_INTERNAL_1c199797_4_k_cu_main4cuda3std3__48in_placeE
	.align		8
        /*0058*/ 	.dword	_ZN30_INTERNAL_1c199797_4_k_cu_main4cuda3std3__420unreachable_sentinelE
	.align		8
        /*0060*/ 	.dword	_ZN30_INTERNAL_1c199797_4_k_cu_main4cuda3std3__47nulloptE
	.align		8
        /*0068*/ 	.dword	_ZN30_INTERNAL_1c199797_4_k_cu_main4cuda3std3__48unexpectE
	.align		8
        /*0070*/ 	.dword	_ZN30_INTERNAL_1c199797_4_k_cu_main4cuda3std6ranges3__45__cpo4swapE
	.align		8
        /*0078*/ 	.dword	_ZN30_INTERNAL_1c199797_4_k_cu_main4cuda3std6ranges3__45__cpo9iter_moveE
	.align		8
        /*0080*/ 	.dword	_ZN30_INTERNAL_1c199797_4_k_cu_main4cuda3std6ranges3__45__cpo5beginE
	.align		8
        /*0088*/ 	.dword	_ZN30_INTERNAL_1c199797_4_k_cu_main4cuda3std6ranges3__45__cpo3endE
	.align		8
        /*0090*/ 	.dword	_ZN30_INTERNAL_1c199797_4_k_cu_main4cuda3std6ranges3__45__cpo6cbeginE
	.align		8
        /*0098*/ 	.dword	_ZN30_INTERNAL_1c199797_4_k_cu_main4cuda3std6ranges3__45__cpo4cendE
	.align		8
        /*00a0*/ 	.dword	_ZN30_INTERNAL_1c199797_4_k_cu_main4cuda3std6ranges3__45__cpo7advanceE
	.align		8
        /*00a8*/ 	.dword	_ZN30_INTERNAL_1c199797_4_k_cu_main4cuda3std6ranges3__45__cpo9iter_swapE
	.align		8
        /*00b0*/ 	.dword	_ZN30_INTERNAL_1c199797_4_k_cu_main4cuda3std6ranges3__45__cpo4nextE
	.align		8
        /*00b8*/ 	.dword	_ZN30_INTERNAL_1c199797_4_k_cu_main4cuda3std6ranges3__45__cpo4prevE
	.align		8
        /*00c0*/ 	.dword	_ZN30_INTERNAL_1c199797_4_k_cu_main4cuda3std6ranges3__45__cpo4dataE
	.align		8
        /*00c8*/ 	.dword	_ZN30_INTERNAL_1c199797_4_k_cu_main4cuda3std6ranges3__45__cpo5cdataE
	.align		8
        /*00d0*/ 	.dword	_ZN30_INTERNAL_1c199797_4_k_cu_main4cuda3std6ranges3__45__cpo4sizeE
	.align		8
        /*00d8*/ 	.dword	_ZN30_INTERNAL_1c199797_4_k_cu_main4cuda3std6ranges3__45__cpo5ssizeE
	.align		8
        /*00e0*/ 	.dword	_ZN30_INTERNAL_1c199797_4_k_cu_main4cuda3std6ranges3__45__cpo8distanceE
	.align		8
        /*00e8*/ 	.dword	_ZN30_INTERNAL_1c199797_4_k_cu_main6thrust24THRUST_300001_SM_1000_NS8cuda_cub3parE
	.align		8
        /*00f0*/ 	.dword	_ZN30_INTERNAL_1c199797_4_k_cu_main6thrust24THRUST_300001_SM_1000_NS8cuda_cub10par_nosyncE
	.align		8
        /*00f8*/ 	.dword	_ZN30_INTERNAL_1c199797_4_k_cu_main6thrust24THRUST_300001_SM_1000_NS6system6detail10sequential3seqE
	.align		8
        /*0100*/ 	.dword	_ZN30_INTERNAL_1c199797_4_k_cu_main6thrust24THRUST_300001_SM_1000_NS12placeholders2_1E
	.align		8
        /*0108*/ 	.dword	_ZN30_INTERNAL_1c199797_4_k_cu_main6thrust24THRUST_300001_SM_1000_NS12placeholders2_2E
	.align		8
        /*0110*/ 	.dword	_ZN30_INTERNAL_1c199797_4_k_cu_main6thrust24THRUST_300001_SM_1000_NS12placeholders2_3E
	.align		8
        /*0118*/ 	.dword	_ZN30_INTERNAL_1c199797_4_k_cu_main6thrust24THRUST_300001_SM_1000_NS12placeholders2_4E
	.align		8
        /*0120*/ 	.dword	_ZN30_INTERNAL_1c199797_4_k_cu_main6thrust24THRUST_300001_SM_1000_NS12placeholders2_5E
	.align		8
        /*0128*/ 	.dword	_ZN30_INTERNAL_1c199797_4_k_cu_main6thrust24THRUST_300001_SM_1000_NS12placeholders2_6E
	.align		8
        /*0130*/ 	.dword	_ZN30_INTERNAL_1c199797_4_k_cu_main6thrust24THRUST_300001_SM_1000_NS12placeholders2_7E
	.align		8
        /*0138*/ 	.dword	_ZN30_INTERNAL_1c199797_4_k_cu_main6thrust24THRUST_300001_SM_1000_NS12placeholders2_8E
	.align		8
        /*0140*/ 	.dword	_ZN30_INTERNAL_1c199797_4_k_cu_main6thrust24THRUST_300001_SM_1000_NS12placeholders2_9E
	.align		8
        /*0148*/ 	.dword	_ZN30_INTERNAL_1c199797_4_k_cu_main6thrust24THRUST_300001_SM_1000_NS12placeholders3_10E
	.align		8
        /*0150*/ 	.dword	_ZN30_INTERNAL_1c199797_4_k_cu_main6thrust24THRUST_300001_SM_1000_NS3seqE


//--------------------- .text._ZN3cub18CUB_300001_SM_10006detail6reduce28DeviceReduceSingleTileKernelINS2_10policy_hubIiyN4cuda3__47maximumIiEEE10Policy1000EPiSB_iS8_iiNS5_3std3__410__identityEEEvT0_T1_T2_T3_T4_T6_ --------------------------
	.section	.text._ZN3cub18CUB_300001_SM_10006detail6reduce28DeviceReduceSingleTileKernelINS2_10policy_hubIiyN4cuda3__47maximumIiEEE10Policy1000EPiSB_iS8_iiNS5_3std3__410__identityEEEvT0_T1_T2_T3_T4_T6_,"ax",@progbits
	.align	128
        .global         _ZN3cub18CUB_300001_SM_10006detail6reduce28DeviceReduceSingleTileKernelINS2_10policy_hubIiyN4cuda3__47maximumIiEEE10Policy1000EPiSB_iS8_iiNS5_3std3__410__identityEEEvT0_T1_T2_T3_T4_T6_
        .type           _ZN3cub18CUB_300001_SM_10006detail6reduce28DeviceReduceSingleTileKernelINS2_10policy_hubIiyN4cuda3__47maximumIiEEE10Policy1000EPiSB_iS8_iiNS5_3std3__410__identityEEEvT0_T1_T2_T3_T4_T6_,@function
        .size           _ZN3cub18CUB_300001_SM_10006detail6reduce28DeviceReduceSingleTileKernelINS2_10policy_hubIiyN4cuda3__47maximumIiEEE10Policy1000EPiSB_iS8_iiNS5_3std3__410__identityEEEvT0_T1_T2_T3_T4_T6_,(.L_x_464 - _ZN3cub18CUB_300001_SM_10006detail6reduce28DeviceReduceSingleTileKernelINS2_10policy_hubIiyN4cuda3__47maximumIiEEE10Policy1000EPiSB_iS8_iiNS5_3std3__410__identityEEEvT0_T1_T2_T3_T4_T6_)
        .other          _ZN3cub18CUB_300001_SM_10006detail6reduce28DeviceReduceSingleTileKernelINS2_10policy_hubIiyN4cuda3__47maximumIiEEE10Policy1000EPiSB_iS8_iiNS5_3std3__410__identityEEEvT0_T1_T2_T3_T4_T6_,@"STO_CUDA_ENTRY STV_DEFAULT"
_ZN3cub18CUB_300001_SM_10006detail6reduce28DeviceReduceSingleTileKernelINS2_10policy_hubIiyN4cuda3__47maximumIiEEE10Policy1000EPiSB_iS8_iiNS5_3std3__410__identityEEEvT0_T1_T2_T3_T4_T6_:
.text._ZN3cub18CUB_300001_SM_10006detail6reduce28DeviceReduceSingleTileKernelINS2_10policy_hubIiyN4cuda3__47maximumIiEEE10Policy1000EPiSB_iS8_iiNS5_3std3__410__identityEEEvT0_T1_T2_T3_T4_T6_:
[----:B------:R-:W-:Y:S01]  /*0000*/  LDC R1, c[0x0][0x37c] ;  /* 0x0000df00ff017b82 */ /* 0x000fe20000000800 */
[----:B------:R-:W0:Y:S01]  /*0010*/  LDCU UR4, c[0x0][0x390] ;  /* 0x00007200ff0477ac */ /* 0x000e220008000800 */
[----:B------:R-:W1:Y:S01]  /*0020*/  LDCU.64 UR6, c[0x0][0x358] ;  /* 0x00006b00ff0677ac */ /* 0x000e620008000a00 */
[----:B0-----:R-:W-:-:S05]  /*0030*/  IMAD.U32 R2, RZ, RZ, UR4 ;  /* 0x00000004ff027e24 */ /* 0x001fca000f8e00ff */
[----:B------:R-:W-:-:S13]  /*0040*/  ISETP.NE.AND P0, PT, R2, RZ, PT ;  /* 0x000000ff0200720c */ /* 0x000fda0003f05270 */
[----:B-1----:R-:W-:Y:S05]  /*0050*/  @P0 BRA `(.L_x_0) ;  /* 0x00000000001c0947 */ /* 0x002fea0003800000 */
[----:B------:R-:W0:Y:S02]  /*0060*/  S2R R0, SR_TID.X ;  /* 0x0000000000007919 */ /* 0x000e240000002100 */
[----:B0-----:R-:W-:-:S13]  /*0070*/  ISETP.NE.AND P0, PT, R0, RZ, PT ;  /* 0x000000ff0000720c */ /* 0x001fda0003f05270 */
[----:B------:R-:W-:Y:S05]  /*0080*/  @P0 EXIT ;  /* 0x000000000000094d */ /* 0x000fea0003800000 */
[----:B------:R-:W0:Y:S08]  /*0090*/  LDC R5, c[0x0][0x398] ;  /* 0x0000e600ff057b82 */ /* 0x000e300000000800 */
[----:B------:R-:W0:Y:S02]  /*00a0*/  LDC.64 R2, c[0x0][0x388] ;  /* 0x0000e200ff027b82 */ /* 0x000e240000000a00 */
[----:B0-----:R-:W-:Y:S01]  /*00b0*/  STG.E desc[UR6][R2.64], R5 ;  /* 0x0000000502007986 */ /* 0x001fe2000c101906 */
[----:B------:R-:W-:Y:S05]  /*00c0*/  EXIT ;  /* 0x000000000000794d */ /* 0x000fea0003800000 */
.L_x_0:
[----:B------:R-:W0:Y:S01]  /*00d0*/  LDCU UR4, c[0x0][0x380] ;  /* 0x00007000ff0477ac */ /* 0x000e220008000800 */
[----:B------:R-:W-:Y:S01]  /*00e0*/  BSSY.RECONVERGENT B0, `(.L_x_1) ;  /* 0x000036c000007945 */ /* 0x000fe20003800200 */
[----:B0-----:R-:W-:-:S09]  /*00f0*/  ULOP3.LUT UP0, URZ, UR4, 0xf, URZ, 0xc0, !UPT ;  /* 0x0000000f04ff7892 */ /* 0x001fd2000f80c0ff */
[----:B------:R-:W-:Y:S05]  /*0100*/  BRA.U UP0, `(.L_x_2) ;  /* 0x0000001900a47547 */ /* 0x000fea000b800000 */
[----:B------:R-:W-:-:S13]  /*0110*/  ISETP.GT.AND P0, PT, R2, 0xfff, PT ;  /* 0x00000fff0200780c */ /* 0x000fda0003f04270 */
[----:B------:R-:W-:Y:S05]  /*0120*/  @P0 BRA `(.L_x_3) ;  /* 0x0000000c00640947 */ /* 0x000fea0003800000 */
[----:B------:R-:W0:Y:S01]  /*0130*/  S2R R3, SR_TID.X ;  /* 0x0000000000037919 */ /* 0x000e220000002100 */
[----:B------:R-:W-:Y:S01]  /*0140*/  BSSY.RECONVERGENT B1, `(.L_x_4) ;  /* 0x0000009000017945 */ /* 0x000fe20003800200 */
[----:B------:R-:W-:Y:S01]  /*0150*/  IMAD.MOV.U32 R0, RZ, RZ, RZ ;  /* 0x000000ffff007224 */ /* 0x000fe200078e00ff */
[----:B0-----:R-:W-:Y:S01]  /*0160*/  ISETP.GE.AND P0, PT, R3, R2, PT ;  /* 0x000000020300720c */ /* 0x001fe20003f06270 */
[----:B------:R-:W-:-:S12]  /*0170*/  IMAD.MOV.U32 R11, RZ, RZ, R3 ;  /* 0x000000ffff0b7224 */ /* 0x000fd800078e0003 */
[----:B------:R-:W-:Y:S05]  /*0180*/  @P0 BRA `(.L_x_5) ;  /* 0x0000000000100947 */ /* 0x000fea0003800000 */
[----:B------:R-:W0:Y:S02]  /*0190*/  LDC.64 R4, c[0x0][0x380] ;  /* 0x0000e000ff047b82 */ /* 0x000e240000000a00 */
[----:B0-----:R-:W-:-:S05]  /*01a0*/  IMAD.WIDE.U32 R4, R3, 0x4, R4 ;  /* 0x0000000403047825 */ /* 0x001fca00078e0004 */
[----:B------:R0:W5:Y:S01]  /*01b0*/  LDG.E.CONSTANT R0, desc[UR6][R4.64] ;  /* 0x0000000604007981 */ /* 0x000162000c1e9900 */
[----:B------:R-:W-:-:S07]  /*01c0*/  VIADD R11, R3, 0x100 ;  /* 0x00000100030b7836 */ /* 0x000fce0000000000 */
.L_x_5:
[----:B------:R-:W-:Y:S05]  /*01d0*/  BSYNC.RECONVERGENT B1 ;  /* 0x0000000000017941 */ /* 0x000fea0003800200 */
.L_x_4:
[----:B------:R-:W-:Y:S01]  /*01e0*/  ISETP.GE.AND P0, PT, R11, R2, PT ;  /* 0x000000020b00720c */ /* 0x000fe20003f06270 */
[----:B------:R-:W-:-:S12]  /*01f0*/  BSSY.RECONVERGENT B1, `(.L_x_6) ;  /* 0x0000066000017945 */ /* 0x000fd80003800200 */
[----:B------:R-:W-:Y:S05]  /*0200*/  @P0 BRA `(.L_x_7) ;  /* 0x0000000400900947 */ /* 0x000fea0003800000 */
[----:B0-----:R-:W-:Y:S01]  /*0210*/  LOP3.LUT R5, RZ, R11, RZ, 0x33, !PT ;  /* 0x0000000bff057212 */ /* 0x001fe200078e33ff */
[----:B------:R-:W-:Y:S04]  /*0220*/  BSSY.RECONVERGENT B2, `(.L_x_8) ;  /* 0x0000015000027945 */ /* 0x000fe80003800200 */
[----:B------:R-:W-:-:S05]  /*0230*/  IMAD.IADD R6, R5, 0x1, R2 ;  /* 0x0000000105067824 */ /* 0x000fca00078e0202 */
[C---:B------:R-:W-:Y:S02]  /*0240*/  LOP3.LUT R4, R6.reuse, 0x300, RZ, 0xc0, !PT ;  /* 0x0000030006047812 */ /* 0x040fe400078ec0ff */
[----:B------:R-:W-:Y:S02]  /*0250*/  ISETP.GE.U32.AND P1, PT, R6, 0x300, PT ;  /* 0x000003000600780c */ /* 0x000fe40003f26070 */
[----:B------:R-:W-:-:S13]  /*0260*/  ISETP.NE.AND P0, PT, R4, 0x300, PT ;  /* 0x000003000400780c */ /* 0x000fda0003f05270 */
[----:B------:R-:W-:Y:S05]  /*0270*/  @!P0 BRA `(.L_x_9) ;  /* 0x00000000003c8947 */ /* 0x000fea0003800000 */
[----:B------:R-:W0:Y:S01]  /*0280*/  LDC.64 R4, c[0x0][0x380] ;  /* 0x0000e000ff047b82 */ /* 0x000e220000000a00 */
[----:B------:R-:W-:-:S04]  /*0290*/  LEA.HI R6, R6, 0x1, RZ, 0x18 ;  /* 0x0000000106067811 */ /* 0x000fc800078fc0ff */
[----:B------:R-:W-:-:S05]  /*02a0*/  LOP3.LUT R6, R6, 0x3, RZ, 0xc0, !PT ;  /* 0x0000000306067812 */ /* 0x000fca00078ec0ff */
[----:B------:R-:W-:Y:S02]  /*02b0*/  IMAD.MOV R6, RZ, RZ, -R6 ;  /* 0x000000ffff067224 */ /* 0x000fe400078e0a06 */
[----:B0-----:R-:W-:-:S04]  /*02c0*/  IMAD.WIDE.U32 R4, R11, 0x4, R4 ;  /* 0x000000040b047825 */ /* 0x001fc800078e0004 */
[----:B------:R-:W-:-:S07]  /*02d0*/  IMAD.MOV.U32 R7, RZ, RZ, R5 ;  /* 0x000000ffff077224 */ /* 0x000fce00078e0005 */
.L_x_10:
[----:B------:R-:W-:-:S06]  /*02e0*/  IMAD.MOV.U32 R5, RZ, RZ, R7 ;  /* 0x000000ffff057224 */ /* 0x000fcc00078e0007 */
[----:B------:R0:W2:Y:S01]  /*02f0*/  LDG.E.CONSTANT R5, desc[UR6][R4.64] ;  /* 0x0000000604057981 */ /* 0x0000a2000c1e9900 */
[----:B------:R-:W-:Y:S02]  /*0300*/  VIADD R6, R6, 0x1 ;  /* 0x0000000106067836 */ /* 0x000fe40000000000 */
[----:B------:R-:W-:-:S03]  /*0310*/  VIADD R11, R11, 0x100 ;  /* 0x000001000b0b7836 */ /* 0x000fc60000000000 */
[----:B------:R-:W-:Y:S02]  /*0320*/  ISETP.NE.AND P0, PT, R6, RZ, PT ;  /* 0x000000ff0600720c */ /* 0x000fe40003f05270 */
[----:B0-----:R-:W-:-:S05]  /*0330*/  IADD3 R4, P2, PT, R4, 0x400, RZ ;  /* 0x0000040004047810 */ /* 0x001fca0007f5e0ff */
[----:B------:R-:W-:Y:S01]  /*0340*/  IMAD.X R7, RZ, RZ, R7, P2 ;  /* 0x000000ffff077224 */ /* 0x000fe200010e0607 */
[----:B--2--5:R-:W-:-:S05]  /*0350*/  VIMNMX R0, PT, PT, R5, R0, !PT ;  /* 0x0000000005007248 */ /* 0x024fca0007fe0100 */
[----:B------:R-:W-:Y:S05]  /*0360*/  @P0 BRA `(.L_x_10) ;  /* 0xfffffffc00dc0947 */ /* 0x000fea000383ffff */
.L_x_9:
[----:B------:R-:W-:Y:S05]  /*0370*/  BSYNC.RECONVERGENT B2 ;  /* 0x0000000000027941 */ /* 0x000fea0003800200 */
.L_x_8:
[----:B------:R-:W-:Y:S05]  /*0380*/  @!P1 BRA `(.L_x_7) ;  /* 0x0000000400309947 */ /* 0x000fea0003800000 */
[----:B------:R-:W-:Y:S01]  /*0390*/  IMAD.IADD R4, R2, 0x1, -R11 ;  /* 0x0000000102047824 */ /* 0x000fe200078e0a0b */
[----:B------:R-:W-:Y:S01]  /*03a0*/  BSSY.RECONVERGENT B2, `(.L_x_11) ;  /* 0x0000029000027945 */ /* 0x000fe20003800200 */
[----:B------:R-:W-:-:S03]  /*03b0*/  PLOP3.LUT P0, PT, PT, PT, PT, 0x80, 0x8 ;  /* 0x000000000008781c */ /* 0x000fc60003f0f070 */
[----:B------:R-:W-:-:S13]  /*03c0*/  ISETP.GT.AND P1, PT, R4, 0xc00, PT ;  /* 0x00000c000400780c */ /* 0x000fda0003f24270 */
[----:B------:R-:W-:Y:S05]  /*03d0*/  @!P1 BRA `(.L_x_12) ;  /* 0x0000000000949947 */ /* 0x000fea0003800000 */
[----:B------:R-:W-:Y:S01]  /*03e0*/  PLOP3.LUT P0, PT, PT, PT, PT, 0x8, 0x80 ;  /* 0x000000000080781c */ /* 0x000fe20003f0e170 */
[----:B------:R-:W-:-:S12]  /*03f0*/  VIADD R10, R2, 0xfffff400 ;  /* 0xfffff400020a7836 */ /* 0x000fd80000000000 */
.L_x_13:
[----:B------:R-:W0:Y:S01]  /*0400*/  LDC.64 R6, c[0x0][0x380] ;  /* 0x0000e000ff067b82 */ /* 0x000e220000000a00 */
[C---:B------:R-:W-:Y:S02]  /*0410*/  VIADD R9, R11.reuse, 0x400 ;  /* 0x000004000b097836 */ /* 0x040fe40000000000 */
[C---:B------:R-:W-:Y:S02]  /*0420*/  VIADD R5, R11.reuse, 0x800 ;  /* 0x000008000b057836 */ /* 0x040fe40000000000 */
[----:B0-----:R-:W-:-:S05]  /*0430*/  IMAD.WIDE R22, R11, 0x4, R6 ;  /* 0x000000040b167825 */ /* 0x001fca00078e0206 */
[----:B------:R-:W2:Y:S01]  /*0440*/  LDG.E.CONSTANT R12, desc[UR6][R22.64] ;  /* 0x00000006160c7981 */ /* 0x000ea2000c1e9900 */
[----:B------:R-:W-:-:S03]  /*0450*/  IMAD.WIDE R8, R9, 0x4, R6 ;  /* 0x0000000409087825 */ /* 0x000fc600078e0206 */
[----:B------:R-:W2:Y:S04]  /*0460*/  LDG.E.CONSTANT R13, desc[UR6][R22.64+0x400] ;  /* 0x00040006160d7981 */ /* 0x000ea8000c1e9900 */
[----:B------:R-:W3:Y:S04]  /*0470*/  LDG.E.CONSTANT R14, desc[UR6][R22.64+0x800] ;  /* 0x00080006160e7981 */ /* 0x000ee8000c1e9900 */
[----:B------:R-:W3:Y:S01]  /*0480*/  LDG.E.CONSTANT R21, desc[UR6][R22.64+0xc00] ;  /* 0x000c000616157981 */ /* 0x000ee2000c1e9900 */
[----:B------:R-:W-:-:S03]  /*0490*/  IMAD.WIDE R4, R5, 0x4, R6 ;  /* 0x0000000405047825 */ /* 0x000fc600078e0206 */
[----:B------:R-:W4:Y:S04]  /*04a0*/  LDG.E.CONSTANT R17, desc[UR6][R8.64] ;  /* 0x0000000608117981 */ /* 0x000f28000c1e9900 */
[----:B------:R-:W4:Y:S01]  /*04b0*/  LDG.E.CONSTANT R16, desc[UR6][R8.64+0x400] ;  /* 0x0004000608107981 */ /* 0x000f22000c1e9900 */
[----:B------:R-:W-:-:S03]  /*04c0*/  VIADD R25, R11, 0xc00 ;  /* 0x00000c000b197836 */ /* 0x000fc60000000000 */
[----:B------:R-:W4:Y:S04]  /*04d0*/  LDG.E.CONSTANT R15, desc[UR6][R8.64+0x800] ;  /* 0x00080006080f7981 */ /* 0x000f28000c1e9900 */
[----:B------:R-:W4:Y:S01]  /*04e0*/  LDG.E.CONSTANT R20, desc[UR6][R8.64+0xc00] ;  /* 0x000c000608147981 */ /* 0x000f22000c1e9900 */
[----:B------:R-:W-:-:S03]  /*04f0*/  IMAD.WIDE R6, R25, 0x4, R6 ;  /* 0x0000000419067825 */ /* 0x000fc600078e0206 */
[----:B------:R-:W4:Y:S04]  /*0500*/  LDG.E.CONSTANT R19, desc[UR6][R4.64] ;  /* 0x0000000604137981 */ /* 0x000f28000c1e9900 */
[----:B------:R-:W4:Y:S04]  /*0510*/  LDG.E.CONSTANT R18, desc[UR6][R4.64+0x400] ;  /* 0x0004000604127981 */ /* 0x000f28000c1e9900 */
[----:B------:R-:W4:Y:S04]  /*0520*/  LDG.E.CONSTANT R23, desc[UR6][R4.64+0x800] ;  /* 0x0008000604177981 */ /* 0x000f28000c1e9900 */
[----:B------:R-:W4:Y:S04]  /*0530*/  LDG.E.CONSTANT R24, desc[UR6][R4.64+0xc00] ;  /* 0x000c000604187981 */ /* 0x000f28000c1e9900 */
[----:B------:R-:W4:Y:S04]  /*0540*/  LDG.E.CONSTANT R25, desc[UR6][R6.64] ;  /* 0x0000000606197981 */ /* 0x000f28000c1e9900 */
[----:B------:R-:W4:Y:S04]  /*0550*/  LDG.E.CONSTANT R26, desc[UR6][R6.64+0x400] ;  /* 0x00040006061a7981 */ /* 0x000f28000c1e9900 */
[----:B------:R-:W4:Y:S04]  /*0560*/  LDG.E.CONSTANT R22, desc[UR6][R6.64+0x800] ;  /* 0x0008000606167981 */ /* 0x000f28000c1e9900 */
[----:B------:R-:W4:Y:S01]  /*0570*/  LDG.E.CONSTANT R27, desc[UR6][R6.64+0xc00] ;  /* 0x000c0006061b7981 */ /* 0x000f22000c1e9900 */
[----:B------:R-:W-:-:S05]  /*0580*/  VIADD R11, R11, 0x1000 ;  /* 0x000010000b0b7836 */ /* 0x000fca0000000000 */
[----:B------:R-:W-:Y:S02]  /*0590*/  ISETP.GE.AND P1, PT, R11, R10, PT ;  /* 0x0000000a0b00720c */ /* 0x000fe40003f26270 */
[----:B--2--5:R-:W-:-:S04]  /*05a0*/  VIMNMX3 R12, R0, R12, R13, !PT ;  /* 0x0000000c000c720f */ /* 0x024fc8000780010d */
[----:B---3--:R-:W-:-:S04]  /*05b0*/  VIMNMX3 R12, R12, R14, R21, !PT ;  /* 0x0000000e0c0c720f */ /* 0x008fc80007800115 */
[----:B----4-:R-:W-:-:S04]  /*05c0*/  VIMNMX3 R12, R12, R17, R16, !PT ;  /* 0x000000110c0c720f */ /* 0x010fc80007800110 */
[----:B------:R-:W-:-:S04]  /*05d0*/  VIMNMX3 R12, R12, R15, R20, !PT ;  /* 0x0000000f0c0c720f */ /* 0x000fc80007800114 */
[----:B------:R-:W-:-:S04]  /*05e0*/  VIMNMX3 R12, R12, R19, R18, !PT ;  /* 0x000000130c0c720f */ /* 0x000fc80007800112 */
[----:B------:R-:W-:-:S04]  /*05f0*/  VIMNMX3 R12, R12, R23, R24, !PT ;  /* 0x000000170c0c720f */ /* 0x000fc80007800118 */
[----:B------:R-:W-:-:S04]  /*0600*/  VIMNMX3 R25, R12, R25, R26, !PT ;  /* 0x000000190c19720f */ /* 0x000fc8000780011a */
[----:B------:R-:W-:Y:S01]  /*0610*/  VIMNMX3 R0, R25, R22, R27, !PT ;  /* 0x000000161900720f */ /* 0x000fe2000780011b */
[----:B------:R-:W-:Y:S06]  /*0620*/  @!P1 BRA `(.L_x_13) ;  /* 0xfffffffc00749947 */ /* 0x000fec000383ffff */
.L_x_12:
[----:B------:R-:W-:Y:S05]  /*0630*/  BSYNC.RECONVERGENT B2 ;  /* 0x0000000000027941 */ /* 0x000fea0003800200 */
.L_x_11:
[----:B------:R-:W-:Y:S01]  /*0640*/  IMAD.IADD R4, R2, 0x1, -R11 ;  /* 0x0000000102047824 */ /* 0x000fe200078e0a0b */
[----:B------:R-:W-:Y:S04]  /*0650*/  BSSY.RECONVERGENT B2, `(.L_x_14) ;  /* 0x0000015000027945 */ /* 0x000fe80003800200 */
[----:B------:R-:W-:-:S13]  /*0660*/  ISETP.GT.AND P1, PT, R4, 0x400, PT ;  /* 0x000004000400780c */ /* 0x000fda0003f24270 */
[----:B------:R-:W-:Y:S05]  /*0670*/  @!P1 BRA `(.L_x_15) ;  /* 0x0000000000489947 */ /* 0x000fea0003800000 */
[----:B------:R-:W0:Y:S01]  /*0680*/  LDC.64 R6, c[0x0][0x380] ;  /* 0x0000e000ff067b82 */ /* 0x000e220000000a00 */
[C---:B------:R-:W-:Y:S02]  /*0690*/  VIADD R13, R11.reuse, 0x400 ;  /* 0x000004000b0d7836 */ /* 0x040fe40000000000 */
[----:B0-----:R-:W-:-:S05]  /*06a0*/  IMAD.WIDE R4, R11, 0x4, R6 ;  /* 0x000000040b047825 */ /* 0x001fca00078e0206 */
[----:B------:R-:W2:Y:S01]  /*06b0*/  LDG.E.CONSTANT R9, desc[UR6][R4.64] ;  /* 0x0000000604097981 */ /* 0x000ea2000c1e9900 */
[----:B------:R-:W-:-:S03]  /*06c0*/  IMAD.WIDE R6, R13, 0x4, R6 ;  /* 0x000000040d067825 */ /* 0x000fc600078e0206 */
[----:B------:R-:W2:Y:S04]  /*06d0*/  LDG.E.CONSTANT R8, desc[UR6][R4.64+0x400] ;  /* 0x0004000604087981 */ /* 0x000ea8000c1e9900 */
[----:B------:R-:W3:Y:S04]  /*06e0*/  LDG.E.CONSTANT R13, desc[UR6][R4.64+0x800] ;  /* 0x00080006040d7981 */ /* 0x000ee8000c1e9900 */
[----:B------:R-:W3:Y:S04]  /*06f0*/  LDG.E.CONSTANT R10, desc[UR6][R4.64+0xc00] ;  /* 0x000c0006040a7981 */ /* 0x000ee8000c1e9900 */
[----:B------:R-:W4:Y:S04]  /*0700*/  LDG.E.CONSTANT R15, desc[UR6][R6.64] ;  /* 0x00000006060f7981 */ /* 0x000f28000c1e9900 */
[----:B------:R-:W4:Y:S04]  /*0710*/  LDG.E.CONSTANT R12, desc[UR6][R6.64+0x400] ;  /* 0x00040006060c7981 */ /* 0x000f28000c1e9900 */
[----:B------:R-:W4:Y:S04]  /*0720*/  LDG.E.CONSTANT R17, desc[UR6][R6.64+0x800] ;  /* 0x0008000606117981 */ /* 0x000f28000c1e9900 */
[----:B------:R-:W4:Y:S01]  /*0730*/  LDG.E.CONSTANT R14, desc[UR6][R6.64+0xc00] ;  /* 0x000c0006060e7981 */ /* 0x000f22000c1e9900 */
[----:B------:R-:W-:Y:S01]  /*0740*/  PLOP3.LUT P0, PT, PT, PT, PT, 0x8, 0x80 ;  /* 0x000000000080781c */ /* 0x000fe20003f0e170 */
[----:B------:R-:W-:Y:S01]  /*0750*/  VIADD R11, R11, 0x800 ;  /* 0x000008000b0b7836 */ /* 0x000fe20000000000 */
[----:B--2--5:R-:W-:-:S04]  /*0760*/  VIMNMX3 R8, R0, R9, R8, !PT ;  /* 0x000000090008720f */ /* 0x024fc80007800108 */
[----:B---3--:R-:W-:-:S04]  /*0770*/  VIMNMX3 R8, R8, R13, R10, !PT ;  /* 0x0000000d0808720f */ /* 0x008fc8000780010a */
[----:B----4-:R-:W-:-:S04]  /*0780*/  VIMNMX3 R8, R8, R15, R12, !PT ;  /* 0x0000000f0808720f */ /* 0x010fc8000780010c */
[----:B------:R-:W-:-:S07]  /*0790*/  VIMNMX3 R0, R8, R17, R14, !PT ;  /* 0x000000110800720f */ /* 0x000fce000780010e */
.L_x_15:
[----:B------:R-:W-:Y:S05]  /*07a0*/  BSYNC.RECONVERGENT B2 ;  /* 0x0000000000027941 */ /* 0x000fea0003800200 */
.L_x_14:
[----:B------:R-:W-:-:S13]  /*07b0*/  ISETP.LT.OR P0, PT, R11, R2, P0 ;  /* 0x000000020b00720c */ /* 0x000fda0000701670 */
[----:B------:R-:W-:Y:S05]  /*07c0*/  @!P0 BRA `(.L_x_7) ;  /* 0x0000000000208947 */ /* 0x000fea0003800000 */
[----:B------:R-:W0:Y:S02]  /*07d0*/  LDC.64 R4, c[0x0][0x380] ;  /* 0x0000e000ff047b82 */ /* 0x000e240000000a00 */
[----:B0-----:R-:W-:-:S05]  /*07e0*/  IMAD.WIDE R4, R11, 0x4, R4 ;  /* 0x000000040b047825 */ /* 0x001fca00078e0204 */
[----:B------:R-:W2:Y:S04]  /*07f0*/  LDG.E.CONSTANT R7, desc[UR6][R4.64] ;  /* 0x0000000604077981 */ /* 0x000ea8000c1e9900 */
[----:B------:R-:W2:Y:S04]  /*0800*/  LDG.E.CONSTANT R6, desc[UR6][R4.64+0x400] ;  /* 0x0004000604067981 */ /* 0x000ea8000c1e9900 */
[----:B------:R-:W3:Y:S04]  /*0810*/  LDG.E.CONSTANT R9, desc[UR6][R4.64+0x800] ;  /* 0x0008000604097981 */ /* 0x000ee8000c1e9900 */
[----:B------:R-:W3:Y:S01]  /*0820*/  LDG.E.CONSTANT R8, desc[UR6][R4.64+0xc00] ;  /* 0x000c000604087981 */ /* 0x000ee2000c1e9900 */
[----:B--2--5:R-:W-:-:S04]  /*0830*/  VIMNMX3 R0, R0, R7, R6, !PT ;  /* 0x000000070000720f */ /* 0x024fc80007800106 */
[----:B---3--:R-:W-:-:S07]  /*0840*/  VIMNMX3 R0, R0, R9, R8, !PT ;  /* 0x000000090000720f */ /* 0x008fce0007800108 */
.L_x_7:
[----:B------:R-:W-:Y:S05]  /*0850*/  BSYNC.RECONVERGENT B1 ;  /* 0x0000000000017941 */ /* 0x000fea0003800200 */
.L_x_6:
[----:B------:R-:W-:Y:S01]  /*0860*/  ISETP.GE.AND P0, PT, R2, 0x100, PT ;  /* 0x000001000200780c */ /* 0x000fe20003f06270 */
[----:B-----5:R-:W-:-:S12]  /*0870*/  IMAD.MOV.U32 R9, RZ, RZ, R0 ;  /* 0x000000ffff097224 */ /* 0x020fd800078e0000 */
[----:B------:R-:W-:Y:S05]  /*0880*/  @!P0 BRA `(.L_x_16) ;  /* 0x0000000000a08947 */ /* 0x000fea0003800000 */
[----:B------:R-:W1:Y:S01]  /*0890*/  S2R R6, SR_LANEID ;  /* 0x0000000000067919 */ /* 0x000e620000000000 */
[----:B------:R-:W2:Y:S02]  /*08a0*/  SHFL.DOWN PT, R0, R9, 0x1, 0x1f ;  /* 0x08201f0009007f89 */ /* 0x000ea400000e0000 */
[----:B--2---:R-:W-:Y:S02]  /*08b0*/  VIMNMX R0, PT, PT, R0, R9, !PT ;  /* 0x0000000900007248 */ /* 0x004fe40007fe0100 */
[C---:B-1----:R-:W-:Y:S02]  /*08c0*/  ISETP.GT.AND P0, PT, R6.reuse, 0x1e, PT ;  /* 0x0000001e0600780c */ /* 0x042fe40003f04270 */
[C---:B------:R-:W-:Y:S02]  /*08d0*/  ISETP.NE.AND P1, PT, R6.reuse, RZ, PT ;  /* 0x000000ff0600720c */ /* 0x040fe40003f25270 */
[----:B------:R-:W-:Y:S02]  /*08e0*/  SEL R0, R9, R0, P0 ;  /* 0x0000000009007207 */ /* 0x000fe40000000000 */
[----:B------:R-:W-:-:S03]  /*08f0*/  ISETP.GT.AND P0, PT, R6, 0x1d, PT ;  /* 0x0000001d0600780c */ /* 0x000fc60003f04270 */
[----:B0-----:R-:W0:Y:S06]  /*0900*/  SHFL.DOWN PT, R5, R0, 0x2, 0x1f ;  /* 0x08401f0000057f89 */ /* 0x001e2c00000e0000 */
[----:B------:R-:W1:Y:S01]  /*0910*/  @!P1 S2R R7, SR_CgaCtaId ;  /* 0x0000000000079919 */ /* 0x000e620000008800 */
[----:B------:R-:W-:Y:S02]  /*0920*/  @!P1 MOV R4, 0x400 ;  /* 0x0000040000049802 */ /* 0x000fe40000000f00 */
[----:B------:R-:W-:-:S04]  /*0930*/  @!P1 SHF.R.U32.HI R2, RZ, 0x3, R3 ;  /* 0x00000003ff029819 */ /* 0x000fc80000011603 */
[----:B------:R-:W-:Y:S02]  /*0940*/  @!P1 LOP3.LUT R2, R2, 0x7c, RZ, 0xc0, !PT ;  /* 0x0000007c02029812 */ /* 0x000fe400078ec0ff */
[----:B0-----:R-:W-:Y:S02]  /*0950*/  @!P0 VIMNMX R0, PT, PT, R0, R5, !PT ;  /* 0x0000000500008248 */ /* 0x001fe40007fe0100 */
[----:B------:R-:W-:-:S03]  /*0960*/  ISETP.GT.AND P0, PT, R6, 0x1b, PT ;  /* 0x0000001b0600780c */ /* 0x000fc60003f04270 */
[----:B------:R-:W0:Y:S01]  /*0970*/  SHFL.DOWN PT, R5, R0, 0x4, 0x1f ;  /* 0x08801f0000057f89 */ /* 0x000e2200000e0000 */
[----:B-1----:R-:W-:-:S05]  /*0980*/  @!P1 LEA R7, R7, R4, 0x18 ;  /* 0x0000000407079211 */ /* 0x002fca00078ec0ff */
[----:B------:R-:W-:-:S04]  /*0990*/  @!P1 IMAD.IADD R2, R2, 0x1, R7 ;  /* 0x0000000102029824 */ /* 0x000fc800078e0207 */
[----:B0-----:R-:W-:Y:S02]  /*09a0*/  @!P0 VIMNMX R0, PT, PT, R0, R5, !PT ;  /* 0x0000000500008248 */ /* 0x001fe40007fe0100 */
[----:B------:R-:W-:-:S03]  /*09b0*/  ISETP.GT.AND P0, PT, R6, 0x17, PT ;  /* 0x000000170600780c */ /* 0x000fc60003f04270 */
[----:B------:R-:W0:Y:S10]  /*09c0*/  SHFL.DOWN PT, R5, R0, 0x8, 0x1f ;  /* 0x09001f0000057f89 */ /* 0x000e3400000e0000 */
[----:B0-----:R-:W-:-:S02]  /*09d0*/  @!P0 VIMNMX R0, PT, PT, R0, R5, !PT ;  /* 0x0000000500008248 */ /* 0x001fc40007fe0100 */
[----:B------:R-:W-:-:S03]  /*09e0*/  ISETP.NE.AND P0, PT, R3, RZ, PT ;  /* 0x000000ff0300720c */ /* 0x000fc60003f05270 */
[----:B------:R-:W0:Y:S02]  /*09f0*/  SHFL.DOWN PT, R5, R0, 0x10, 0x1f ;  /* 0x0a001f0000057f89 */ /* 0x000e2400000e0000 */
[----:B0-----:R-:W-:-:S05]  /*0a00*/  VIMNMX R7, PT, PT, R0, R5, !PT ;  /* 0x0000000500077248 */ /* 0x001fca0007fe0100 */
[----:B------:R0:W-:Y:S01]  /*0a10*/  @!P1 STS [R2+0x8], R7 ;  /* 0x0000080702009388 */ /* 0x0001e20000000800 */
[----:B------:R-:W-:Y:S01]  /*0a20*/  BAR.SYNC.DEFER_BLOCKING 0x0 ;  /* 0x0000000000007b1d */ /* 0x000fe20000010000 */
[----:B------:R-:W-:-:S04]  /*0a30*/  ISETP.GT.AND P1, PT, R6, 0xf, PT ;  /* 0x0000000f0600780c */ /* 0x000fc80003f24270 */
[----:B------:R-:W-:Y:S01]  /*0a40*/  SEL R5, R0, R7, P1 ;  /* 0x0000000700057207 */ /* 0x000fe20000800000 */
[----:B------:R-:W-:Y:S08]  /*0a50*/  @P0 BRA `(.L_x_17) ;  /* 0x0000002c00500947 */ /* 0x000ff00003800000 */
[----:B------:R-:W1:Y:S01]  /*0a60*/  S2UR UR5, SR_CgaCtaId ;  /* 0x00000000000579c3 */ /* 0x000e620000008800 */
[----:B------:R-:W-:Y:S02]  /*0a70*/  UMOV UR4, 0x400 ;  /* 0x0000040000047882 */ /* 0x000fe40000000000 */
[----:B-1----:R-:W-:-:S09]  /*0a80*/  ULEA UR4, UR5, UR4, 0x18 ;  /* 0x0000000405047291 */ /* 0x002fd2000f8ec0ff */
[----:B------:R-:W-:Y:S04]  /*0a90*/  LDS R0, [UR4+0xc] ;  /* 0x00000c04ff007984 */ /* 0x000fe80008000800 */
[----:B------:R-:W1:Y:S04]  /*0aa0*/  LDS.128 R8, [UR4+0x10] ;  /* 0x00001004ff087984 */ /* 0x000e680008000c00 */
[----:B0-----:R-:W0:Y:S01]  /*0ab0*/  LDS.64 R2, [UR4+0x20] ;  /* 0x00002004ff027984 */ /* 0x001e220008000a00 */
[----:B-1----:R-:W-:-:S04]  /*0ac0*/  VIMNMX3 R0, R5, R0, R8, !PT ;  /* 0x000000000500720f */ /* 0x002fc80007800108 */
[----:B------:R-:W-:-:S04]  /*0ad0*/  VIMNMX3 R0, R0, R9, R10, !PT ;  /* 0x000000090000720f */ /* 0x000fc8000780010a */
[----:B0-----:R-:W-:-:S04]  /*0ae0*/  VIMNMX3 R0, R0, R11, R2, !PT ;  /* 0x0000000b0000720f */ /* 0x001fc80007800102 */
[----:B------:R-:W-:Y:S01]  /*0af0*/  VIMNMX R5, PT, PT, R0, R3, !PT ;  /* 0x0000000300057248 */ /* 0x000fe20007fe0100 */
[----:B------:R-:W-:Y:S06]  /*0b00*/  BRA `(.L_x_17) ;  /* 0x0000002c00247947 */ /* 0x000fec0003800000 */
.L_x_16:
[----:B------:R-:W1:Y:S01]  /*0b10*/  S2R R6, SR_LANEID ;  /* 0x0000000000067919 */ /* 0x000e620000000000 */
[----:B------:R-:W-:-:S04]  /*0b20*/  LOP3.LUT R0, R3, 0x3e0, RZ, 0xc0, !PT ;  /* 0x000003e003007812 */ /* 0x000fc800078ec0ff */
[----:B------:R-:W-:Y:S01]  /*0b30*/  LOP3.LUT R7, RZ, R0, RZ, 0x33, !PT ;  /* 0x00000000ff077212 */ /* 0x000fe200078e33ff */
[----:B0-----:R-:W-:-:S04]  /*0b40*/  VIADD R5, R0, 0x20 ;  /* 0x0000002000057836 */ /* 0x001fc80000000000 */
[----:B------:R-:W-:Y:S01]  /*0b50*/  IMAD.IADD R7, R7, 0x1, R2 ;  /* 0x0000000107077824 */ /* 0x000fe200078e0202 */
[----:B------:R-:W-:-:S04]  /*0b60*/  ISETP.GT.AND P0, PT, R5, R2, PT ;  /* 0x000000020500720c */ /* 0x000fc80003f04270 */
[----:B------:R-:W-:-:S05]  /*0b70*/  SEL R7, R7, 0x1f, P0 ;  /* 0x0000001f07077807 */ /* 0x000fca0000000000 */
[----:B------:R-:W0:Y:S01]  /*0b80*/  SHFL.DOWN PT, R0, R9, 0x1, R7 ;  /* 0x0820000009007989 */ /* 0x000e2200000e0007 */
[C---:B-1----:R-:W-:Y:S01]  /*0b90*/  ISETP.GE.AND P0, PT, R6.reuse, R7, PT ;  /* 0x000000070600720c */ /* 0x042fe20003f06270 */
[C---:B------:R-:W-:Y:S01]  /*0ba0*/  VIADD R4, R6.reuse, 0x2 ;  /* 0x0000000206047836 */ /* 0x040fe20000000000 */
[----:B------:R-:W-:-:S11]  /*0bb0*/  ISETP.NE.AND P1, PT, R6, RZ, PT ;  /* 0x000000ff0600720c */ /* 0x000fd60003f25270 */
[----:B0-----:R-:W-:Y:S02]  /*0bc0*/  @!P0 VIMNMX R9, PT, PT, R0, R9, !PT ;  /* 0x0000000900098248 */ /* 0x001fe40007fe0100 */
[----:B------:R-:W-:Y:S01]  /*0bd0*/  ISETP.GT.AND P0, PT, R4, R7, PT ;  /* 0x000000070400720c */ /* 0x000fe20003f04270 */
[----:B------:R-:W-:Y:S01]  /*0be0*/  VIADD R4, R6, 0x4 ;  /* 0x0000000406047836 */ /* 0x000fe20000000000 */
[----:B------:R-:W0:Y:S01]  /*0bf0*/  @!P1 S2R R8, SR_CgaCtaId ;  /* 0x0000000000089919 */ /* 0x000e220000008800 */
[----:B------:R-:W-:Y:S01]  /*0c00*/  @!P1 MOV R5, 0x400 ;  /* 0x0000040000059802 */ /* 0x000fe20000000f00 */
[----:B------:R-:W1:Y:S09]  /*0c10*/  SHFL.DOWN PT, R0, R9, 0x2, R7 ;  /* 0x0840000009007989 */ /* 0x000e7200000e0007 */
[----:B-1----:R-:W-:-:S02]  /*0c20*/  @!P0 VIMNMX R9, PT, PT, R9, R0, !PT ;  /* 0x0000000009098248 */ /* 0x002fc40007fe0100 */
[----:B------:R-:W-:Y:S01]  /*0c30*/  ISETP.GT.AND P0, PT, R4, R7, PT ;  /* 0x000000070400720c */ /* 0x000fe20003f04270 */
[----:B------:R-:W-:Y:S01]  /*0c40*/  VIADD R4, R6, 0x8 ;  /* 0x0000000806047836 */ /* 0x000fe20000000000 */
[----:B0-----:R-:W-:Y:S01]  /*0c50*/  @!P1 LEA R5, R8, R5, 0x18 ;  /* 0x0000000508059211 */ /* 0x001fe200078ec0ff */
[----:B------:R-:W0:Y:S10]  /*0c60*/  SHFL.DOWN PT, R0, R9, 0x4, R7 ;  /* 0x0880000009007989 */ /* 0x000e3400000e0007 */
[----:B0-----:R-:W-:-:S02]  /*0c70*/  @!P0 VIMNMX R9, PT, PT, R9, R0, !PT ;  /* 0x0000000009098248 */ /* 0x001fc40007fe0100 */
[----:B------:R-:W-:Y:S01]  /*0c80*/  ISETP.GT.AND P0, PT, R4, R7, PT ;  /* 0x000000070400720c */ /* 0x000fe20003f04270 */
[----:B------:R-:W-:Y:S02]  /*0c90*/  VIADD R4, R6, 0x10 ;  /* 0x0000001006047836 */ /* 0x000fe40000000000 */
[----:B------:R-:W0:Y:S10]  /*0ca0*/  SHFL.DOWN PT, R0, R9, 0x8, R7 ;  /* 0x0900000009007989 */ /* 0x000e3400000e0007 */
[----:B0-----:R-:W-:-:S02]  /*0cb0*/  @!P0 VIMNMX R9, PT, PT, R9, R0, !PT ;  /* 0x0000000009098248 */ /* 0x001fc40007fe0100 */
[----:B------:R-:W-:Y:S02]  /*0cc0*/  ISETP.GT.AND P0, PT, R4, R7, PT ;  /* 0x000000070400720c */ /* 0x000fe40003f04270 */
[----:B------:R-:W-:Y:S01]  /*0cd0*/  @!P1 SHF.R.U32.HI R4, RZ, 0x3, R3 ;  /* 0x00000003ff049819 */ /* 0x000fe20000011603 */
[----:B------:R-:W0:Y:S03]  /*0ce0*/  SHFL.DOWN PT, R0, R9, 0x10, R7 ;  /* 0x0a00000009007989 */ /* 0x000e2600000e0007 */
[----:B------:R-:W-:-:S05]  /*0cf0*/  @!P1 LOP3.LUT R4, R4, 0x7c, RZ, 0xc0, !PT ;  /* 0x0000007c04049812 */ /* 0x000fca00078ec0ff */
[----:B------:R-:W-:Y:S02]  /*0d00*/  @!P1 IMAD.IADD R4, R4, 0x1, R5 ;  /* 0x0000000104049824 */ /* 0x000fe400078e0205 */
[----:B0-----:R-:W-:Y:S02]  /*0d10*/  @!P0 VIMNMX R9, PT, PT, R9, R0, !PT ;  /* 0x0000000009098248 */ /* 0x001fe40007fe0100 */
[----:B------:R-:W-:-:S03]  /*0d20*/  ISETP.NE.AND P0, PT, R3, RZ, PT ;  /* 0x000000ff0300720c */ /* 0x000fc60003f05270 */
[----:B------:R-:W-:-:S05]  /*0d30*/  IMAD.MOV.U32 R5, RZ, RZ, R9 ;  /* 0x000000ffff057224 */ /* 0x000fca00078e0009 */
[----:B------:R4:W-:Y:S01]  /*0d40*/  @!P1 STS [R4+0x8], R5 ;  /* 0x0000080504009388 */ /* 0x0009e20000000800 */
[----:B------:R-:W-:Y:S06]  /*0d50*/  BAR.SYNC.DEFER_BLOCKING 0x0 ;  /* 0x0000000000007b1d */ /* 0x000fec0000010000 */
[----:B------:R-:W-:Y:S05]  /*0d60*/  @P0 BRA `(.L_x_17) ;  /* 0x00000028008c0947 */ /* 0x000fea0003800000 */
[----:B------:R-:W0:Y:S01]  /*0d70*/  S2UR UR5, SR_CgaCtaId ;  /* 0x00000000000579c3 */ /* 0x000e220000008800 */
[----:B------:R-:W-:Y:S01]  /*0d80*/  UMOV UR4, 0x400 ;  /* 0x0000040000047882 */ /* 0x000fe20000000000 */
[C---:B------:R-:W-:Y:S02]  /*0d90*/  ISETP.GT.AND P2, PT, R2.reuse, 0x20, PT ;  /* 0x000000200200780c */ /* 0x040fe40003f44270 */
[C---:B------:R-:W-:Y:S02]  /*0da0*/  ISETP.GT.AND P4, PT, R2.reuse, 0x40, PT ;  /* 0x000000400200780c */ /* 0x040fe40003f84270 */
[C---:B------:R-:W-:Y:S02]  /*0db0*/  ISETP.GT.AND P3, PT, R2.reuse, 0x60, PT ;  /* 0x000000600200780c */ /* 0x040fe40003f64270 */
[----:B------:R-:W-:Y:S01]  /*0dc0*/  ISETP.GT.AND P1, PT, R2, 0x80, PT ;  /* 0x000000800200780c */ /* 0x000fe20003f24270 */
[----:B0-----:R-:W-:-:S09]  /*0dd0*/  ULEA UR4, UR5, UR4, 0x18 ;  /* 0x0000000405047291 */ /* 0x001fd2000f8ec0ff */
[----:B------:R-:W4:Y:S04]  /*0de0*/  LDS R0, [UR4+0xc] ;  /* 0x00000c04ff007984 */ /* 0x000f280008000800 */
[----:B------:R-:W0:Y:S04]  /*0df0*/  LDS.128 R8, [UR4+0x10] ;  /* 0x00001004ff087984 */ /* 0x000e280008000c00 */
[----:B------:R-:W1:Y:S01]  /*0e00*/  LDS.64 R6, [UR4+0x20] ;  /* 0x00002004ff067984 */ /* 0x000e620008000a00 */
[----:B----4-:R-:W-:Y:S02]  /*0e10*/  @P2 VIMNMX R5, PT, PT, R5, R0, !PT ;  /* 0x0000000005052248 */ /* 0x010fe40007fe0100 */
[----:B------:R-:W-:-:S02]  /*0e20*/  ISETP.GT.AND P2, PT, R2, 0xa0, PT ;  /* 0x000000a00200780c */ /* 0x000fc40003f44270 */
[----:B0-----:R-:W-:Y:S02]  /*0e30*/  @P4 VIMNMX R5, PT, PT, R5, R8, !PT ;  /* 0x0000000805054248 */ /* 0x001fe40007fe0100 */
[C---:B------:R-:W-:Y:S02]  /*0e40*/  ISETP.GT.AND P4, PT, R2.reuse, 0xc0, PT ;  /* 0x000000c00200780c */ /* 0x040fe40003f84270 */
[----:B------:R-:W-:Y:S02]  /*0e50*/  @P3 VIMNMX R5, PT, PT, R5, R9, !PT ;  /* 0x0000000905053248 */ /* 0x000fe40007fe0100 */
[----:B------:R-:W-:Y:S02]  /*0e60*/  ISETP.GT.AND P3, PT, R2, 0xe0, PT ;  /* 0x000000e00200780c */ /* 0x000fe40003f64270 */
[----:B------:R-:W-:-:S04]  /*0e70*/  @P1 VIMNMX R5, PT, PT, R5, R10, !PT ;  /* 0x0000000a05051248 */ /* 0x000fc80007fe0100 */
[----:B------:R-:W-:-:S04]  /*0e80*/  @P2 VIMNMX R5, PT, PT, R5, R11, !PT ;  /* 0x0000000b05052248 */ /* 0x000fc80007fe0100 */
[----:B-1----:R-:W-:-:S04]  /*0e90*/  @P4 VIMNMX R5, PT, PT, R5, R6, !PT ;  /* 0x0000000605054248 */ /* 0x002fc80007fe0100 */
[----:B------:R-:W-:Y:S01]  /*0ea0*/  @P3 VIMNMX R5, PT, PT, R5, R7, !PT ;  /* 0x0000000705053248 */ /* 0x000fe20007fe0100 */
[----:B------:R-:W-:Y:S06]  /*0eb0*/  BRA `(.L_x_17) ;  /* 0x0000002800387947 */ /* 0x000fec0003800000 */
.L_x_3:
[----:B------:R-:W0:Y:S01]  /*0ec0*/  S2R R0, SR_TID.X ;  /* 0x0000000000007919 */ /* 0x000e220000002100 */
[----:B------:R-:W1:Y:S01]  /*0ed0*/  LDC.64 R20, c[0x0][0x380] ;  /* 0x0000e000ff147b82 */ /* 0x000e620000000a00 */
[----:B0-----:R-:W-:-:S04]  /*0ee0*/  IMAD.SHL.U32 R3, R0, 0x4, RZ ;  /* 0x0000000400037824 */ /* 0x001fc800078e00ff */
[----:B-1----:R-:W-:-:S05]  /*0ef0*/  IMAD.WIDE.U32 R20, R3, 0x4, R20 ;  /* 0x0000000403147825 */ /* 0x002fca00078e0014 */
[----:B------:R-:W2:Y:S04]  /*0f00*/  LDG.E.128.CONSTANT R4, desc[UR6][R20.64] ;  /* 0x0000000614047981 */ /* 0x000ea8000c1e9d00 */
[----:B------:R-:W3:Y:S04]  /*0f10*/  LDG.E.128.CONSTANT R8, desc[UR6][R20.64+0x1000] ;  /* 0x0010000614087981 */ /* 0x000ee8000c1e9d00 */
[----:B------:R-:W4:Y:S04]  /*0f20*/  LDG.E.128.CONSTANT R12, desc[UR6][R20.64+0x2000] ;  /* 0x00200006140c7981 */ /* 0x000f28000c1e9d00 */
[----:B------:R-:W5:Y:S01]  /*0f30*/  LDG.E.128.CONSTANT R16, desc[UR6][R20.64+0x3000] ;  /* 0x0030000614107981 */ /* 0x000f62000c1e9d00 */
[----:B------:R-:W-:Y:S01]  /*0f40*/  ISETP.GE.U32.AND P0, PT, R2, 0x2000, PT ;  /* 0x000020000200780c */ /* 0x000fe20003f06070 */
[----:B------:R-:W-:Y:S01]  /*0f50*/  IMAD.MOV.U32 R23, RZ, RZ, 0x1000 ;  /* 0x00001000ff177424 */ /* 0x000fe200078e00ff */
[----:B--2---:R-:W-:-:S02]  /*0f60*/  VIMNMX3 R4, R4, R5, R6, !PT ;  /* 0x000000050404720f */ /* 0x004fc40007800106 */
[----:B---3--:R-:W-:Y:S02]  /*0f70*/  VIMNMX3 R7, R7, R8, R9, !PT ;  /* 0x000000080707720f */ /* 0x008fe40007800109 */
[----:B----4-:R-:W-:Y:S02]  /*0f80*/  VIMNMX3 R10, R10, R11, R12, !PT ;  /* 0x0000000b0a0a720f */ /* 0x010fe4000780010c */
[----:B------:R-:W-:Y:S02]  /*0f90*/  VIMNMX3 R13, R13, R14, R15, !PT ;  /* 0x0000000e0d0d720f */ /* 0x000fe4000780010f */
[----:B-----5:R-:W-:Y:S02]  /*0fa0*/  VIMNMX3 R18, R16, R17, R18, !PT ;  /* 0x000000111012720f */ /* 0x020fe40007800112 */
[----:B------:R-:W-:Y:S02]  /*0fb0*/  VIMNMX3 R4, R4, R7, R10, !PT ;  /* 0x000000070404720f */ /* 0x000fe4000780010a */
[----:B------:R-:W-:-:S04]  /*0fc0*/  VIMNMX3 R13, R13, R18, R19, !PT ;  /* 0x000000120d0d720f */ /* 0x000fc80007800113 */
[----:B------:R-:W-:Y:S01]  /*0fd0*/  VIMNMX R3, PT, PT, R4, R13, !PT ;  /* 0x0000000d04037248 */ /* 0x000fe20007fe0100 */
[----:B------:R-:W-:Y:S06]  /*0fe0*/  @!P0 BRA `(.L_x_18) ;  /* 0x0000000000608947 */ /* 0x000fec0003800000 */
[----:B------:R-:W0:Y:S01]  /*0ff0*/  LDC R24, c[0x0][0x390] ;  /* 0x0000e400ff187b82 */ /* 0x000e220000000800 */
[----:B------:R-:W-:Y:S02]  /*1000*/  VIADD R22, R2, 0xfffff000 ;  /* 0xfffff00002167836 */ /* 0x000fe40000000000 */
[----:B------:R-:W-:-:S07]  /*1010*/  IMAD.MOV.U32 R23, RZ, RZ, 0x1000 ;  /* 0x00001000ff177424 */ /* 0x000fce00078e00ff */
.L_x_20:
[----:B------:R-:W-:-:S05]  /*1020*/  IMAD.WIDE R26, R23, 0x4, R20 ;  /* 0x00000004171a7825 */ /* 0x000fca00078e0214 */
[----:B------:R-:W2:Y:S04]  /*1030*/  LDG.E.128.CONSTANT R4, desc[UR6][R26.64] ;  /* 0x000000061a047981 */ /* 0x000ea8000c1e9d00 */
[----:B------:R-:W3:Y:S04]  /*1040*/  LDG.E.128.CONSTANT R8, desc[UR6][R26.64+0x1000] ;  /* 0x001000061a087981 */ /* 0x000ee8000c1e9d00 */
[----:B------:R-:W4:Y:S04]  /*1050*/  LDG.E.128.CONSTANT R12, desc[UR6][R26.64+0x2000] ;  /* 0x002000061a0c7981 */ /* 0x000f28000c1e9d00 */
[----:B------:R-:W5:Y:S01]  /*1060*/  LDG.E.128.CONSTANT R16, desc[UR6][R26.64+0x3000] ;  /* 0x003000061a107981 */ /* 0x000f62000c1e9d00 */
[----:B0-----:R-:W-:Y:S01]  /*1070*/  IMAD.MOV.U32 R2, RZ, RZ, R24 ;  /* 0x000000ffff027224 */ /* 0x001fe200078e0018 */
[----:B--2---:R-:W-:-:S03]  /*1080*/  VIMNMX3 R3, R3, R4, R5, !PT ;  /* 0x000000040303720f */ /* 0x004fc60007800105 */
[----:B------:R-:W-:Y:S01]  /*1090*/  IMAD.IADD R4, R2, 0x1, -R23 ;  /* 0x0000000102047824 */ /* 0x000fe200078e0a17 */
[----:B---3--:R-:W-:-:S04]  /*10a0*/  VIMNMX3 R6, R6, R7, R8, !PT ;  /* 0x000000070606720f */ /* 0x008fc80007800108 */
[----:B------:R-:W-:Y:S02]  /*10b0*/  ISETP.GE.AND P0, PT, R4, 0x1000, PT ;  /* 0x000010000400780c */ /* 0x000fe40003f06270 */
[----:B------:R-:W-:Y:S02]  /*10c0*/  VIMNMX3 R8, R9, R10, R11, !PT ;  /* 0x0000000a0908720f */ /* 0x000fe4000780010b */
[----:B----4-:R-:W-:Y:S02]  /*10d0*/  VIMNMX3 R12, R12, R13, R14, !PT ;  /* 0x0000000d0c0c720f */ /* 0x010fe4000780010e */
[----:B-----5:R-:W-:Y:S02]  /*10e0*/  VIMNMX3 R15, R15, R16, R17, !PT ;  /* 0x000000100f0f720f */ /* 0x020fe40007800111 */
[----:B------:R-:W-:Y:S02]  /*10f0*/  VIMNMX R18, PT, PT, R18, R19, !PT ;  /* 0x0000001312127248 */ /* 0x000fe40007fe0100 */
[----:B------:R-:W-:-:S02]  /*1100*/  VIMNMX3 R3, R3, R6, R8, !PT ;  /* 0x000000060303720f */ /* 0x000fc40007800108 */
[----:B------:R-:W-:-:S04]  /*1110*/  VIMNMX3 R12, R12, R15, R18, !PT ;  /* 0x0000000f0c0c720f */ /* 0x000fc80007800112 */
[----:B------:R-:W-:Y:S01]  /*1120*/  VIMNMX R3, PT, PT, R3, R12, !PT ;  /* 0x0000000c03037248 */ /* 0x000fe20007fe0100 */
[----:B------:R-:W-:Y:S06]  /*1130*/  @!P0 BRA `(.L_x_19) ;  /* 0x0000000400fc8947 */ /* 0x000fec0003800000 */
[----:B------:R-:W-:-:S05]  /*1140*/  VIADD R23, R23, 0x1000 ;  /* 0x0000100017177836 */ /* 0x000fca0000000000 */
[----:B------:R-:W-:-:S13]  /*1150*/  ISETP.GT.AND P0, PT, R23, R22, PT ;  /* 0x000000161700720c */ /* 0x000fda0003f04270 */
[----:B------:R-:W-:Y:S05]  /*1160*/  @!P0 BRA `(.L_x_20) ;  /* 0xfffffffc00ac8947 */ /* 0x000fea000383ffff */
.L_x_18:
[----:B------:R-:W-:-:S13]  /*1170*/  ISETP.GE.AND P0, PT, R23, R2, PT ;  /* 0x000000021700720c */ /* 0x000fda0003f06270 */
[----:B------:R-:W-:Y:S05]  /*1180*/  @P0 BRA `(.L_x_19) ;  /* 0x0000000400e80947 */ /* 0x000fea0003800000 */
[----:B------:R-:W-:Y:S01]  /*1190*/  IMAD.IADD R11, R2, 0x1, -R23 ;  /* 0x00000001020b7824 */ /* 0x000fe200078e0a17 */
[----:B------:R-:W-:Y:S04]  /*11a0*/  BSSY.RECONVERGENT B1, `(.L_x_19) ;  /* 0x0000078000017945 */ /* 0x000fe80003800200 */
[----:B------:R-:W-:-:S13]  /*11b0*/  ISETP.GE.AND P0, PT, R0, R11, PT ;  /* 0x0000000b0000720c */ /* 0x000fda0003f06270 */
[----:B------:R-:W-:Y:S05]  /*11c0*/  @P0 BRA `(.L_x_21) ;  /* 0x0000000400d40947 */ /* 0x000fea0003800000 */
[----:B------:R-:W-:Y:S01]  /*11d0*/  LOP3.LUT R4, RZ, R0, RZ, 0x33, !PT ;  /* 0x00000000ff047212 */ /* 0x000fe200078e33ff */
[----:B------:R-:W-:Y:S03]  /*11e0*/  BSSY.RECONVERGENT B2, `(.L_x_22) ;  /* 0x0000015000027945 */ /* 0x000fe60003800200 */
[----:B------:R-:W-:-:S04]  /*11f0*/  IADD3 R4, PT, PT, -R23, R2, R4 ;  /* 0x0000000217047210 */ /* 0x000fc80007ffe104 */
[C---:B------:R-:W-:Y:S02]  /*1200*/  LOP3.LUT R2, R4.reuse, 0x300, RZ, 0xc0, !PT ;  /* 0x0000030004027812 */ /* 0x040fe400078ec0ff */
[----:B------:R-:W-:Y:S02]  /*1210*/  ISETP.GE.U32.AND P1, PT, R4, 0x300, PT ;  /* 0x000003000400780c */ /* 0x000fe40003f26070 */
[----:B------:R-:W-:Y:S01]  /*1220*/  ISETP.NE.AND P0, PT, R2, 0x300, PT ;  /* 0x000003000200780c */ /* 0x000fe20003f05270 */
[----:B------:R-:W-:-:S12]  /*1230*/  IMAD.MOV.U32 R2, RZ, RZ, R0 ;  /* 0x000000ffff027224 */ /* 0x000fd800078e0000 */
[----:B------:R-:W-:Y:S05]  /*1240*/  @!P0 BRA `(.L_x_23) ;  /* 0x0000000000388947 */ /* 0x000fea0003800000 */
[----:B------:R-:W0:Y:S01]  /*1250*/  LDC.64 R6, c[0x0][0x380] ;  /* 0x0000e000ff067b82 */ /* 0x000e220000000a00 */
[----:B------:R-:W-:Y:S01]  /*1260*/  LEA.HI R2, R4, 0x1, RZ, 0x18 ;  /* 0x0000000104027811 */ /* 0x000fe200078fc0ff */
[----:B------:R-:W-:-:S03]  /*1270*/  IMAD.IADD R9, R0, 0x1, R23 ;  /* 0x0000000100097824 */ /* 0x000fc600078e0217 */
[----:B------:R-:W-:Y:S01]  /*1280*/  LOP3.LUT R4, R2, 0x3, RZ, 0xc0, !PT ;  /* 0x0000000302047812 */ /* 0x000fe200078ec0ff */
[----:B------:R-:W-:-:S04]  /*1290*/  IMAD.MOV.U32 R2, RZ, RZ, R0 ;  /* 0x000000ffff027224 */ /* 0x000fc800078e0000 */
[----:B------:R-:W-:-:S07]  /*12a0*/  IMAD.MOV R8, RZ, RZ, -R4 ;  /* 0x000000ffff087224 */ /* 0x000fce00078e0a04 */
.L_x_24:
[----:B0-----:R-:W-:-:S06]  /*12b0*/  IMAD.WIDE.U32 R4, R9, 0x4, R6 ;  /* 0x0000000409047825 */ /* 0x001fcc00078e0006 */
[----:B------:R-:W2:Y:S01]  /*12c0*/  LDG.E.CONSTANT R4, desc[UR6][R4.64] ;  /* 0x0000000604047981 */ /* 0x000ea2000c1e9900 */
[----:B------:R-:W-:Y:S02]  /*12d0*/  VIADD R8, R8, 0x1 ;  /* 0x0000000108087836 */ /* 0x000fe40000000000 */
[----:B------:R-:W-:Y:S02]  /*12e0*/  VIADD R2, R2, 0x100 ;  /* 0x0000010002027836 */ /* 0x000fe40000000000 */
[----:B------:R-:W-:Y:S01]  /*12f0*/  VIADD R9, R9, 0x100 ;  /* 0x0000010009097836 */ /* 0x000fe20000000000 */
[----:B------:R-:W-:Y:S02]  /*1300*/  ISETP.NE.AND P0, PT, R8, RZ, PT ;  /* 0x000000ff0800720c */ /* 0x000fe40003f05270 */
[----:B--2---:R-:W-:-:S11]  /*1310*/  VIMNMX R3, PT, PT, R4, R3, !PT ;  /* 0x0000000304037248 */ /* 0x004fd60007fe0100 */
[----:B------:R-:W-:Y:S05]  /*1320*/  @P0 BRA `(.L_x_24) ;  /* 0xfffffffc00e00947 */ /* 0x000fea000383ffff */
.L_x_23:
[----:B------:R-:W-:Y:S05]  /*1330*/  BSYNC.RECONVERGENT B2 ;  /* 0x0000000000027941 */ /* 0x000fea0003800200 */
.L_x_22:
[----:B------:R-:W-:Y:S05]  /*1340*/  @!P1 BRA `(.L_x_21) ;  /* 0x0000000400749947 */ /* 0x000fea0003800000 */
[----:B------:R-:W0:Y:S01]  /*1350*/  LDCU.64 UR4, c[0x0][0x380] ;  /* 0x00007000ff0477ac */ /* 0x000e220008000a00 */
[----:B------:R-:W-:Y:S01]  /*1360*/  IMAD.IADD R7, R11, 0x1, -R2 ;  /* 0x000000010b077824 */ /* 0x000fe200078e0a02 */
[C---:B------:R-:W-:Y:S01]  /*1370*/  IADD3 R5, P0, PT, R2.reuse, R23, RZ ;  /* 0x0000001702057210 */ /* 0x040fe20007f1e0ff */
[----:B------:R-:W-:Y:S01]  /*1380*/  BSSY.RECONVERGENT B2, `(.L_x_25) ;  /* 0x0000033000027945 */ /* 0x000fe20003800200 */
[----:B------:R-:W-:Y:S02]  /*1390*/  IMAD.IADD R13, R2, 0x1, R23 ;  /* 0x00000001020d7824 */ /* 0x000fe400078e0217 */
[----:B------:R-:W-:Y:S01]  /*13a0*/  ISETP.GT.AND P1, PT, R7, 0xc00, PT ;  /* 0x00000c000700780c */ /* 0x000fe20003f24270 */
[----:B------:R-:W-:Y:S01]  /*13b0*/  IMAD.X R6, RZ, RZ, RZ, P0 ;  /* 0x000000ffff067224 */ /* 0x000fe200000e06ff */
[----:B0-----:R-:W-:-:S04]  /*13c0*/  LEA R4, P0, R5, UR4, 0x2 ;  /* 0x0000000405047c11 */ /* 0x001fc8000f8010ff */
[----:B------:R-:W-:Y:S02]  /*13d0*/  LEA.HI.X R5, R5, UR5, R6, 0x2, P0 ;  /* 0x0000000505057c11 */ /* 0x000fe400080f1406 */
[----:B------:R-:W-:-:S05]  /*13e0*/  IADD3 R4, P0, PT, R4, 0x800, RZ ;  /* 0x0000080004047810 */ /* 0x000fca0007f1e0ff */
[----:B------:R-:W-:Y:S01]  /*13f0*/  IMAD.X R5, RZ, RZ, R5, P0 ;  /* 0x000000ffff057224 */ /* 0x000fe200000e0605 */
[----:B------:R-:W-:Y:S01]  /*1400*/  PLOP3.LUT P0, PT, PT, PT, PT, 0x80, 0x8 ;  /* 0x000000000008781c */ /* 0x000fe20003f0f070 */
[----:B------:R-:W-:-:S12]  /*1410*/  @!P1 BRA `(.L_x_26) ;  /* 0x0000000000a49947 */ /* 0x000fd80003800000 */
[----:B------:R-:W-:Y:S01]  /*1420*/  PLOP3.LUT P0, PT, PT, PT, PT, 0x8, 0x80 ;  /* 0x000000000080781c */ /* 0x000fe20003f0e170 */
[----:B------:R-:W-:-:S12]  /*1430*/  VIADD R15, R11, 0xfffff400 ;  /* 0xfffff4000b0f7836 */ /* 0x000fd80000000000 */
.L_x_27:
[----:B------:R-:W0:Y:S01]  /*1440*/  LDC.64 R6, c[0x0][0x380] ;  /* 0x0000e000ff067b82 */ /* 0x000e220000000a00 */
[C---:B------:R-:W-:Y:S01]  /*1450*/  VIADD R25, R13.reuse, 0x400 ;  /* 0x000004000d197836 */ /* 0x040fe20000000000 */
[----:B------:R-:W2:Y:S01]  /*1460*/  LDG.E.CONSTANT R10, desc[UR6][R4.64+-0x400] ;  /* 0xfffc0006040a7981 */ /* 0x000ea2000c1e9900 */
[----:B------:R-:W-:-:S03]  /*1470*/  VIADD R9, R13, 0x800 ;  /* 0x000008000d097836 */ /* 0x000fc60000000000 */
[----:B------:R-:W3:Y:S04]  /*1480*/  LDG.E.CONSTANT R21, desc[UR6][R4.64] ;  /* 0x0000000604157981 */ /* 0x000ee8000c1e9900 */
[----:B------:R-:W3:Y:S04]  /*1490*/  LDG.E.CONSTANT R18, desc[UR6][R4.64+0x400] ;  /* 0x0004000604127981 */ /* 0x000ee8000c1e9900 */
[----:B------:R-:W4:Y:S01]  /*14a0*/  LDG.E.CONSTANT R16, desc[UR6][R4.64+0xc00] ;  /* 0x000c000604107981 */ /* 0x000f22000c1e9900 */
[----:B------:R-:W-:-:S03]  /*14b0*/  VIADD R27, R13, 0xc00 ;  /* 0x00000c000d1b7836 */ /* 0x000fc60000000000 */
[----:B------:R-:W5:Y:S04]  /*14c0*/  LDG.E.CONSTANT R17, desc[UR6][R4.64+0x1000] ;  /* 0x0010000604117981 */ /* 0x000f68000c1e9900 */
[----:B------:R-:W5:Y:S01]  /*14d0*/  LDG.E.CONSTANT R14, desc[UR6][R4.64+0x1400] ;  /* 0x00140006040e7981 */ /* 0x000f62000c1e9900 */
[----:B0-----:R-:W-:-:S03]  /*14e0*/  IMAD.WIDE.U32 R22, R13, 0x4, R6 ;  /* 0x000000040d167825 */ /* 0x001fc600078e0006 */
[----:B------:R-:W5:Y:S04]  /*14f0*/  LDG.E.CONSTANT R20, desc[UR6][R4.64+0x1c00] ;  /* 0x001c000604147981 */ /* 0x000f68000c1e9900 */
[----:B------:R-:W2:Y:S01]  /*1500*/  LDG.E.CONSTANT R12, desc[UR6][R22.64] ;  /* 0x00000006160c7981 */ /* 0x000ea2000c1e9900 */
[----:B------:R-:W-:-:S05]  /*1510*/  IMAD.WIDE.U32 R24, R25, 0x4, R6 ;  /* 0x0000000419187825 */ /* 0x000fca00078e0006 */
[----:B------:R-:W4:Y:S01]  /*1520*/  LDG.E.CONSTANT R19, desc[UR6][R24.64] ;  /* 0x0000000618137981 */ /* 0x000f22000c1e9900 */
[----:B------:R-:W-:-:S03]  /*1530*/  IMAD.WIDE.U32 R8, R9, 0x4, R6 ;  /* 0x0000000409087825 */ /* 0x000fc600078e0006 */
[----:B------:R-:W5:Y:S01]  /*1540*/  LDG.E.CONSTANT R23, desc[UR6][R4.64+0x2000] ;  /* 0x0020000604177981 */ /* 0x000f62000c1e9900 */
[----:B------:R-:W-:-:S03]  /*1550*/  IMAD.WIDE.U32 R6, R27, 0x4, R6 ;  /* 0x000000041b067825 */ /* 0x000fc600078e0006 */
[----:B------:R-:W5:Y:S04]  /*1560*/  LDG.E.CONSTANT R9, desc[UR6][R8.64] ;  /* 0x0000000608097981 */ /* 0x000f68000c1e9900 */
[----:B------:R-:W5:Y:S04]  /*1570*/  LDG.E.CONSTANT R22, desc[UR6][R4.64+0x2400] ;  /* 0x0024000604167981 */ /* 0x000f68000c1e9900 */
[----:B------:R0:W5:Y:S04]  /*1580*/  LDG.E.CONSTANT R6, desc[UR6][R6.64] ;  /* 0x0000000606067981 */ /* 0x000168000c1e9900 */
[----:B------:R-:W5:Y:S04]  /*1590*/  LDG.E.CONSTANT R25, desc[UR6][R4.64+0x2c00] ;  /* 0x002c000604197981 */ /* 0x000f68000c1e9900 */
[----:B------:R-:W5:Y:S04]  /*15a0*/  LDG.E.CONSTANT R27, desc[UR6][R4.64+0x3000] ;  /* 0x00300006041b7981 */ /* 0x000f68000c1e9900 */
[----:B------:R1:W5:Y:S01]  /*15b0*/  LDG.E.CONSTANT R24, desc[UR6][R4.64+0x3400] ;  /* 0x0034000604187981 */ /* 0x000362000c1e9900 */
[----:B------:R-:W-:-:S05]  /*15c0*/  VIADD R2, R2, 0x1000 ;  /* 0x0000100002027836 */ /* 0x000fca0000000000 */
[----:B------:R-:W-:Y:S02]  /*15d0*/  ISETP.GE.AND P1, PT, R2, R15, PT ;  /* 0x0000000f0200720c */ /* 0x000fe40003f26270 */
[----:B0-----:R-:W-:Y:S01]  /*15e0*/  IADD3 R7, P2, PT, R4, 0x4000, RZ ;  /* 0x0000400004077810 */ /* 0x001fe20007f5e0ff */
[----:B------:R-:W-:-:S04]  /*15f0*/  VIADD R13, R13, 0x1000 ;  /* 0x000010000d0d7836 */ /* 0x000fc80000000000 */
[----:B-1----:R-:W-:Y:S02]  /*1600*/  IMAD.X R5, RZ, RZ, R5, P2 ;  /* 0x000000ffff057224 */ /* 0x002fe400010e0605 */
[----:B------:R-:W-:Y:S01]  /*1610*/  IMAD.MOV.U32 R4, RZ, RZ, R7 ;  /* 0x000000ffff047224 */ /* 0x000fe200078e0007 */
[----:B--2---:R-:W-:-:S04]  /*1620*/  VIMNMX3 R10, R3, R12, R10, !PT ;  /* 0x0000000c030a720f */ /* 0x004fc8000780010a */
[----:B---3--:R-:W-:-:S04]  /*1630*/  VIMNMX3 R10, R10, R21, R18, !PT ;  /* 0x000000150a0a720f */ /* 0x008fc80007800112 */
[----:B----4-:R-:W-:-:S04]  /*1640*/  VIMNMX3 R10, R10, R19, R16, !PT ;  /* 0x000000130a0a720f */ /* 0x010fc80007800110 */
[----:B-----5:R-:W-:-:S04]  /*1650*/  VIMNMX3 R10, R10, R17, R14, !PT ;  /* 0x000000110a0a720f */ /* 0x020fc8000780010e */
[----:B------:R-:W-:-:S04]  /*1660*/  VIMNMX3 R9, R10, R9, R20, !PT ;  /* 0x000000090a09720f */ /* 0x000fc80007800114 */
[----:B------:R-:W-:-:S04]  /*1670*/  VIMNMX3 R9, R9, R23, R22, !PT ;  /* 0x000000170909720f */ /* 0x000fc80007800116 */
[----:B------:R-:W-:-:S04]  /*1680*/  VIMNMX3 R6, R9, R6, R25, !PT ;  /* 0x000000060906720f */ /* 0x000fc80007800119 */
[----:B------:R-:W-:Y:S01]  /*1690*/  VIMNMX3 R3, R6, R27, R24, !PT ;  /* 0x0000001b0603720f */ /* 0x000fe20007800118 */
[----:B------:R-:W-:Y:S06]  /*16a0*/  @!P1 BRA `(.L_x_27) ;  /* 0xfffffffc00649947 */ /* 0x000fec000383ffff */
.L_x_26:
[----:B------:R-:W-:Y:S05]  /*16b0*/  BSYNC.RECONVERGENT B2 ;  /* 0x0000000000027941 */ /* 0x000fea0003800200 */
.L_x_25:
[----:B------:R-:W-:Y:S01]  /*16c0*/  IMAD.IADD R6, R11, 0x1, -R2 ;  /* 0x000000010b067824 */ /* 0x000fe200078e0a02 */
[----:B------:R-:W-:Y:S04]  /*16d0*/  BSSY.RECONVERGENT B2, `(.L_x_28) ;  /* 0x000001a000027945 */ /* 0x000fe80003800200 */
[----:B------:R-:W-:-:S13]  /*16e0*/  ISETP.GT.AND P1, PT, R6, 0x400, PT ;  /* 0x000004000600780c */ /* 0x000fda0003f24270 */
[----:B------:R-:W-:Y:S05]  /*16f0*/  @!P1 BRA `(.L_x_29) ;  /* 0x00000000005c9947 */ /* 0x000fea0003800000 */
[----:B------:R-:W0:Y:S01]  /*1700*/  LDC.64 R8, c[0x0][0x380] ;  /* 0x0000e000ff087b82 */ /* 0x000e220000000a00 */
[C---:B------:R-:W-:Y:S01]  /*1710*/  VIADD R15, R13.reuse, 0x400 ;  /* 0x000004000d0f7836 */ /* 0x040fe20000000000 */
[----:B------:R-:W2:Y:S04]  /*1720*/  LDG.E.CONSTANT R10, desc[UR6][R4.64+-0x400] ;  /* 0xfffc0006040a7981 */ /* 0x000ea8000c1e9900 */
[----:B------:R-:W3:Y:S04]  /*1730*/  LDG.E.CONSTANT R12, desc[UR6][R4.64+0x400] ;  /* 0x00040006040c7981 */ /* 0x000ee8000c1e9900 */
[----:B------:R-:W4:Y:S04]  /*1740*/  LDG.E.CONSTANT R14, desc[UR6][R4.64+0xc00] ;  /* 0x000c0006040e7981 */ /* 0x000f28000c1e9900 */
[----:B------:R-:W5:Y:S04]  /*1750*/  LDG.E.CONSTANT R17, desc[UR6][R4.64+0x1000] ;  /* 0x0010000604117981 */ /* 0x000f68000c1e9900 */
[----:B------:R1:W5:Y:S01]  /*1760*/  LDG.E.CONSTANT R16, desc[UR6][R4.64+0x1400] ;  /* 0x0014000604107981 */ /* 0x000362000c1e9900 */
[----:B0-----:R-:W-:-:S04]  /*1770*/  IMAD.WIDE.U32 R6, R13, 0x4, R8 ;  /* 0x000000040d067825 */ /* 0x001fc800078e0008 */
[----:B------:R-:W-:Y:S02]  /*1780*/  IMAD.WIDE.U32 R8, R15, 0x4, R8 ;  /* 0x000000040f087825 */ /* 0x000fe400078e0008 */
[----:B------:R-:W2:Y:S04]  /*1790*/  LDG.E.CONSTANT R6, desc[UR6][R6.64] ;  /* 0x0000000606067981 */ /* 0x000ea8000c1e9900 */
[----:B------:R-:W3:Y:S04]  /*17a0*/  LDG.E.CONSTANT R15, desc[UR6][R4.64] ;  /* 0x00000006040f7981 */ /* 0x000ee8000c1e9900 */
[----:B------:R-:W4:Y:S01]  /*17b0*/  LDG.E.CONSTANT R9, desc[UR6][R8.64] ;  /* 0x0000000608097981 */ /* 0x000f22000c1e9900 */
[----:B------:R-:W-:Y:S01]  /*17c0*/  PLOP3.LUT P0, PT, PT, PT, PT, 0x8, 0x80 ;  /* 0x000000000080781c */ /* 0x000fe20003f0e170 */
[----:B------:R-:W-:-:S02]  /*17d0*/  VIADD R2, R2, 0x800 ;  /* 0x0000080002027836 */ /* 0x000fc40000000000 */
[----:B------:R-:W-:Y:S01]  /*17e0*/  VIADD R13, R13, 0x800 ;  /* 0x000008000d0d7836 */ /* 0x000fe20000000000 */
[----:B--2---:R-:W-:Y:S02]  /*17f0*/  VIMNMX3 R10, R3, R6, R10, !PT ;  /* 0x00000006030a720f */ /* 0x004fe4000780010a */
[----:B------:R-:W-:Y:S02]  /*1800*/  IADD3 R6, P1, PT, R4, 0x2000, RZ ;  /* 0x0000200004067810 */ /* 0x000fe40007f3e0ff */
[----:B---3--:R-:W-:-:S03]  /*1810*/  VIMNMX3 R10, R10, R15, R12, !PT ;  /* 0x0000000f0a0a720f */ /* 0x008fc6000780010c */
[----:B------:R-:W-:Y:S01]  /*1820*/  IMAD.X R7, RZ, RZ, R5, P1 ;  /* 0x000000ffff077224 */ /* 0x000fe200008e0605 */
[----:B----4-:R-:W-:Y:S01]  /*1830*/  VIMNMX3 R10, R10, R9, R14, !PT ;  /* 0x000000090a0a720f */ /* 0x010fe2000780010e */
[----:B-1----:R-:W-:Y:S02]  /*1840*/  IMAD.MOV.U32 R4, RZ, RZ, R6 ;  /* 0x000000ffff047224 */ /* 0x002fe400078e0006 */
[----:B------:R-:W-:Y:S01]  /*1850*/  IMAD.MOV.U32 R5, RZ, RZ, R7 ;  /* 0x000000ffff057224 */ /* 0x000fe200078e0007 */
[----:B-----5:R-:W-:-:S07]  /*1860*/  VIMNMX3 R3, R10, R17, R16, !PT ;  /* 0x000000110a03720f */ /* 0x020fce0007800110 */
.L_x_29:
[----:B------:R-:W-:Y:S05]  /*1870*/  BSYNC.RECONVERGENT B2 ;  /* 0x0000000000027941 */ /* 0x000fea0003800200 */
.L_x_28:
[----:B------:R-:W-:-:S13]  /*1880*/  ISETP.LT.OR P0, PT, R2, R11, P0 ;  /* 0x0000000b0200720c */ /* 0x000fda0000701670 */
[----:B------:R-:W-:Y:S05]  /*1890*/  @!P0 BRA `(.L_x_21) ;  /* 0x0000000000208947 */ /* 0x000fea0003800000 */
[----:B------:R-:W0:Y:S01]  /*18a0*/  LDC.64 R6, c[0x0][0x380] ;  /* 0x0000e000ff067b82 */ /* 0x000e220000000a00 */
[----:B------:R-:W2:Y:S04]  /*18b0*/  LDG.E.CONSTANT R2, desc[UR6][R4.64+-0x400] ;  /* 0xfffc000604027981 */ /* 0x000ea8000c1e9900 */
[----:B------:R-:W3:Y:S04]  /*18c0*/  LDG.E.CONSTANT R9, desc[UR6][R4.64] ;  /* 0x0000000604097981 */ /* 0x000ee8000c1e9900 */
[----:B------:R-:W3:Y:S01]  /*18d0*/  LDG.E.CONSTANT R8, desc[UR6][R4.64+0x400] ;  /* 0x0004000604087981 */ /* 0x000ee2000c1e9900 */
[----:B0-----:R-:W-:-:S06]  /*18e0*/  IMAD.WIDE.U32 R6, R13, 0x4, R6 ;  /* 0x000000040d067825 */ /* 0x001fcc00078e0006 */
[----:B------:R-:W2:Y:S02]  /*18f0*/  LDG.E.CONSTANT R6, desc[UR6][R6.64] ;  /* 0x0000000606067981 */ /* 0x000ea4000c1e9900 */
[----:B--2---:R-:W-:-:S04]  /*1900*/  VIMNMX3 R2, R3, R6, R2, !PT ;  /* 0x000000060302720f */ /* 0x004fc80007800102 */
[----:B---3--:R-:W-:-:S07]  /*1910*/  VIMNMX3 R3, R2, R9, R8, !PT ;  /* 0x000000090203720f */ /* 0x008fce0007800108 */
.L_x_21:
[----:B------:R-:W-:Y:S05]  /*1920*/  BSYNC.RECONVERGENT B1 ;  /* 0x0000000000017941 */ /* 0x000fea0003800200 */
.L_x_19:
[----:B------:R-:W0:Y:S01]  /*1930*/  S2R R8, SR_LANEID ;  /* 0x0000000000087919 */ /* 0x000e220000000000 */
[----:B------:R-:W1:Y:S01]  /*1940*/  SHFL.DOWN PT, R2, R3, 0x1, 0x1f ;  /* 0x08201f0003027f89 */ /* 0x000e6200000e0000 */
[C---:B0-----:R-:W-:Y:S02]  /*1950*/  ISETP.GT.AND P0, PT, R8.reuse, 0x1e, PT ;  /* 0x0000001e0800780c */ /* 0x041fe40003f04270 */
[----:B------:R-:W-:-:S11]  /*1960*/  ISETP.NE.AND P1, PT, R8, RZ, PT ;  /* 0x000000ff0800720c */ /* 0x000fd60003f25270 */
[----:B-1----:R-:W-:Y:S02]  /*1970*/  @!P0 VIMNMX R3, PT, PT, R2, R3, !PT ;  /* 0x0000000302038248 */ /* 0x002fe40007fe0100 */
[----:B------:R-:W-:Y:S01]  /*1980*/  ISETP.GT.AND P0, PT, R8, 0x1d, PT ;  /* 0x0000001d0800780c */ /* 0x000fe20003f04270 */
[----:B------:R-:W0:Y:S01]  /*1990*/  @!P1 S2R R6, SR_CgaCtaId ;  /* 0x0000000000069919 */ /* 0x000e220000008800 */
[----:B------:R-:W-:Y:S02]  /*19a0*/  @!P1 MOV R5, 0x400 ;  /* 0x0000040000059802 */ /* 0x000fe40000000f00 */
[----:B------:R-:W-:Y:S01]  /*19b0*/  @!P1 SHF.R.U32.HI R4, RZ, 0x3, R0 ;  /* 0x00000003ff049819 */ /* 0x000fe20000011600 */
[----:B------:R-:W1:Y:S03]  /*19c0*/  SHFL.DOWN PT, R2, R3, 0x2, 0x1f ;  /* 0x08401f0003027f89 */ /* 0x000e6600000e0000 */
[----:B------:R-:W-:-:S05]  /*19d0*/  @!P1 LOP3.LUT R4, R4, 0x7c, RZ, 0xc0, !PT ;  /* 0x0000007c04049812 */ /* 0x000fca00078ec0ff */
[----:B-1----:R-:W-:Y:S02]  /*19e0*/  @!P0 VIMNMX R3, PT, PT, R3, R2, !PT ;  /* 0x0000000203038248 */ /* 0x002fe40007fe0100 */
[----:B------:R-:W-:Y:S02]  /*19f0*/  ISETP.GT.AND P0, PT, R8, 0x1b, PT ;  /* 0x0000001b0800780c */ /* 0x000fe40003f04270 */
[----:B0-----:R-:W-:Y:S01]  /*1a00*/  @!P1 LEA R5, R6, R5, 0x18 ;  /* 0x0000000506059211 */ /* 0x001fe200078ec0ff */
[----:B------:R-:W0:Y:S04]  /*1a10*/  SHFL.DOWN PT, R2, R3, 0x4, 0x1f ;  /* 0x08801f0003027f89 */ /* 0x000e2800000e0000 */
[----:B------:R-:W-:-:S06]  /*1a20*/  @!P1 IMAD.IADD R7, R4, 0x1, R5 ;  /* 0x0000000104079824 */ /* 0x000fcc00078e0205 */
        /* <DEDUP_REMOVED lines=12> */
[----:B------:R-:W0:Y:S01]  /*1af0*/  S2UR UR5, SR_CgaCtaId ;  /* 0x00000000000579c3 */ /* 0x000e220000008800 */
[----:B------:R-:W-:Y:S02]  /*1b00*/  UMOV UR4, 0x400 ;  /* 0x0000040000047882 */ /* 0x000fe40000000000 */
[----:B0-----:R-:W-:-:S09]  /*1b10*/  ULEA UR4, UR5, UR4, 0x18 ;  /* 0x0000000405047291 */ /* 0x001fd2000f8ec0ff */
[----:B------:R-:W-:Y:S04]  /*1b20*/  LDS R0, [UR4+0xc] ;  /* 0x00000c04ff007984 */ /* 0x000fe80008000800 */
[----:B------:R-:W0:Y:S04]  /*1b30*/  LDS.128 R8, [UR4+0x10] ;  /* 0x00001004ff087984 */ /* 0x000e280008000c00 */
[----:B---3--:R-:W1:Y:S01]  /*1b40*/  LDS.64 R2, [UR4+0x20] ;  /* 0x00002004ff027984 */ /* 0x008e620008000a00 */
[----:B0-----:R-:W-:-:S04]  /*1b50*/  VIMNMX3 R0, R5, R0, R8, !PT ;  /* 0x000000000500720f */ /* 0x001fc80007800108 */
[----:B------:R-:W-:-:S04]  /*1b60*/  VIMNMX3 R0, R0, R9, R10, !PT ;  /* 0x000000090000720f */ /* 0x000fc8000780010a */
[----:B-1----:R-:W-:-:S04]  /*1b70*/  VIMNMX3 R0, R0, R11, R2, !PT ;  /* 0x0000000b0000720f */ /* 0x002fc80007800102 */
[----:B------:R-:W-:Y:S01]  /*1b80*/  VIMNMX R5, PT, PT, R0, R3, !PT ;  /* 0x0000000300057248 */ /* 0x000fe20007fe0100 */
[----:B------:R-:W-:Y:S06]  /*1b90*/  BRA `(.L_x_17) ;  /* 0x0000001c00007947 */ /* 0x000fec0003800000 */
.L_x_2:
        /* <DEDUP_REMOVED lines=12> */
.L_x_32:
[----:B------:R-:W-:Y:S05]  /*1c60*/  BSYNC.RECONVERGENT B1 ;  /* 0x0000000000017941 */ /* 0x000fea0003800200 */
.L_x_31:
        /* <DEDUP_REMOVED lines=16> */
.L_x_37:
        /* <DEDUP_REMOVED lines=9> */
.L_x_36:
[----:B------:R-:W-:Y:S05]  /*1e00*/  BSYNC.RECONVERGENT B2 ;  /* 0x0000000000027941 */ /* 0x000fea0003800200 */
.L_x_35:
        /* <DEDUP_REMOVED lines=8> */
.L_x_40:
        /* <DEDUP_REMOVED lines=35> */
.L_x_39:
[----:B------:R-:W-:Y:S05]  /*20c0*/  BSYNC.RECONVERGENT B2 ;  /* 0x0000000000027941 */ /* 0x000fea0003800200 */
.L_x_38:
        /* <DEDUP_REMOVED lines=22> */
.L_x_42:
[----:B------:R-:W-:Y:S05]  /*2230*/  BSYNC.RECONVERGENT B2 ;  /* 0x0000000000027941 */ /* 0x000fea0003800200 */
.L_x_41:
        /* <DEDUP_REMOVED lines=10> */
.L_x_34:
[----:B------:R-:W-:Y:S05]  /*22e0*/  BSYNC.RECONVERGENT B1 ;  /* 0x0000000000017941 */ /* 0x000fea0003800200 */
.L_x_33:
        /* <DEDUP_REMOVED lines=37> */
[----:B--2---:R-:W1:Y:S01]  /*2540*/  LDS.64 R2, [UR4+0x20] ;  /* 0x00002004ff027984 */ /* 0x004e620008000a00 */
[----:B0-----:R-:W-:-:S04]  /*2550*/  VIMNMX3 R0, R5, R0, R8, !PT ;  /* 0x000000000500720f */ /* 0x001fc80007800108 */
[----:B------:R-:W-:-:S04]  /*2560*/  VIMNMX3 R0, R0, R9, R10, !PT ;  /* 0x000000090000720f */ /* 0x000fc8000780010a */
[----:B-1----:R-:W-:-:S04]  /*2570*/  VIMNMX3 R0, R0, R11, R2, !PT ;  /* 0x0000000b0000720f */ /* 0x002fc80007800102 */
[----:B------:R-:W-:Y:S01]  /*2580*/  VIMNMX R5, PT, PT, R0, R3, !PT ;  /* 0x0000000300057248 */ /* 0x000fe20007fe0100 */
[----:B------:R-:W-:Y:S06]  /*2590*/  BRA `(.L_x_17) ;  /* 0x0000001000807947 */ /* 0x000fec0003800000 */
.L_x_43:
[----:B0-----:R-:W0:Y:S01]  /*25a0*/  S2R R4, SR_LANEID ;  /* 0x0000000000047919 */ /* 0x001e220000000000 */
[----:B------:R-:W-:-:S04]  /*25b0*/  LOP3.LUT R0, R3, 0x3e0, RZ, 0xc0, !PT ;  /* 0x000003e003007812 */ /* 0x000fc800078ec0ff */
[----:B------:R-:W-:Y:S01]  /*25c0*/  LOP3.LUT R9, RZ, R0, RZ, 0x33, !PT ;  /* 0x00000000ff097212 */ /* 0x000fe200078e33ff */
[----:B------:R-:W-:-:S04]  /*25d0*/  VIADD R5, R0, 0x20 ;  /* 0x0000002000057836 */ /* 0x000fc80000000000 */
[----:B------:R-:W-:Y:S01]  /*25e0*/  IMAD.IADD R9, R9, 0x1, R2 ;  /* 0x0000000109097824 */ /* 0x000fe200078e0202 */
[----:B------:R-:W-:-:S04]  /*25f0*/  ISETP.GT.AND P0, PT, R5, R2, PT ;  /* 0x000000020500720c */ /* 0x000fc80003f04270 */
[----:B------:R-:W-:-:S05]  /*2600*/  SEL R6, R9, 0x1f, P0 ;  /* 0x0000001f09067807 */ /* 0x000fca0000000000 */
[----:B------:R-:W1:Y:S01]  /*2610*/  SHFL.DOWN PT, R0, R7, 0x1, R6 ;  /* 0x0820000007007989 */ /* 0x000e6200000e0006 */
[C---:B0-----:R-:W-:Y:S01]  /*2620*/  ISETP.GE.AND P0, PT, R4.reuse, R6, PT ;  /* 0x000000060400720c */ /* 0x041fe20003f06270 */
[C---:B------:R-:W-:Y:S01]  /*2630*/  VIADD R5, R4.reuse, 0x2 ;  /* 0x0000000204057836 */ /* 0x040fe20000000000 */
[----:B------:R-:W-:-:S11]  /*2640*/  ISETP.NE.AND P1, PT, R4, RZ, PT ;  /* 0x000000ff0400720c */ /* 0x000fd60003f25270 */
[----:B-1----:R-:W-:Y:S02]  /*2650*/  @!P0 VIMNMX R7, PT, PT, R0, R7, !PT ;  /* 0x0000000700078248 */ /* 0x002fe40007fe0100 */
[----:B------:R-:W-:Y:S01]  /*2660*/  ISETP.GT.AND P0, PT, R5, R6, PT ;  /* 0x000000060500720c */ /* 0x000fe20003f04270 */
[----:B------:R-:W-:Y:S01]  /*2670*/  VIADD R5, R4, 0x4 ;  /* 0x0000000404057836 */ /* 0x000fe20000000000 */
[----:B------:R-:W0:Y:S01]  /*2680*/  @!P1 S2R R8, SR_CgaCtaId ;  /* 0x0000000000089919 */ /* 0x000e220000008800 */
[----:B------:R-:W1:Y:S10]  /*2690*/  SHFL.DOWN PT, R0, R7, 0x2, R6 ;  /* 0x0840000007007989 */ /* 0x000e7400000e0006 */
[----:B-1----:R-:W-:-:S02]  /*26a0*/  @!P0 VIMNMX R7, PT, PT, R7, R0, !PT ;  /* 0x0000000007078248 */ /* 0x002fc40007fe0100 */
[----:B------:R-:W-:Y:S01]  /*26b0*/  ISETP.GT.AND P0, PT, R5, R6, PT ;  /* 0x000000060500720c */ /* 0x000fe20003f04270 */
[----:B------:R-:W-:Y:S02]  /*26c0*/  VIADD R5, R4, 0x8 ;  /* 0x0000000804057836 */ /* 0x000fe40000000000 */
[----:B------:R-:W1:Y:S10]  /*26d0*/  SHFL.DOWN PT, R0, R7, 0x4, R6 ;  /* 0x0880000007007989 */ /* 0x000e7400000e0006 */
[----:B-1----:R-:W-:-:S02]  /*26e0*/  @!P0 VIMNMX R7, PT, PT, R7, R0, !PT ;  /* 0x0000000007078248 */ /* 0x002fc40007fe0100 */
[----:B------:R-:W-:Y:S01]  /*26f0*/  ISETP.GT.AND P0, PT, R5, R6, PT ;  /* 0x000000060500720c */ /* 0x000fe20003f04270 */
[----:B------:R-:W-:Y:S01]  /*2700*/  VIADD R5, R4, 0x10 ;  /* 0x0000001004057836 */ /* 0x000fe20000000000 */
[----:B------:R-:W-:Y:S01]  /*2710*/  @!P1 SHF.R.U32.HI R4, RZ, 0x3, R3 ;  /* 0x00000003ff049819 */ /* 0x000fe20000011603 */
[----:B------:R-:W1:Y:S03]  /*2720*/  SHFL.DOWN PT, R0, R7, 0x8, R6 ;  /* 0x0900000007007989 */ /* 0x000e6600000e0006 */
[----:B------:R-:W-:-:S07]  /*2730*/  @!P1 LOP3.LUT R4, R4, 0x7c, RZ, 0xc0, !PT ;  /* 0x0000007c04049812 */ /* 0x000fce00078ec0ff */
[----:B-1----:R-:W-:Y:S02]  /*2740*/  @!P0 VIMNMX R7, PT, PT, R7, R0, !PT ;  /* 0x0000000007078248 */ /* 0x002fe40007fe0100 */
[----:B------:R-:W-:Y:S02]  /*2750*/  ISETP.GT.AND P0, PT, R5, R6, PT ;  /* 0x000000060500720c */ /* 0x000fe40003f04270 */
[----:B------:R-:W-:Y:S01]  /*2760*/  @!P1 MOV R5, 0x400 ;  /* 0x0000040000059802 */ /* 0x000fe20000000f00 */
[----:B------:R-:W1:Y:S03]  /*2770*/  SHFL.DOWN PT, R0, R7, 0x10, R6 ;  /* 0x0a00000007007989 */ /* 0x000e6600000e0006 */
[----:B0-----:R-:W-:-:S05]  /*2780*/  @!P1 LEA R5, R8, R5, 0x18 ;  /* 0x0000000508059211 */ /* 0x001fca00078ec0ff */
[----:B------:R-:W-:Y:S02]  /*2790*/  @!P1 IMAD.IADD R4, R4, 0x1, R5 ;  /* 0x0000000104049824 */ /* 0x000fe400078e0205 */
[----:B-1----:R-:W-:Y:S02]  /*27a0*/  @!P0 VIMNMX R7, PT, PT, R7, R0, !PT ;  /* 0x0000000007078248 */ /* 0x002fe40007fe0100 */
        /* <DEDUP_REMOVED lines=12> */
[----:B------:R-:W1:Y:S04]  /*2870*/  LDS R0, [UR4+0xc] ;  /* 0x00000c04ff007984 */ /* 0x000e680008000800 */
[----:B------:R-:W0:Y:S04]  /*2880*/  LDS.128 R8, [UR4+0x10] ;  /* 0x00001004ff087984 */ /* 0x000e280008000c00 */
[----:B------:R-:W2:Y:S01]  /*2890*/  LDS.64 R6, [UR4+0x20] ;  /* 0x00002004ff067984 */ /* 0x000ea20008000a00 */
[----:B-1----:R-:W-:Y:S02]  /*28a0*/  @P2 VIMNMX R5, PT, PT, R5, R0, !PT ;  /* 0x0000000005052248 */ /* 0x002fe40007fe0100 */
[----:B------:R-:W-:-:S02]  /*28b0*/  ISETP.GT.AND P2, PT, R2, 0xa0, PT ;  /* 0x000000a00200780c */ /* 0x000fc40003f44270 */
[----:B0-----:R-:W-:Y:S02]  /*28c0*/  @P4 VIMNMX R5, PT, PT, R5, R8, !PT ;  /* 0x0000000805054248 */ /* 0x001fe40007fe0100 */
[C---:B------:R-:W-:Y:S02]  /*28d0*/  ISETP.GT.AND P4, PT, R2.reuse, 0xc0, PT ;  /* 0x000000c00200780c */ /* 0x040fe40003f84270 */
[----:B------:R-:W-:Y:S02]  /*28e0*/  @P3 VIMNMX R5, PT, PT, R5, R9, !PT ;  /* 0x0000000905053248 */ /* 0x000fe40007fe0100 */
[----:B------:R-:W-:Y:S02]  /*28f0*/  ISETP.GT.AND P3, PT, R2, 0xe0, PT ;  /* 0x000000e00200780c */ /* 0x000fe40003f64270 */
[----:B------:R-:W-:-:S04]  /*2900*/  @P1 VIMNMX R5, PT, PT, R5, R10, !PT ;  /* 0x0000000a05051248 */ /* 0x000fc80007fe0100 */
[----:B------:R-:W-:-:S04]  /*2910*/  @P2 VIMNMX R5, PT, PT, R5, R11, !PT ;  /* 0x0000000b05052248 */ /* 0x000fc80007fe0100 */
[----:B--2---:R-:W-:-:S04]  /*2920*/  @P4 VIMNMX R5, PT, PT, R5, R6, !PT ;  /* 0x0000000605054248 */ /* 0x004fc80007fe0100 */
[----:B------:R-:W-:Y:S01]  /*2930*/  @P3 VIMNMX R5, PT, PT, R5, R7, !PT ;  /* 0x0000000705053248 */ /* 0x000fe20007fe0100 */
[----:B------:R-:W-:Y:S06]  /*2940*/  BRA `(.L_x_17) ;  /* 0x0000000c00947947 */ /* 0x000fec0003800000 */
.L_x_30:
[----:B------:R-:W0:Y:S01]  /*2950*/  S2R R8, SR_TID.X ;  /* 0x0000000000087919 */ /* 0x000e220000002100 */
[----:B------:R-:W0:Y:S02]  /*2960*/  LDC.64 R4, c[0x0][0x380] ;  /* 0x0000e000ff047b82 */ /* 0x000e240000000a00 */
[----:B0-----:R-:W-:-:S05]  /*2970*/  IMAD.WIDE.U32 R4, R8, 0x4, R4 ;  /* 0x0000000408047825 */ /* 0x001fca00078e0004 */
[----:B------:R-:W2:Y:S04]  /*2980*/  LDG.E.CONSTANT R20, desc[UR6][R4.64] ;  /* 0x0000000604147981 */ /* 0x000ea8000c1e9900 */
[----:B------:R-:W2:Y:S04]  /*2990*/  LDG.E.CONSTANT R0, desc[UR6][R4.64+0x400] ;  /* 0x0004000604007981 */ /* 0x000ea8000c1e9900 */
[----:B------:R-:W2:Y:S04]  /*29a0*/  LDG.E.CONSTANT R3, desc[UR6][R4.64+0x800] ;  /* 0x0008000604037981 */ /* 0x000ea8000c1e9900 */
[----:B------:R-:W3:Y:S04]  /*29b0*/  LDG.E.CONSTANT R6, desc[UR6][R4.64+0xc00] ;  /* 0x000c000604067981 */ /* 0x000ee8000c1e9900 */
[----:B------:R-:W3:Y:S04]  /*29c0*/  LDG.E.CONSTANT R7, desc[UR6][R4.64+0x1000] ;  /* 0x0010000604077981 */ /* 0x000ee8000c1e9900 */
[----:B------:R-:W3:Y:S04]  /*29d0*/  LDG.E.CONSTANT R9, desc[UR6][R4.64+0x1400] ;  /* 0x0014000604097981 */ /* 0x000ee8000c1e9900 */
[----:B------:R-:W4:Y:S04]  /*29e0*/  LDG.E.CONSTANT R10, desc[UR6][R4.64+0x1800] ;  /* 0x00180006040a7981 */ /* 0x000f28000c1e9900 */
[----:B------:R-:W4:Y:S04]  /*29f0*/  LDG.E.CONSTANT R11, desc[UR6][R4.64+0x1c00] ;  /* 0x001c0006040b7981 */ /* 0x000f28000c1e9900 */
[----:B------:R-:W4:Y:S04]  /*2a00*/  LDG.E.CONSTANT R12, desc[UR6][R4.64+0x2000] ;  /* 0x00200006040c7981 */ /* 0x000f28000c1e9900 */
[----:B------:R-:W5:Y:S04]  /*2a10*/  LDG.E.CONSTANT R13, desc[UR6][R4.64+0x2400] ;  /* 0x00240006040d7981 */ /* 0x000f68000c1e9900 */
[----:B------:R-:W5:Y:S04]  /*2a20*/  LDG.E.CONSTANT R14, desc[UR6][R4.64+0x2800] ;  /* 0x00280006040e7981 */ /* 0x000f68000c1e9900 */
[----:B------:R-:W5:Y:S04]  /*2a30*/  LDG.E.CONSTANT R15, desc[UR6][R4.64+0x2c00] ;  /* 0x002c0006040f7981 */ /* 0x000f68000c1e9900 */
[----:B------:R-:W5:Y:S04]  /*2a40*/  LDG.E.CONSTANT R16, desc[UR6][R4.64+0x3000] ;  /* 0x0030000604107981 */ /* 0x000f68000c1e9900 */
[----:B------:R-:W5:Y:S04]  /*2a50*/  LDG.E.CONSTANT R17, desc[UR6][R4.64+0x3400] ;  /* 0x0034000604117981 */ /* 0x000f68000c1e9900 */
[----:B------:R-:W5:Y:S04]  /*2a60*/  LDG.E.CONSTANT R18, desc[UR6][R4.64+0x3800] ;  /* 0x0038000604127981 */ /* 0x000f68000c1e9900 */
[----:B------:R-:W5:Y:S01]  /*2a70*/  LDG.E.CONSTANT R19, desc[UR6][R4.64+0x3c00] ;  /* 0x003c000604137981 */ /* 0x000f62000c1e9900 */
[----:B------:R-:W-:-:S02]  /*2a80*/  ISETP.GE.U32.AND P0, PT, R2, 0x2000, PT ;  /* 0x000020000200780c */ /* 0x000fc40003f06070 */
[----:B--2---:R-:W-:Y:S02]  /*2a90*/  VIMNMX3 R0, R20, R0, R3, !PT ;  /* 0x000000001400720f */ /* 0x004fe40007800103 */
[----:B---3--:R-:W-:Y:S02]  /*2aa0*/  VIMNMX3 R7, R6, R7, R9, !PT ;  /* 0x000000070607720f */ /* 0x008fe40007800109 */
[----:B----4-:R-:W-:Y:S01]  /*2ab0*/  VIMNMX3 R10, R10, R11, R12, !PT ;  /* 0x0000000b0a0a720f */ /* 0x010fe2000780010c */
[----:B------:R-:W-:-:S03]  /*2ac0*/  IMAD.MOV.U32 R11, RZ, RZ, 0x1000 ;  /* 0x00001000ff0b7424 */ /* 0x000fc600078e00ff */
[----:B------:R-:W-:Y:S02]  /*2ad0*/  VIMNMX3 R0, R0, R7, R10, !PT ;  /* 0x000000070000720f */ /* 0x000fe4000780010a */
[----:B-----5:R-:W-:Y:S02]  /*2ae0*/  VIMNMX3 R14, R13, R14, R15, !PT ;  /* 0x0000000e0d0e720f */ /* 0x020fe4000780010f */
[----:B------:R-:W-:-:S04]  /*2af0*/  VIMNMX3 R16, R16, R17, R18, !PT ;  /* 0x000000111010720f */ /* 0x000fc80007800112 */
[----:B------:R-:W-:-:S04]  /*2b00*/  VIMNMX3 R19, R14, R16, R19, !PT ;  /* 0x000000100e13720f */ /* 0x000fc80007800113 */
[----:B------:R-:W-:Y:S01]  /*2b10*/  VIMNMX R0, PT, PT, R0, R19, !PT ;  /* 0x0000001300007248 */ /* 0x000fe20007fe0100 */
[----:B------:R-:W-:Y:S06]  /*2b20*/  @!P0 BRA `(.L_x_44) ;  /* 0x0000000000908947 */ /* 0x000fec0003800000 */
[----:B------:R-:W0:Y:S01]  /*2b30*/  LDC R3, c[0x0][0x390] ;  /* 0x0000e400ff037b82 */ /* 0x000e220000000800 */
[----:B------:R-:W-:Y:S02]  /*2b40*/  VIADD R10, R2, 0xfffff000 ;  /* 0xfffff000020a7836 */ /* 0x000fe40000000000 */
[----:B------:R-:W-:-:S07]  /*2b50*/  IMAD.MOV.U32 R11, RZ, RZ, 0x1000 ;  /* 0x00001000ff0b7424 */ /* 0x000fce00078e00ff */
.L_x_46:
[----:B------:R-:W-:-:S05]  /*2b60*/  IMAD.WIDE R6, R11, 0x4, R4 ;  /* 0x000000040b067825 */ /* 0x000fca00078e0204 */
        /* <DEDUP_REMOVED lines=14> */
[----:B------:R-:W5:Y:S04]  /*2c50*/  LDG.E.CONSTANT R12, desc[UR6][R6.64+0x3800] ;  /* 0x00380006060c7981 */ /* 0x000f68000c1e9900 */
[----:B------:R-:W5:Y:S01]  /*2c60*/  LDG.E.CONSTANT R15, desc[UR6][R6.64+0x3c00] ;  /* 0x003c0006060f7981 */ /* 0x000f62000c1e9900 */
[----:B--2---:R-:W-:Y:S01]  /*2c70*/  VIMNMX3 R17, R0, R17, R2, !PT ;  /* 0x000000110011720f */ /* 0x004fe20007800102 */
[----:B0-----:R-:W-:-:S04]  /*2c80*/  IMAD.MOV.U32 R2, RZ, RZ, R3 ;  /* 0x000000ffff027224 */ /* 0x001fc800078e0003 */
[----:B------:R-:W-:-:S05]  /*2c90*/  IMAD.IADD R0, R2, 0x1, -R11 ;  /* 0x0000000102007824 */ /* 0x000fca00078e0a0b */
[----:B------:R-:W-:Y:S02]  /*2ca0*/  ISETP.GE.AND P0, PT, R0, 0x1000, PT ;  /* 0x000010000000780c */ /* 0x000fe40003f06270 */
[----:B---3--:R-:W-:Y:S02]  /*2cb0*/  VIMNMX3 R16, R16, R19, R18, !PT ;  /* 0x000000131010720f */ /* 0x008fe40007800112 */
[----:B----4-:R-:W-:-:S04]  /*2cc0*/  VIMNMX3 R20, R20, R21, R22, !PT ;  /* 0x000000151414720f */ /* 0x010fc80007800116 */
[----:B------:R-:W-:Y:S02]  /*2cd0*/  VIMNMX3 R16, R17, R16, R20, !PT ;  /* 0x000000101110720f */ /* 0x000fe40007800114 */
[----:B-----5:R-:W-:Y:S02]  /*2ce0*/  VIMNMX3 R23, R23, R24, R25, !PT ;  /* 0x000000181717720f */ /* 0x020fe40007800119 */
[----:B------:R-:W-:Y:S02]  /*2cf0*/  VIMNMX3 R14, R14, R13, R9, !PT ;  /* 0x0000000d0e0e720f */ /* 0x000fe40007800109 */
[----:B------:R-:W-:-:S04]  /*2d00*/  VIMNMX R12, PT, PT, R12, R15, !PT ;  /* 0x0000000f0c0c7248 */ /* 0x000fc80007fe0100 */
[----:B------:R-:W-:-:S04]  /*2d10*/  VIMNMX3 R23, R23, R14, R12, !PT ;  /* 0x0000000e1717720f */ /* 0x000fc8000780010c */
[----:B------:R-:W-:Y:S01]  /*2d20*/  VIMNMX R0, PT, PT, R16, R23, !PT ;  /* 0x0000001710007248 */ /* 0x000fe20007fe0100 */
[----:B------:R-:W-:Y:S06]  /*2d30*/  @!P0 BRA `(.L_x_45) ;  /* 0x0000000400fc8947 */ /* 0x000fec0003800000 */
[----:B------:R-:W-:-:S05]  /*2d40*/  VIADD R11, R11, 0x1000 ;  /* 0x000010000b0b7836 */ /* 0x000fca0000000000 */
[----:B------:R-:W-:-:S13]  /*2d50*/  ISETP.GT.AND P0, PT, R11, R10, PT ;  /* 0x0000000a0b00720c */ /* 0x000fda0003f04270 */
[----:B------:R-:W-:Y:S05]  /*2d60*/  @!P0 BRA `(.L_x_46) ;  /* 0xfffffffc007c8947 */ /* 0x000fea000383ffff */
.L_x_44:
[----:B------:R-:W-:-:S13]  /*2d70*/  ISETP.GE.AND P0, PT, R11, R2, PT ;  /* 0x000000020b00720c */ /* 0x000fda0003f06270 */
[----:B------:R-:W-:Y:S05]  /*2d80*/  @P0 BRA `(.L_x_45) ;  /* 0x0000000400e80947 */ /* 0x000fea0003800000 */
[----:B------:R-:W-:Y:S01]  /*2d90*/  IMAD.IADD R9, R2, 0x1, -R11 ;  /* 0x0000000102097824 */ /* 0x000fe200078e0a0b */
[----:B------:R-:W-:Y:S04]  /*2da0*/  BSSY.RECONVERGENT B1, `(.L_x_45) ;  /* 0x0000078000017945 */ /* 0x000fe80003800200 */
[----:B------:R-:W-:-:S13]  /*2db0*/  ISETP.GE.AND P0, PT, R8, R9, PT ;  /* 0x000000090800720c */ /* 0x000fda0003f06270 */
[----:B------:R-:W-:Y:S05]  /*2dc0*/  @P0 BRA `(.L_x_47) ;  /* 0x0000000400d40947 */ /* 0x000fea0003800000 */
[----:B------:R-:W-:Y:S01]  /*2dd0*/  LOP3.LUT R3, RZ, R8, RZ, 0x33, !PT ;  /* 0x00000008ff037212 */ /* 0x000fe200078e33ff */
[----:B------:R-:W-:Y:S01]  /*2de0*/  BSSY.RECONVERGENT B2, `(.L_x_48) ;  /* 0x0000015000027945 */ /* 0x000fe20003800200 */
[----:B------:R-:W-:Y:S02]  /*2df0*/  IMAD.MOV.U32 R10, RZ, RZ, R8 ;  /* 0x000000ffff0a7224 */ /* 0x000fe400078e0008 */
[----:B------:R-:W-:-:S04]  /*2e00*/  IADD3 R2, PT, PT, -R11, R2, R3 ;  /* 0x000000020b027210 */ /* 0x000fc80007ffe103 */
[C---:B------:R-:W-:Y:S02]  /*2e10*/  LOP3.LUT R3, R2.reuse, 0x300, RZ, 0xc0, !PT ;  /* 0x0000030002037812 */ /* 0x040fe400078ec0ff */
[----:B------:R-:W-:Y:S02]  /*2e20*/  ISETP.GE.U32.AND P1, PT, R2, 0x300, PT ;  /* 0x000003000200780c */ /* 0x000fe40003f26070 */
[----:B------:R-:W-:-:S13]  /*2e30*/  ISETP.NE.AND P0, PT, R3, 0x300, PT ;  /* 0x000003000300780c */ /* 0x000fda0003f05270 */
[----:B------:R-:W-:Y:S05]  /*2e40*/  @!P0 BRA `(.L_x_49) ;  /* 0x0000000000388947 */ /* 0x000fea0003800000 */
[----:B------:R-:W0:Y:S01]  /*2e50*/  LDC.64 R4, c[0x0][0x380] ;  /* 0x0000e000ff047b82 */ /* 0x000e220000000a00 */
[----:B------:R-:W-:Y:S01]  /*2e60*/  LEA.HI R2, R2, 0x1, RZ, 0x18 ;  /* 0x0000000102027811 */ /* 0x000fe200078fc0ff */
[----:B------:R-:W-:Y:S02]  /*2e70*/  IMAD.IADD R7, R8, 0x1, R11 ;  /* 0x0000000108077824 */ /* 0x000fe400078e020b */
[----:B------:R-:W-:Y:S01]  /*2e80*/  IMAD.MOV.U32 R10, RZ, RZ, R8 ;  /* 0x000000ffff0a7224 */ /* 0x000fe200078e0008 */
[----:B------:R-:W-:-:S05]  /*2e90*/  LOP3.LUT R2, R2, 0x3, RZ, 0xc0, !PT ;  /* 0x0000000302027812 */ /* 0x000fca00078ec0ff */
[----:B------:R-:W-:-:S07]  /*2ea0*/  IMAD.MOV R6, RZ, RZ, -R2 ;  /* 0x000000ffff067224 */ /* 0x000fce00078e0a02 */
.L_x_50:
        /* <DEDUP_REMOVED lines=8> */
.L_x_49:
[----:B------:R-:W-:Y:S05]  /*2f30*/  BSYNC.RECONVERGENT B2 ;  /* 0x0000000000027941 */ /* 0x000fea0003800200 */
.L_x_48:
        /* <DEDUP_REMOVED lines=16> */
.L_x_53:
        /* <DEDUP_REMOVED lines=39> */
.L_x_52:
[----:B------:R-:W-:Y:S05]  /*32b0*/  BSYNC.RECONVERGENT B2 ;  /* 0x0000000000027941 */ /* 0x000fea0003800200 */
.L_x_51:
        /* <DEDUP_REMOVED lines=10> */
[----:B------:R-:W5:Y:S01]  /*3360*/  LDG.E.CONSTANT R16, desc[UR6][R2.64+0x1400] ;  /* 0x0014000602107981 */ /* 0x000f62000c1e9900 */
[----:B0-----:R-:W-:-:S04]  /*3370*/  IMAD.WIDE.U32 R4, R11, 0x4, R6 ;  /* 0x000000040b047825 */ /* 0x001fc800078e0006 */
[----:B------:R-:W-:Y:S02]  /*3380*/  IMAD.WIDE.U32 R6, R13, 0x4, R6 ;  /* 0x000000040d067825 */ /* 0x000fe400078e0006 */
[----:B------:R0:W2:Y:S04]  /*3390*/  LDG.E.CONSTANT R5, desc[UR6][R4.64] ;  /* 0x0000000604057981 */ /* 0x0000a8000c1e9900 */
[----:B------:R1:W3:Y:S04]  /*33a0*/  LDG.E.CONSTANT R13, desc[UR6][R2.64] ;  /* 0x00000006020d7981 */ /* 0x0002e8000c1e9900 */
[----:B------:R-:W4:Y:S01]  /*33b0*/  LDG.E.CONSTANT R7, desc[UR6][R6.64] ;  /* 0x0000000606077981 */ /* 0x000f22000c1e9900 */
[----:B0-----:R-:W-:Y:S01]  /*33c0*/  IADD3 R4, P1, PT, R2, 0x2000, RZ ;  /* 0x0000200002047810 */ /* 0x001fe20007f3e0ff */
[----:B------:R-:W-:Y:S01]  /*33d0*/  VIADD R10, R10, 0x800 ;  /* 0x000008000a0a7836 */ /* 0x000fe20000000000 */
[----:B------:R-:W-:Y:S01]  /*33e0*/  PLOP3.LUT P0, PT, PT, PT, PT, 0x8, 0x80 ;  /* 0x000000000080781c */ /* 0x000fe20003f0e170 */
[----:B------:R-:W-:-:S02]  /*33f0*/  VIADD R11, R11, 0x800 ;  /* 0x000008000b0b7836 */ /* 0x000fc40000000000 */
[----:B-1----:R-:W-:Y:S01]  /*3400*/  IMAD.MOV.U32 R2, RZ, RZ, R4 ;  /* 0x000000ffff027224 */ /* 0x002fe200078e0004 */
[----:B--2---:R-:W-:-:S04]  /*3410*/  VIMNMX3 R12, R0, R5, R12, !PT ;  /* 0x00000005000c720f */ /* 0x004fc8000780010c */
[----:B---3--:R-:W-:Y:S01]  /*3420*/  VIMNMX3 R12, R12, R13, R14, !PT ;  /* 0x0000000d0c0c720f */ /* 0x008fe2000780010e */
[----:B------:R-:W-:-:S03]  /*3430*/  IMAD.X R5, RZ, RZ, R3, P1 ;  /* 0x000000ffff057224 */ /* 0x000fc600008e0603 */
[----:B----4-:R-:W-:Y:S01]  /*3440*/  VIMNMX3 R12, R12, R7, R15, !PT ;  /* 0x000000070c0c720f */ /* 0x010fe2000780010f */
[----:B------:R-:W-:-:S03]  /*3450*/  IMAD.MOV.U32 R3, RZ, RZ, R5 ;  /* 0x000000ffff037224 */ /* 0x000fc600078e0005 */
[----:B-----5:R-:W-:-:S07]  /*3460*/  VIMNMX3 R0, R12, R17, R16, !PT ;  /* 0x000000110c00720f */ /* 0x020fce0007800110 */
.L_x_55:
[----:B------:R-:W-:Y:S05]  /*3470*/  BSYNC.RECONVERGENT B2 ;  /* 0x0000000000027941 */ /* 0x000fea0003800200 */
.L_x_54:
        /* <DEDUP_REMOVED lines=10> */
.L_x_47:
[----:B------:R-:W-:Y:S05]  /*3520*/  BSYNC.RECONVERGENT B1 ;  /* 0x0000000000017941 */ /* 0x000fea0003800200 */
.L_x_45:
[----:B------:R-:W0:Y:S01]  /*3530*/  S2R R6, SR_LANEID ;  /* 0x0000000000067919 */ /* 0x000e220000000000 */
[----:B------:R-:W-:-:S05]  /*3540*/  IMAD.MOV.U32 R5, RZ, RZ, R0 ;  /* 0x000000ffff057224 */ /* 0x000fca00078e0000 */
        /* <DEDUP_REMOVED lines=30> */
[----:B0-----:R-:W-:Y:S04]  /*3730*/  LDS R0, [UR4+0xc] ;  /* 0x00000c04ff007984 */ /* 0x001fe80008000800 */
[----:B------:R-:W0:Y:S04]  /*3740*/  LDS.128 R8, [UR4+0x10] ;  /* 0x00001004ff087984 */ /* 0x000e280008000c00 */
[----:B------:R-:W1:Y:S01]  /*3750*/  LDS.64 R2, [UR4+0x20] ;  /* 0x00002004ff027984 */ /* 0x000e620008000a00 */
[----:B0-----:R-:W-:-:S04]  /*3760*/  VIMNMX3 R0, R5, R0, R8, !PT ;  /* 0x000000000500720f */ /* 0x001fc80007800108 */
[----:B------:R-:W-:-:S04]  /*3770*/  VIMNMX3 R0, R0, R9, R10, !PT ;  /* 0x000000090000720f */ /* 0x000fc8000780010a */
[----:B-1----:R-:W-:-:S04]  /*3780*/  VIMNMX3 R0, R0, R11, R2, !PT ;  /* 0x0000000b0000720f */ /* 0x002fc80007800102 */
[----:B------:R-:W-:-:S07]  /*3790*/  VIMNMX R5, PT, PT, R0, R3, !PT ;  /* 0x0000000300057248 */ /* 0x000fce0007fe0100 */
.L_x_17:
[----:B------:R-:W-:Y:S05]  /*37a0*/  BSYNC.RECONVERGENT B0 ;  /* 0x0000000000007941 */ /* 0x000fea0003800200 */
.L_x_1:
[----:B------:R-:W-:Y:S05]  /*37b0*/  @P0 EXIT ;  /* 0x000000000000094d */ /* 0x000fea0003800000 */
[----:B0-23--:R-:W0:Y:S01]  /*37c0*/  LDC.64 R2, c[0x0][0x388] ;  /* 0x0000e200ff027b82 */ /* 0x00de220000000a00 */
[----:B------:R-:W1:Y:S02]  /*37d0*/  LDCU UR4, c[0x0][0x398] ;  /* 0x00007300ff0477ac */ /* 0x000e640008000800 */
[----:B-1--4-:R-:W-:-:S05]  /*37e0*/  VIMNMX R5, PT, PT, R5, UR4, !PT ;  /* 0x0000000405057c48 */ /* 0x012fca000ffe0100 */
[----:B0-----:R-:W-:Y:S01]  /*37f0*/  STG.E desc[UR6][R2.64], R5 ;  /* 0x0000000502007986 */ /* 0x001fe2000c101906 */
[----:B------:R-:W-:Y:S05]  /*3800*/  EXIT ;  /* 0x000000000000794d */ /* 0x000fea0003800000 */
.L_x_56:
[----:B------:R-:W-:-:S00]  /*3810*/  BRA `(.L_x_56) ;  /* 0xfffffffc00fc7947 */ /* 0x000fc0000383ffff */
[----:B------:R-:W-:-:S00]  /*3820*/  NOP ;  /* 0x0000000000007918 */ /* 0x000fc00000000000 */
        /* <DEDUP_REMOVED lines=13> */
.L_x_464:


//--------------------- .text._ZN3cub18CUB_300001_SM_10006detail6reduce18DeviceReduceKernelINS2_10policy_hubIiyN4cuda3__47maximumIiEEE10Policy1000EN6thrust24THRUST_300001_SM_1000_NS6detail15normal_iteratorINSC_10device_ptrIiEEEEyS8_iNS5_3std3__410__identityEEEvT0_PT3_T1_NS0_13GridEvenShareISO_EET2_T4_ --------------------------
	.section	.text._ZN3cub18CUB_300001_SM_10006detail6reduce18DeviceReduceKernelINS2_10policy_hubIiyN4cuda3__47maximumIiEEE10Policy1000EN6thrust24THRUST_300001_SM_1000_NS6detail15normal_iteratorINSC_10device_ptrIiEEEEyS8_iNS5_3std3__410__identityEEEvT0_PT3_T1_NS0_13GridEvenShareISO_EET2_T4_,"ax",@progbits
	.align	128
        .global         _ZN3cub18CUB_300001_SM_10006detail6reduce18DeviceReduceKernelINS2_10policy_hubIiyN4cuda3__47maximumIiEEE10Policy1000EN6thrust24THRUST_300001_SM_1000_NS6detail15normal_iteratorINSC_10device_ptrIiEEEEyS8_iNS5_3std3__410__identityEEEvT0_PT3_T1_NS0_13GridEvenShareISO_EET2_T4_
        .type           _ZN3cub18CUB_300001_SM_10006detail6reduce18DeviceReduceKernelINS2_10policy_hubIiyN4cuda3__47maximumIiEEE10Policy1000EN6thrust24THRUST_300001_SM_1000_NS6detail15normal_iteratorINSC_10device_ptrIiEEEEyS8_iNS5_3std3__410__identityEEEvT0_PT3_T1_NS0_13GridEvenShareISO_EET2_T4_,@function
        .size           _ZN3cub18CUB_300001_SM_10006detail6reduce18DeviceReduceKernelINS2_10policy_hubIiyN4cuda3__47maximumIiEEE10Policy1000EN6thrust24THRUST_300001_SM_1000_NS6detail15normal_iteratorINSC_10device_ptrIiEEEEyS8_iNS5_3std3__410__identityEEEvT0_PT3_T1_NS0_13GridEvenShareISO_EET2_T4_,(.L_x_465 - _ZN3cub18CUB_300001_SM_10006detail6reduce18DeviceReduceKernelINS2_10policy_hubIiyN4cuda3__47maximumIiEEE10Policy1000EN6thrust24THRUST_300001_SM_1000_NS6detail15normal_iteratorINSC_10device_ptrIiEEEEyS8_iNS5_3std3__410__identityEEEvT0_PT3_T1_NS0_13GridEvenShareISO_EET2_T4_)
        .other          _ZN3cub18CUB_300001_SM_10006detail6reduce18DeviceReduceKernelINS2_10policy_hubIiyN4cuda3__47maximumIiEEE10Policy1000EN6thrust24THRUST_300001_SM_1000_NS6detail15normal_iteratorINSC_10device_ptrIiEEEEyS8_iNS5_3std3__410__identityEEEvT0_PT3_T1_NS0_13GridEvenShareISO_EET2_T4_,@"STO_CUDA_ENTRY STV_DEFAULT"
_ZN3cub18CUB_300001_SM_10006detail6reduce18DeviceReduceKernelINS2_10policy_hubIiyN4cuda3__47maximumIiEEE10Policy1000EN6thrust24THRUST_300001_SM_1000_NS6detail15normal_iteratorINSC_10device_ptrIiEEEEyS8_iNS5_3std3__410__identityEEEvT0_PT3_T1_NS0_13GridEvenShareISO_EET2_T4_:
.text._ZN3cub18CUB_300001_SM_10006detail6reduce18DeviceReduceKernelINS2_10policy_hubIiyN4cuda3__47maximumIiEEE10Policy1000EN6thrust24THRUST_300001_SM_1000_NS6detail15normal_iteratorINSC_10device_ptrIiEEEEyS8_iNS5_3std3__410__identityEEEvT0_PT3_T1_NS0_13GridEvenShareISO_EET2_T4_:
[----:B------:R-:W-:Y:S08]  /*0000*/  LDC R1, c[0x0][0x37c] ;  /* 0x0000df00ff017b82 */ /* 0x000ff00000000800 */
[----:B------:R-:W0:Y:S01]  /*0010*/  S2UR UR16, SR_CTAID.X ;  /* 0x00000000001079c3 */ /* 0x000e220000002500 */
[----:B------:R-:W1:Y:S01]  /*0020*/  LDCU.64 UR8, c[0x0][0x3b8] ;  /* 0x00007700ff0877ac */ /* 0x000e620008000a00 */
[----:B------:R-:W-:Y:S01]  /*0030*/  BSSY.RECONVERGENT B0, `(.L_x_57) ;  /* 0x00001f8000007945 */ /* 0x000fe20003800200 */
[----:B------:R-:W2:Y:S01]  /*0040*/  LDCU UR5, c[0x0][0x3c0] ;  /* 0x00007800ff0577ac */ /* 0x000ea20008000800 */
[----:B------:R-:W3:Y:S01]  /*0050*/  LDCU.64 UR14, c[0x0][0x358] ;  /* 0x00006b00ff0e77ac */ /* 0x000ee20008000a00 */
[----:B-1----:R-:W-:-:S02]  /*0060*/  IMAD.U32 R2, RZ, RZ, UR8 ;  /* 0x00000008ff027e24 */ /* 0x002fc4000f8e00ff */
[----:B------:R-:W-:Y:S01]  /*0070*/  IMAD.U32 R3, RZ, RZ, UR9 ;  /* 0x00000009ff037e24 */ /* 0x000fe2000f8e00ff */
[----:B--2---:R-:W-:Y:S02]  /*0080*/  USHF.L.U32 UR5, UR5, 0xc, URZ ;  /* 0x0000000c05057899 */ /* 0x004fe400080006ff */
[----:B0-----:R-:W-:Y:S02]  /*0090*/  USHF.L.U32 UR7, UR16, 0xc, URZ ;  /* 0x0000000c10077899 */ /* 0x001fe400080006ff */
[----:B------:R-:W-:-:S04]  /*00a0*/  USHF.R.S32.HI UR4, URZ, 0x1f, UR5 ;  /* 0x0000001fff047899 */ /* 0x000fc80008011405 */
[----:B------:R-:W-:-:S04]  /*00b0*/  IADD3 R23, P1, PT, R2, -UR7, RZ ;  /* 0x8000000702177c10 */ /* 0x000fc8000ff3e0ff */
[----:B------:R-:W-:Y:S02]  /*00c0*/  ISETP.GT.U32.AND P0, PT, R23, 0xfff, PT ;  /* 0x00000fff1700780c */ /* 0x000fe40003f04070 */
[----:B------:R-:W-:-:S04]  /*00d0*/  IADD3.X R22, PT, PT, R3, -0x1, RZ, P1, !PT ;  /* 0xffffffff03167810 */ /* 0x000fc80000ffe4ff */
[----:B------:R-:W-:-:S13]  /*00e0*/  ISETP.GT.U32.AND.EX P0, PT, R22, RZ, PT, P0 ;  /* 0x000000ff1600720c */ /* 0x000fda0003f04100 */
[----:B---3--:R-:W-:Y:S05]  /*00f0*/  @P0 BRA `(.L_x_58) ;  /* 0x0000000c00840947 */ /* 0x008fea0003800000 */
[----:B------:R-:W0:Y:S01]  /*0100*/  S2R R0, SR_TID.X ;  /* 0x0000000000007919 */ /* 0x000e220000002100 */
[----:B------:R-:W-:Y:S01]  /*0110*/  VIADD R3, R2, -UR7 ;  /* 0x8000000702037c36 */ /* 0x000fe20008000000 */
[----:B------:R-:W-:Y:S01]  /*0120*/  BSSY.RECONVERGENT B1, `(.L_x_59) ;  /* 0x000000a000017945 */ /* 0x000fe20003800200 */
[----:B------:R-:W-:-:S03]  /*0130*/  IMAD.MOV.U32 R4, RZ, RZ, RZ ;  /* 0x000000ffff047224 */ /* 0x000fc600078e00ff */
[----:B0-----:R-:W-:Y:S01]  /*0140*/  ISETP.GE.AND P0, PT, R0, R3, PT ;  /* 0x000000030000720c */ /* 0x001fe20003f06270 */
[----:B------:R-:W-:-:S12]  /*0150*/  IMAD.MOV.U32 R6, RZ, RZ, R0 ;  /* 0x000000ffff067224 */ /* 0x000fd800078e0000 */
[----:B------:R-:W-:Y:S05]  /*0160*/  @P0 BRA `(.L_x_60) ;  /* 0x0000000000140947 */ /* 0x000fea0003800000 */
[----:B------:R-:W0:Y:S01]  /*0170*/  LDC.64 R4, c[0x0][0x380] ;  /* 0x0000e000ff047b82 */ /* 0x000e220000000a00 */
[----:B------:R-:W-:-:S04]  /*0180*/  VIADD R7, R0, UR7 ;  /* 0x0000000700077c36 */ /* 0x000fc80008000000 */
[----:B0-----:R-:W-:-:S06]  /*0190*/  IMAD.WIDE.U32 R4, R7, 0x4, R4 ;  /* 0x0000000407047825 */ /* 0x001fcc00078e0004 */
[----:B------:R0:W5:Y:S01]  /*01a0*/  LDG.E R4, desc[UR14][R4.64] ;  /* 0x0000000e04047981 */ /* 0x000162000c1e1900 */
[----:B------:R-:W-:-:S07]  /*01b0*/  VIADD R6, R0, 0x100 ;  /* 0x0000010000067836 */ /* 0x000fce0000000000 */
.L_x_60:
[----:B------:R-:W-:Y:S05]  /*01c0*/  BSYNC.RECONVERGENT B1 ;  /* 0x0000000000017941 */ /* 0x000fea0003800200 */
.L_x_59:
[----:B------:R-:W-:Y:S01]  /*01d0*/  ISETP.GE.AND P0, PT, R6, R3, PT ;  /* 0x000000030600720c */ /* 0x000fe20003f06270 */
[----:B------:R-:W-:-:S12]  /*01e0*/  BSSY.RECONVERGENT B1, `(.L_x_61) ;  /* 0x000006c000017945 */ /* 0x000fd80003800200 */
[----:B------:R-:W-:Y:S05]  /*01f0*/  @P0 BRA `(.L_x_62) ;  /* 0x0000000400a80947 */ /* 0x000fea0003800000 */
[----:B0-----:R-:W-:Y:S01]  /*0200*/  LOP3.LUT R5, RZ, R6, RZ, 0x33, !PT ;  /* 0x00000006ff057212 */ /* 0x001fe200078e33ff */
[----:B------:R-:W-:Y:S03]  /*0210*/  BSSY.RECONVERGENT B2, `(.L_x_63) ;  /* 0x0000030000027945 */ /* 0x000fe60003800200 */
[----:B------:R-:W-:-:S04]  /*0220*/  IADD3 R5, PT, PT, R2, -UR7, R5 ;  /* 0x8000000702057c10 */ /* 0x000fc8000fffe005 */
[C---:B------:R-:W-:Y:S02]  /*0230*/  ISETP.GE.U32.AND P1, PT, R5.reuse, 0xf00, PT ;  /* 0x00000f000500780c */ /* 0x040fe40003f26070 */
[----:B------:R-:W-:-:S04]  /*0240*/  LEA.HI R2, R5, 0x1, RZ, 0x18 ;  /* 0x0000000105027811 */ /* 0x000fc800078fc0ff */
[----:B------:R-:W-:-:S04]  /*0250*/  LOP3.LUT R21, R2, 0xf, RZ, 0xc0, !PT ;  /* 0x0000000f02157812 */ /* 0x000fc800078ec0ff */
[----:B------:R-:W-:-:S03]  /*0260*/  ISETP.NE.AND P0, PT, R21, RZ, PT ;  /* 0x000000ff1500720c */ /* 0x000fc60003f05270 */
[----:B------:R-:W-:Y:S10]  /*0270*/  @!P1 BRA `(.L_x_64) ;  /* 0x0000000000a49947 */ /* 0x000ff40003800000 */
[----:B------:R-:W0:Y:S01]  /*0280*/  LDCU.64 UR8, c[0x0][0x380] ;  /* 0x00007000ff0877ac */ /* 0x000e220008000a00 */
[----:B------:R-:W-:Y:S01]  /*0290*/  IMAD.WIDE.U32 R8, R6, 0x4, RZ ;  /* 0x0000000406087825 */ /* 0x000fe200078e00ff */
[----:B------:R-:W-:Y:S01]  /*02a0*/  LOP3.LUT R5, R2, 0x1fffff0, RZ, 0xc0, !PT ;  /* 0x01fffff002057812 */ /* 0x000fe200078ec0ff */
[----:B------:R-:W-:-:S04]  /*02b0*/  UIMAD.WIDE.U32 UR4, UR16, 0x4000, URZ ;  /* 0x00004000100478a5 */ /* 0x000fc8000f8e00ff */
[----:B------:R-:W-:Y:S02]  /*02c0*/  IMAD.MOV R5, RZ, RZ, -R5 ;  /* 0x000000ffff057224 */ /* 0x000fe400078e0a05 */
[----:B------:R-:W-:Y:S02]  /*02d0*/  LOP3.LUT R14, R8, UR4, RZ, 0xfc, !PT ;  /* 0x00000004080e7c12 */ /* 0x000fe4000f8efcff */
[----:B------:R-:W-:Y:S02]  /*02e0*/  LOP3.LUT R9, R9, UR5, RZ, 0xfc, !PT ;  /* 0x0000000509097c12 */ /* 0x000fe4000f8efcff */
[----:B0-----:R-:W-:-:S04]  /*02f0*/  IADD3 R14, P1, PT, R14, UR8, RZ ;  /* 0x000000080e0e7c10 */ /* 0x001fc8000ff3e0ff */
[----:B------:R-:W-:-:S04]  /*0300*/  IADD3 R14, P2, PT, R14, 0x2000, RZ ;  /* 0x000020000e0e7810 */ /* 0x000fc80007f5e0ff */
[----:B------:R-:W-:-:S09]  /*0310*/  IADD3.X R9, PT, PT, RZ, UR9, R9, P2, P1 ;  /* 0x00000009ff097c10 */ /* 0x000fd200097e2409 */
.L_x_65:
[----:B------:R-:W-:-:S05]  /*0320*/  IMAD.MOV.U32 R8, RZ, RZ, R14 ;  /* 0x000000ffff087224 */ /* 0x000fca00078e000e */
[----:B------:R-:W2:Y:S04]  /*0330*/  LDG.E R15, desc[UR14][R8.64+-0x2000] ;  /* 0xffe0000e080f7981 */ /* 0x000ea8000c1e1900 */
[----:B------:R-:W2:Y:S04]  /*0340*/  LDG.E R16, desc[UR14][R8.64+-0x1c00] ;  /* 0xffe4000e08107981 */ /* 0x000ea8000c1e1900 */
[----:B------:R-:W3:Y:S04]  /*0350*/  LDG.E R18, desc[UR14][R8.64+-0x1800] ;  /* 0xffe8000e08127981 */ /* 0x000ee8000c1e1900 */
[----:B------:R-:W3:Y:S04]  /*0360*/  LDG.E R17, desc[UR14][R8.64+-0x1400] ;  /* 0xffec000e08117981 */ /* 0x000ee8000c1e1900 */
[----:B------:R-:W4:Y:S04]  /*0370*/  LDG.E R20, desc[UR14][R8.64+-0x1000] ;  /* 0xfff0000e08147981 */ /* 0x000f28000c1e1900 */
        /* <DEDUP_REMOVED lines=10> */
[----:B------:R0:W4:Y:S01]  /*0420*/  LDG.E R7, desc[UR14][R8.64+0x1c00] ;  /* 0x001c000e08077981 */ /* 0x000122000c1e1900 */
[----:B------:R-:W-:-:S02]  /*0430*/  VIADD R5, R5, 0x10 ;  /* 0x0000001005057836 */ /* 0x000fc40000000000 */
[----:B------:R-:W-:-:S03]  /*0440*/  VIADD R6, R6, 0x1000 ;  /* 0x0000100006067836 */ /* 0x000fc60000000000 */
[----:B------:R-:W-:Y:S02]  /*0450*/  ISETP.NE.AND P1, PT, R5, RZ, PT ;  /* 0x000000ff0500720c */ /* 0x000fe40003f25270 */
[----:B--2--5:R-:W-:-:S04]  /*0460*/  VIMNMX3 R15, R4, R15, R16, !PT ;  /* 0x0000000f040f720f */ /* 0x024fc80007800110 */
[----:B---3--:R-:W-:-:S04]  /*0470*/  VIMNMX3 R15, R15, R18, R17, !PT ;  /* 0x000000120f0f720f */ /* 0x008fc80007800111 */
[----:B----4-:R-:W-:-:S04]  /*0480*/  VIMNMX3 R15, R15, R20, R19, !PT ;  /* 0x000000140f0f720f */ /* 0x010fc80007800113 */
[----:B------:R-:W-:-:S04]  /*0490*/  VIMNMX3 R15, R15, R22, R23, !PT ;  /* 0x000000160f0f720f */ /* 0x000fc80007800117 */
[----:B------:R-:W-:-:S04]  /*04a0*/  VIMNMX3 R15, R15, R24, R25, !PT ;  /* 0x000000180f0f720f */ /* 0x000fc80007800119 */
[----:B------:R-:W-:Y:S02]  /*04b0*/  VIMNMX3 R11, R15, R14, R11, !PT ;  /* 0x0000000e0f0b720f */ /* 0x000fe4000780010b */
[----:B------:R-:W-:-:S05]  /*04c0*/  IADD3 R14, P2, PT, R8, 0x4000, RZ ;  /* 0x00004000080e7810 */ /* 0x000fca0007f5e0ff */
[----:B0-----:R-:W-:Y:S01]  /*04d0*/  IMAD.X R9, RZ, RZ, R9, P2 ;  /* 0x000000ffff097224 */ /* 0x001fe200010e0609 */
[----:B------:R-:W-:-:S04]  /*04e0*/  VIMNMX3 R10, R11, R13, R10, !PT ;  /* 0x0000000d0b0a720f */ /* 0x000fc8000780010a */
[----:B------:R-:W-:Y:S01]  /*04f0*/  VIMNMX3 R4, R10, R12, R7, !PT ;  /* 0x0000000c0a04720f */ /* 0x000fe20007800107 */
[----:B------:R-:W-:Y:S06]  /*0500*/  @P1 BRA `(.L_x_65) ;  /* 0xfffffffc00841947 */ /* 0x000fec000383ffff */
.L_x_64:
[----:B------:R-:W-:Y:S05]  /*0510*/  BSYNC.RECONVERGENT B2 ;  /* 0x0000000000027941 */ /* 0x000fea0003800200 */
.L_x_63:
[----:B------:R-:W-:Y:S05]  /*0520*/  @!P0 BRA `(.L_x_62) ;  /* 0x0000000000dc8947 */ /* 0x000fea0003800000 */
[----:B------:R-:W-:Y:S01]  /*0530*/  ISETP.GE.U32.AND P0, PT, R21, 0x8, PT ;  /* 0x000000081500780c */ /* 0x000fe20003f06070 */
[----:B------:R-:W-:Y:S01]  /*0540*/  BSSY.RECONVERGENT B2, `(.L_x_66) ;  /* 0x0000016000027945 */ /* 0x000fe20003800200 */
[----:B------:R-:W-:-:S04]  /*0550*/  LOP3.LUT R16, R2, 0x7, RZ, 0xc0, !PT ;  /* 0x0000000702107812 */ /* 0x000fc800078ec0ff */
[----:B------:R-:W-:-:S07]  /*0560*/  ISETP.NE.AND P1, PT, R16, RZ, PT ;  /* 0x000000ff1000720c */ /* 0x000fce0003f25270 */
[----:B------:R-:W-:Y:S06]  /*0570*/  @!P0 BRA `(.L_x_67) ;  /* 0x0000000000488947 */ /* 0x000fec0003800000 */
[----:B------:R-:W0:Y:S01]  /*0580*/  LDCU.64 UR4, c[0x0][0x380] ;  /* 0x00007000ff0477ac */ /* 0x000e220008000a00 */
[----:B------:R-:W-:-:S04]  /*0590*/  IADD3 R5, P0, PT, R6, UR7, RZ ;  /* 0x0000000706057c10 */ /* 0x000fc8000ff1e0ff */
[----:B------:R-:W-:Y:S02]  /*05a0*/  LEA.HI.X.SX32 R10, R6, RZ, 0x1, P0 ;  /* 0x000000ff060a7211 */ /* 0x000fe400000f0eff */
[----:B0-----:R-:W-:-:S04]  /*05b0*/  LEA R8, P0, R5, UR4, 0x2 ;  /* 0x0000000405087c11 */ /* 0x001fc8000f8010ff */
[----:B------:R-:W-:-:S05]  /*05c0*/  LEA.HI.X R9, R5, UR5, R10, 0x2, P0 ;  /* 0x0000000505097c11 */ /* 0x000fca00080f140a */
[----:B------:R-:W2:Y:S04]  /*05d0*/  LDG.E R5, desc[UR14][R8.64] ;  /* 0x0000000e08057981 */ /* 0x000ea8000c1e1900 */
[----:B------:R-:W2:Y:S04]  /*05e0*/  LDG.E R7, desc[UR14][R8.64+0x400] ;  /* 0x0004000e08077981 */ /* 0x000ea8000c1e1900 */
[----:B------:R-:W3:Y:S04]  /*05f0*/  LDG.E R10, desc[UR14][R8.64+0x800] ;  /* 0x0008000e080a7981 */ /* 0x000ee8000c1e1900 */
[----:B------:R-:W3:Y:S04]  /*0600*/  LDG.E R11, desc[UR14][R8.64+0xc00] ;  /* 0x000c000e080b7981 */ /* 0x000ee8000c1e1900 */
[----:B------:R-:W4:Y:S04]  /*0610*/  LDG.E R12, desc[UR14][R8.64+0x1000] ;  /* 0x0010000e080c7981 */ /* 0x000f28000c1e1900 */
[----:B------:R-:W4:Y:S04]  /*0620*/  LDG.E R13, desc[UR14][R8.64+0x1400] ;  /* 0x0014000e080d7981 */ /* 0x000f28000c1e1900 */
[----:B------:R-:W4:Y:S04]  /*0630*/  LDG.E R14, desc[UR14][R8.64+0x1800] ;  /* 0x0018000e080e7981 */ /* 0x000f28000c1e1900 */
[----:B------:R-:W4:Y:S01]  /*0640*/  LDG.E R15, desc[UR14][R8.64+0x1c00] ;  /* 0x001c000e080f7981 */ /* 0x000f22000c1e1900 */
[----:B------:R-:W-:Y:S01]  /*0650*/  VIADD R6, R6, 0x800 ;  /* 0x0000080006067836 */ /* 0x000fe20000000000 */
[----:B--2--5:R-:W-:-:S04]  /*0660*/  VIMNMX3 R5, R4, R5, R7, !PT ;  /* 0x000000050405720f */ /* 0x024fc80007800107 */
[----:B---3--:R-:W-:-:S04]  /*0670*/  VIMNMX3 R5, R5, R10, R11, !PT ;  /* 0x0000000a0505720f */ /* 0x008fc8000780010b */
[----:B----4-:R-:W-:-:S04]  /*0680*/  VIMNMX3 R5, R5, R12, R13, !PT ;  /* 0x0000000c0505720f */ /* 0x010fc8000780010d */
[----:B------:R-:W-:-:S07]  /*0690*/  VIMNMX3 R4, R5, R14, R15, !PT ;  /* 0x0000000e0504720f */ /* 0x000fce000780010f */
.L_x_67:
[----:B------:R-:W-:Y:S05]  /*06a0*/  BSYNC.RECONVERGENT B2 ;  /* 0x0000000000027941 */ /* 0x000fea0003800200 */
.L_x_66:
        /* <DEDUP_REMOVED lines=14> */
[----:B------:R-:W3:Y:S01]  /*0790*/  LDG.E R10, desc[UR14][R8.64+0xc00] ;  /* 0x000c000e080a7981 */ /* 0x000ee2000c1e1900 */
[----:B------:R-:W-:Y:S01]  /*07a0*/  VIADD R6, R6, 0x400 ;  /* 0x0000040006067836 */ /* 0x000fe20000000000 */
[----:B--2--5:R-:W-:-:S04]  /*07b0*/  VIMNMX3 R4, R4, R5, R7, !PT ;  /* 0x000000050404720f */ /* 0x024fc80007800107 */
[----:B---3--:R-:W-:-:S07]  /*07c0*/  VIMNMX3 R4, R4, R11, R10, !PT ;  /* 0x0000000b0404720f */ /* 0x008fce000780010a */
.L_x_69:
[----:B------:R-:W-:Y:S05]  /*07d0*/  BSYNC.RECONVERGENT B2 ;  /* 0x0000000000027941 */ /* 0x000fea0003800200 */
.L_x_68:
[----:B------:R-:W-:Y:S05]  /*07e0*/  @!P1 BRA `(.L_x_62) ;  /* 0x00000000002c9947 */ /* 0x000fea0003800000 */
[----:B------:R-:W0:Y:S01]  /*07f0*/  LDC.64 R8, c[0x0][0x380] ;  /* 0x0000e000ff087b82 */ /* 0x000e220000000a00 */
[----:B------:R-:W-:Y:S02]  /*0800*/  IMAD.U32 R5, RZ, RZ, UR16 ;  /* 0x00000010ff057e24 */ /* 0x000fe4000f8e00ff */
[----:B------:R-:W-:Y:S02]  /*0810*/  IMAD.MOV R2, RZ, RZ, -R2 ;  /* 0x000000ffff027224 */ /* 0x000fe400078e0a02 */
[----:B0-----:R-:W-:-:S07]  /*0820*/  IMAD.WIDE.U32 R8, R5, 0x4000, R8 ;  /* 0x0000400005087825 */ /* 0x001fce00078e0008 */
.L_x_70:
[----:B------:R-:W-:-:S06]  /*0830*/  IMAD.WIDE R10, R6, 0x4, R8 ;  /* 0x00000004060a7825 */ /* 0x000fcc00078e0208 */
[----:B------:R-:W2:Y:S01]  /*0840*/  LDG.E R11, desc[UR14][R10.64] ;  /* 0x0000000e0a0b7981 */ /* 0x000ea2000c1e1900 */
[----:B------:R-:W-:Y:S02]  /*0850*/  VIADD R2, R2, 0x1 ;  /* 0x0000000102027836 */ /* 0x000fe40000000000 */
[----:B------:R-:W-:-:S03]  /*0860*/  VIADD R6, R6, 0x100 ;  /* 0x0000010006067836 */ /* 0x000fc60000000000 */
[----:B------:R-:W-:Y:S02]  /*0870*/  ISETP.NE.AND P0, PT, R2, RZ, PT ;  /* 0x000000ff0200720c */ /* 0x000fe40003f05270 */
[----:B--2--5:R-:W-:-:S11]  /*0880*/  VIMNMX R4, PT, PT, R11, R4, !PT ;  /* 0x000000040b047248 */ /* 0x024fd60007fe0100 */
[----:B------:R-:W-:Y:S05]  /*0890*/  @P0 BRA `(.L_x_70) ;  /* 0xfffffffc00e40947 */ /* 0x000fea000383ffff */
.L_x_62:
[----:B------:R-:W-:Y:S05]  /*08a0*/  BSYNC.RECONVERGENT B1 ;  /* 0x0000000000017941 */ /* 0x000fea0003800200 */
.L_x_61:
        /* <DEDUP_REMOVED lines=10> */
[----:B------:R-:W1:Y:S06]  /*0950*/  SHFL.DOWN PT, R3, R2, 0x2, 0x1f ;  /* 0x08401f0002037f89 */ /* 0x000e6c00000e0000 */
[----:B------:R-:W2:Y:S01]  /*0960*/  @!P1 S2R R6, SR_CgaCtaId ;  /* 0x0000000000069919 */ /* 0x000ea20000008800 */
[----:B0-----:R-:W-:Y:S02]  /*0970*/  @!P1 MOV R5, 0x400 ;  /* 0x0000040000059802 */ /* 0x001fe40000000f00 */
[----:B------:R-:W-:-:S04]  /*0980*/  @!P1 SHF.R.U32.HI R4, RZ, 0x3, R0 ;  /* 0x00000003ff049819 */ /* 0x000fc80000011600 */
[----:B------:R-:W-:Y:S02]  /*0990*/  @!P1 LOP3.LUT R4, R4, 0x7c, RZ, 0xc0, !PT ;  /* 0x0000007c04049812 */ /* 0x000fe400078ec0ff */
[----:B-1----:R-:W-:Y:S02]  /*09a0*/  @!P0 VIMNMX R2, PT, PT, R2, R3, !PT ;  /* 0x0000000302028248 */ /* 0x002fe40007fe0100 */
[----:B------:R-:W-:-:S03]  /*09b0*/  ISETP.GT.AND P0, PT, R8, 0x1b, PT ;  /* 0x0000001b0800780c */ /* 0x000fc60003f04270 */
[----:B------:R-:W0:Y:S01]  /*09c0*/  SHFL.DOWN PT, R3, R2, 0x4, 0x1f ;  /* 0x08801f0002037f89 */ /* 0x000e2200000e0000 */
[----:B--2---:R-:W-:-:S05]  /*09d0*/  @!P1 LEA R5, R6, R5, 0x18 ;  /* 0x0000000506059211 */ /* 0x004fca00078ec0ff */
        /* <DEDUP_REMOVED lines=24> */
.L_x_71:
[----:B------:R-:W1:Y:S01]  /*0b60*/  S2R R9, SR_LANEID ;  /* 0x0000000000097919 */ /* 0x000e620000000000 */
[----:B------:R-:W-:-:S05]  /*0b70*/  LOP3.LUT R2, R0, 0x3e0, RZ, 0xc0, !PT ;  /* 0x000003e000027812 */ /* 0x000fca00078ec0ff */
[----:B------:R-:W-:Y:S01]  /*0b80*/  VIADD R4, R2, 0x20 ;  /* 0x0000002002047836 */ /* 0x000fe20000000000 */
[----:B------:R-:W-:-:S04]  /*0b90*/  LOP3.LUT R2, RZ, R2, RZ, 0x33, !PT ;  /* 0x00000002ff027212 */ /* 0x000fc800078e33ff */
[----:B------:R-:W-:Y:S01]  /*0ba0*/  ISETP.GT.AND P0, PT, R4, R3, PT ;  /* 0x000000030400720c */ /* 0x000fe20003f04270 */
[----:B------:R-:W-:-:S05]  /*0bb0*/  IMAD.IADD R2, R3, 0x1, R2 ;  /* 0x0000000103027824 */ /* 0x000fca00078e0202 */
[----:B------:R-:W-:-:S05]  /*0bc0*/  SEL R2, R2, 0x1f, P0 ;  /* 0x0000001f02027807 */ /* 0x000fca0000000000 */
[----:B------:R-:W2:Y:S01]  /*0bd0*/  SHFL.DOWN PT, R4, R7, 0x1, R2 ;  /* 0x0820000007047989 */ /* 0x000ea200000e0002 */
[C---:B-1----:R-:W-:Y:S01]  /*0be0*/  ISETP.GE.AND P0, PT, R9.reuse, R2, PT ;  /* 0x000000020900720c */ /* 0x042fe20003f06270 */
[C---:B0-----:R-:W-:Y:S01]  /*0bf0*/  VIADD R5, R9.reuse, 0x2 ;  /* 0x0000000209057836 */ /* 0x041fe20000000000 */
[----:B------:R-:W-:-:S11]  /*0c00*/  ISETP.NE.AND P1, PT, R9, RZ, PT ;  /* 0x000000ff0900720c */ /* 0x000fd60003f25270 */
[----:B--2---:R-:W-:Y:S02]  /*0c10*/  @!P0 VIMNMX R7, PT, PT, R4, R7, !PT ;  /* 0x0000000704078248 */ /* 0x004fe40007fe0100 */
[----:B------:R-:W0:Y:S01]  /*0c20*/  @!P1 S2R R11, SR_CgaCtaId ;  /* 0x00000000000b9919 */ /* 0x000e220000008800 */
[----:B------:R-:W-:Y:S01]  /*0c30*/  ISETP.GT.AND P0, PT, R5, R2, PT ;  /* 0x000000020500720c */ /* 0x000fe20003f04270 */
[----:B------:R-:W-:Y:S01]  /*0c40*/  VIADD R5, R9, 0x4 ;  /* 0x0000000409057836 */ /* 0x000fe20000000000 */
[----:B------:R-:W-:Y:S01]  /*0c50*/  @!P1 MOV R6, 0x400 ;  /* 0x0000040000069802 */ /* 0x000fe20000000f00 */
[----:B------:R-:W1:Y:S10]  /*0c60*/  SHFL.DOWN PT, R4, R7, 0x2, R2 ;  /* 0x0840000007047989 */ /* 0x000e7400000e0002 */
        /* <DEDUP_REMOVED lines=28> */
[----:B------:R-:W0:Y:S04]  /*0e30*/  LDS R0, [UR4+0xc] ;  /* 0x00000c04ff007984 */ /* 0x000e280008000800 */
[----:B------:R-:W2:Y:S04]  /*0e40*/  LDS.128 R8, [UR4+0x10] ;  /* 0x00001004ff087984 */ /* 0x000ea80008000c00 */
[----:B-1----:R-:W1:Y:S01]  /*0e50*/  LDS.64 R6, [UR4+0x20] ;  /* 0x00002004ff067984 */ /* 0x002e620008000a00 */
[----:B0-----:R-:W-:Y:S02]  /*0e60*/  @P2 VIMNMX R5, PT, PT, R5, R0, !PT ;  /* 0x0000000005052248 */ /* 0x001fe40007fe0100 */
[----:B------:R-:W-:-:S02]  /*0e70*/  ISETP.GT.AND P2, PT, R3, 0xa0, PT ;  /* 0x000000a00300780c */ /* 0x000fc40003f44270 */
[----:B--2---:R-:W-:Y:S02]  /*0e80*/  @P4 VIMNMX R5, PT, PT, R5, R8, !PT ;  /* 0x0000000805054248 */ /* 0x004fe40007fe0100 */
[----:B------:R-:W-:Y:S02]  /*0e90*/  ISETP.GT.AND P4, PT, R3, 0xc0, PT ;  /* 0x000000c00300780c */ /* 0x000fe40003f84270 */
[----:B------:R-:W-:Y:S02]  /*0ea0*/  @P3 VIMNMX R5, PT, PT, R5, R9, !PT ;  /* 0x0000000905053248 */ /* 0x000fe40007fe0100 */
[----:B------:R-:W-:Y:S02]  /*0eb0*/  ISETP.GT.AND P3, PT, R3, 0xe0, PT ;  /* 0x000000e00300780c */ /* 0x000fe40003f64270 */
[----:B------:R-:W-:-:S04]  /*0ec0*/  @P1 VIMNMX R5, PT, PT, R5, R10, !PT ;  /* 0x0000000a05051248 */ /* 0x000fc80007fe0100 */
[----:B------:R-:W-:-:S04]  /*0ed0*/  @P2 VIMNMX R5, PT, PT, R5, R11, !PT ;  /* 0x0000000b05052248 */ /* 0x000fc80007fe0100 */
[----:B-1----:R-:W-:-:S04]  /*0ee0*/  @P4 VIMNMX R5, PT, PT, R5, R6, !PT ;  /* 0x0000000605054248 */ /* 0x002fc80007fe0100 */
[----:B------:R-:W-:Y:S01]  /*0ef0*/  @P3 VIMNMX R5, PT, PT, R5, R7, !PT ;  /* 0x0000000705053248 */ /* 0x000fe20007fe0100 */
[----:B------:R-:W-:Y:S06]  /*0f00*/  BRA `(.L_x_72) ;  /* 0x0000001000287947 */ /* 0x000fec0003800000 */
.L_x_58:
[----:B------:R-:W0:Y:S01]  /*0f10*/  S2R R0, SR_TID.X ;  /* 0x0000000000007919 */ /* 0x000e220000002100 */
[----:B------:R-:W1:Y:S01]  /*0f20*/  LDC.64 R4, c[0x0][0x380] ;  /* 0x0000e000ff047b82 */ /* 0x000e620000000a00 */
[----:B0-----:R-:W-:-:S04]  /*0f30*/  VIADD R7, R0, UR7 ;  /* 0x0000000700077c36 */ /* 0x001fc80008000000 */
[----:B-1----:R-:W-:-:S05]  /*0f40*/  IMAD.WIDE.U32 R4, R7, 0x4, R4 ;  /* 0x0000000407047825 */ /* 0x002fca00078e0004 */
[----:B------:R-:W2:Y:S04]  /*0f50*/  LDG.E R6, desc[UR14][R4.64] ;  /* 0x0000000e04067981 */ /* 0x000ea8000c1e1900 */
[----:B------:R-:W2:Y:S04]  /*0f60*/  LDG.E R7, desc[UR14][R4.64+0x400] ;  /* 0x0004000e04077981 */ /* 0x000ea8000c1e1900 */
[----:B------:R-:W2:Y:S04]  /*0f70*/  LDG.E R8, desc[UR14][R4.64+0x800] ;  /* 0x0008000e04087981 */ /* 0x000ea8000c1e1900 */
[----:B------:R-:W3:Y:S04]  /*0f80*/  LDG.E R9, desc[UR14][R4.64+0xc00] ;  /* 0x000c000e04097981 */ /* 0x000ee8000c1e1900 */
[----:B------:R-:W3:Y:S04]  /*0f90*/  LDG.E R10, desc[UR14][R4.64+0x1000] ;  /* 0x0010000e040a7981 */ /* 0x000ee8000c1e1900 */
[----:B------:R-:W3:Y:S04]  /*0fa0*/  LDG.E R11, desc[UR14][R4.64+0x1400] ;  /* 0x0014000e040b7981 */ /* 0x000ee8000c1e1900 */
[----:B------:R-:W4:Y:S04]  /*0fb0*/  LDG.E R12, desc[UR14][R4.64+0x1800] ;  /* 0x0018000e040c7981 */ /* 0x000f28000c1e1900 */
[----:B------:R-:W4:Y:S04]  /*0fc0*/  LDG.E R13, desc[UR14][R4.64+0x1c00] ;  /* 0x001c000e040d7981 */ /* 0x000f28000c1e1900 */
[----:B------:R-:W4:Y:S04]  /*0fd0*/  LDG.E R14, desc[UR14][R4.64+0x2000] ;  /* 0x0020000e040e7981 */ /* 0x000f28000c1e1900 */
[----:B------:R-:W5:Y:S04]  /*0fe0*/  LDG.E R15, desc[UR14][R4.64+0x2400] ;  /* 0x0024000e040f7981 */ /* 0x000f68000c1e1900 */
[----:B------:R-:W5:Y:S04]  /*0ff0*/  LDG.E R16, desc[UR14][R4.64+0x2800] ;  /* 0x0028000e04107981 */ /* 0x000f68000c1e1900 */
[----:B------:R-:W5:Y:S04]  /*1000*/  LDG.E R17, desc[UR14][R4.64+0x2c00] ;  /* 0x002c000e04117981 */ /* 0x000f68000c1e1900 */
[----:B------:R-:W5:Y:S04]  /*1010*/  LDG.E R18, desc[UR14][R4.64+0x3000] ;  /* 0x0030000e04127981 */ /* 0x000f68000c1e1900 */
[----:B------:R-:W5:Y:S04]  /*1020*/  LDG.E R19, desc[UR14][R4.64+0x3400] ;  /* 0x0034000e04137981 */ /* 0x000f68000c1e1900 */
[----:B------:R-:W5:Y:S04]  /*1030*/  LDG.E R20, desc[UR14][R4.64+0x3800] ;  /* 0x0038000e04147981 */ /* 0x000f68000c1e1900 */
[----:B------:R-:W5:Y:S01]  /*1040*/  LDG.E R21, desc[UR14][R4.64+0x3c00] ;  /* 0x003c000e04157981 */ /* 0x000f62000c1e1900 */
[----:B------:R-:W-:-:S04]  /*1050*/  ISETP.GE.U32.AND P0, PT, R23, UR5, PT ;  /* 0x0000000517007c0c */ /* 0x000fc8000bf06070 */
[----:B------:R-:W-:Y:S02]  /*1060*/  ISETP.GE.U32.AND.EX P0, PT, R22, UR4, PT, P0 ;  /* 0x0000000416007c0c */ /* 0x000fe4000bf06100 */
[----:B--2---:R-:W-:Y:S02]  /*1070*/  VIMNMX3 R6, R6, R7, R8, !PT ;  /* 0x000000070606720f */ /* 0x004fe40007800108 */
[----:B---3--:R-:W-:Y:S02]  /*1080*/  VIMNMX3 R9, R9, R10, R11, !PT ;  /* 0x0000000a0909720f */ /* 0x008fe4000780010b */
[----:B----4-:R-:W-:-:S04]  /*1090*/  VIMNMX3 R12, R12, R13, R14, !PT ;  /* 0x0000000d0c0c720f */ /* 0x010fc8000780010e */
[----:B------:R-:W-:Y:S02]  /*10a0*/  VIMNMX3 R6, R6, R9, R12, !PT ;  /* 0x000000090606720f */ /* 0x000fe4000780010c */
[----:B-----5:R-:W-:Y:S02]  /*10b0*/  VIMNMX3 R16, R15, R16, R17, !PT ;  /* 0x000000100f10720f */ /* 0x020fe40007800111 */
[----:B------:R-:W-:-:S04]  /*10c0*/  VIMNMX3 R18, R18, R19, R20, !PT ;  /* 0x000000131212720f */ /* 0x000fc80007800114 */
[----:B------:R-:W-:-:S04]  /*10d0*/  VIMNMX3 R21, R16, R18, R21, !PT ;  /* 0x000000121015720f */ /* 0x000fc80007800115 */
[----:B------:R-:W-:Y:S01]  /*10e0*/  VIMNMX R8, PT, PT, R6, R21, !PT ;  /* 0x0000001506087248 */ /* 0x000fe20007fe0100 */
[----:B------:R-:W-:Y:S06]  /*10f0*/  @!P0 BRA `(.L_x_73) ;  /* 0x0000000c00108947 */ /* 0x000fec0003800000 */
[----:B------:R-:W-:Y:S01]  /*1100*/  UIADD3 UR8, UP0, UPT, UR5, UR7, URZ ;  /* 0x0000000705087290 */ /* 0x000fe2000ff1e0ff */
[----:B------:R-:W-:Y:S01]  /*1110*/  IADD3 R25, P2, PT, R2, -0x1000, RZ ;  /* 0xfffff00002197810 */ /* 0x000fe20007f5e0ff */
[----:B------:R-:W0:Y:S01]  /*1120*/  LDCU.64 UR12, c[0x0][0x380] ;  /* 0x00007000ff0c77ac */ /* 0x000e220008000a00 */
[----:B------:R-:W-:Y:S02]  /*1130*/  LOP3.LUT R5, RZ, R0, RZ, 0x33, !PT ;  /* 0x00000000ff057212 */ /* 0x000fe400078e33ff */
[----:B------:R-:W-:Y:S01]  /*1140*/  IADD3.X R10, PT, PT, R3, -0x1, RZ, P2, !PT ;  /* 0xffffffff030a7810 */ /* 0x000fe200017fe4ff */
[----:B------:R-:W-:Y:S01]  /*1150*/  UIADD3.X UR9, UPT, UPT, URZ, UR4, URZ, UP0, !UPT ;  /* 0x00000004ff097290 */ /* 0x000fe200087fe4ff */
[----:B------:R-:W-:Y:S01]  /*1160*/  ISETP.LT.U32.AND P0, PT, R25, UR8, PT ;  /* 0x0000000819007c0c */ /* 0x000fe2000bf01070 */
[----:B------:R-:W-:Y:S01]  /*1170*/  UMOV UR6, UR5 ;  /* 0x0000000500067c82 */ /* 0x000fe20008000000 */
[----:B------:R-:W-:Y:S01]  /*1180*/  IADD3 R9, P1, PT, R0, UR8, RZ ;  /* 0x0000000800097c10 */ /* 0x000fe2000ff3e0ff */
[----:B------:R-:W-:Y:S01]  /*1190*/  UMOV UR4, URZ ;  /* 0x000000ff00047c82 */ /* 0x000fe20008000000 */
[----:B------:R-:W-:Y:S01]  /*11a0*/  IADD3 R5, PT, PT, R2, -UR5, R5 ;  /* 0x8000000502057c10 */ /* 0x000fe2000fffe005 */
[----:B------:R-:W-:Y:S01]  /*11b0*/  IMAD.U32 R7, RZ, RZ, UR9 ;  /* 0x00000009ff077e24 */ /* 0x000fe2000f8e00ff */
[----:B------:R-:W-:Y:S01]  /*11c0*/  UMOV UR10, UR8 ;  /* 0x00000008000a7c82 */ /* 0x000fe20008000000 */
[----:B------:R-:W-:-:S03]  /*11d0*/  IMAD.X R4, RZ, RZ, UR9, P1 ;  /* 0x00000009ff047e24 */ /* 0x000fc600088e06ff */
[----:B------:R-:W-:Y:S01]  /*11e0*/  ISETP.GT.U32.AND.EX P0, PT, R7, R10, PT, P0 ;  /* 0x0000000a0700720c */ /* 0x000fe20003f04100 */
[----:B------:R-:W-:Y:S01]  /*11f0*/  VIADD R7, R5, -UR7 ;  /* 0x8000000705077c36 */ /* 0x000fe20008000000 */
[----:B------:R-:W-:Y:S01]  /*1200*/  UMOV UR7, UR9 ;  /* 0x0000000900077c82 */ /* 0x000fe20008000000 */
[----:B0-----:R-:W-:-:S04]  /*1210*/  LEA R6, P2, R9, UR12, 0x2 ;  /* 0x0000000c09067c11 */ /* 0x001fc8000f8410ff */
[----:B------:R-:W-:Y:S02]  /*1220*/  IADD3 R6, P1, PT, R6, 0x2000, RZ ;  /* 0x0000200006067810 */ /* 0x000fe40007f3e0ff */
[----:B------:R-:W-:-:S05]  /*1230*/  LEA.HI.X R9, R9, UR13, R4, 0x2, P2 ;  /* 0x0000000d09097c11 */ /* 0x000fca00090f1404 */
[----:B------:R-:W-:Y:S01]  /*1240*/  IMAD.X R9, RZ, RZ, R9, P1 ;  /* 0x000000ffff097224 */ /* 0x000fe200008e0609 */
[----:B------:R-:W-:Y:S06]  /*1250*/  @P0 BRA `(.L_x_74) ;  /* 0x0000000000e00947 */ /* 0x000fec0003800000 */
[----:B------:R-:W0:Y:S01]  /*1260*/  LDC.64 R2, c[0x0][0x3b8] ;  /* 0x0000ee00ff027b82 */ /* 0x000e220000000a00 */
[----:B------:R-:W1:Y:S01]  /*1270*/  LDCU.64 UR12, c[0x0][0x380] ;  /* 0x00007000ff0c77ac */ /* 0x000e620008000a00 */
[----:B------:R-:W-:Y:S01]  /*1280*/  NOP ;  /* 0x0000000000007918 */ /* 0x000fe20000000000 */
.L_x_75:
[----:B------:R-:W-:-:S05]  /*1290*/  IADD3 R5, P0, PT, R0, UR8, RZ ;  /* 0x0000000800057c10 */ /* 0x000fca000ff1e0ff */
[----:B------:R-:W-:Y:S01]  /*12a0*/  IMAD.X R12, RZ, RZ, UR9, P0 ;  /* 0x00000009ff0c7e24 */ /* 0x000fe200080e06ff */
[----:B-1----:R-:W-:-:S04]  /*12b0*/  LEA R4, P0, R5, UR12, 0x2 ;  /* 0x0000000c05047c11 */ /* 0x002fc8000f8010ff */
[----:B------:R-:W-:-:S05]  /*12c0*/  LEA.HI.X R5, R5, UR13, R12, 0x2, P0 ;  /* 0x0000000d05057c11 */ /* 0x000fca00080f140c */
        /* <DEDUP_REMOVED lines=14> */
[----:B------:R-:W5:Y:S04]  /*13b0*/  LDG.E R20, desc[UR14][R4.64+0x3800] ;  /* 0x0038000e04147981 */ /* 0x000f68000c1e1900 */
[----:B------:R-:W5:Y:S01]  /*13c0*/  LDG.E R21, desc[UR14][R4.64+0x3c00] ;  /* 0x003c000e04157981 */ /* 0x000f62000c1e1900 */
[----:B------:R-:W-:-:S02]  /*13d0*/  USHF.R.S32.HI UR11, URZ, 0x1f, UR5 ;  /* 0x0000001fff0b7899 */ /* 0x000fc40008011405 */
[----:B------:R-:W-:-:S04]  /*13e0*/  UIADD3 UR6, UP0, UPT, UR5, UR10, URZ ;  /* 0x0000000a05067290 */ /* 0x000fc8000ff1e0ff */
[----:B------:R-:W-:Y:S01]  /*13f0*/  UIADD3.X UR7, UPT, UPT, UR11, UR7, URZ, UP0, !UPT ;  /* 0x000000070b077290 */ /* 0x000fe200087fe4ff */
[----:B--2---:R-:W-:Y:S02]  /*1400*/  VIMNMX3 R8, R8, R27, R26, !PT ;  /* 0x0000001b0808720f */ /* 0x004fe4000780011a */
[----:B0-----:R-:W-:-:S04]  /*1410*/  IADD3 R26, P1, PT, R2, -UR8, RZ ;  /* 0x80000008021a7c10 */ /* 0x001fc8000ff3e0ff */
[----:B------:R-:W-:Y:S02]  /*1420*/  ISETP.GE.U32.AND P0, PT, R26, UR5, PT ;  /* 0x000000051a007c0c */ /* 0x000fe4000bf06070 */
[----:B---3--:R-:W-:Y:S02]  /*1430*/  VIMNMX3 R11, R11, R12, R13, !PT ;  /* 0x0000000c0b0b720f */ /* 0x008fe4000780010d */
[----:B------:R-:W-:-:S04]  /*1440*/  IADD3.X R12, PT, PT, R3, ~UR9, RZ, P1, !PT ;  /* 0x80000009030c7c10 */ /* 0x000fc80008ffe4ff */
[----:B------:R-:W-:Y:S02]  /*1450*/  ISETP.GE.U32.AND.EX P0, PT, R12, UR11, PT, P0 ;  /* 0x0000000b0c007c0c */ /* 0x000fe4000bf06100 */
        /* <DEDUP_REMOVED lines=8> */
[----:B------:R-:W-:Y:S02]  /*14e0*/  UIADD3 UR8, UP0, UPT, UR5, UR8, URZ ;  /* 0x0000000805087290 */ /* 0x000fe4000ff1e0ff */
[----:B------:R-:W-:Y:S01]  /*14f0*/  IMAD.U32 R11, RZ, RZ, UR5 ;  /* 0x00000005ff0b7e24 */ /* 0x000fe2000f8e00ff */
[----:B------:R-:W-:Y:S01]  /*1500*/  UIADD3 UR4, UPT, UPT, UR4, 0x1, URZ ;  /* 0x0000000104047890 */ /* 0x000fe2000fffe0ff */
[----:B------:R-:W-:Y:S01]  /*1510*/  IMAD.MOV.U32 R4, RZ, RZ, R6 ;  /* 0x000000ffff047224 */ /* 0x000fe200078e0006 */
[----:B------:R-:W-:Y:S01]  /*1520*/  UIADD3.X UR9, UPT, UPT, UR11, UR9, URZ, UP0, !UPT ;  /* 0x000000090b097290 */ /* 0x000fe200087fe4ff */
[----:B------:R-:W-:Y:S01]  /*1530*/  IMAD.MOV.U32 R5, RZ, RZ, R9 ;  /* 0x000000ffff057224 */ /* 0x000fe200078e0009 */
[----:B------:R-:W-:Y:S01]  /*1540*/  ISETP.LT.U32.AND P0, PT, R25, UR8, PT ;  /* 0x0000000819007c0c */ /* 0x000fe2000bf01070 */
[----:B------:R-:W-:Y:S01]  /*1550*/  VIADD R7, R7, -UR5 ;  /* 0x8000000507077c36 */ /* 0x000fe20008000000 */
[----:B------:R-:W-:Y:S01]  /*1560*/  UMOV UR10, UR6 ;  /* 0x00000006000a7c82 */ /* 0x000fe20008000000 */
[----:B------:R-:W-:-:S04]  /*1570*/  IMAD.WIDE R4, R11, 0x4, R4 ;  /* 0x000000040b047825 */ /* 0x000fc800078e0204 */
[----:B------:R-:W-:Y:S02]  /*1580*/  IMAD.U32 R13, RZ, RZ, UR9 ;  /* 0x00000009ff0d7e24 */ /* 0x000fe4000f8e00ff */
[----:B------:R-:W-:Y:S02]  /*1590*/  IMAD.MOV.U32 R6, RZ, RZ, R4 ;  /* 0x000000ffff067224 */ /* 0x000fe400078e0004 */
[----:B------:R-:W-:Y:S01]  /*15a0*/  IMAD.MOV.U32 R9, RZ, RZ, R5 ;  /* 0x000000ffff097224 */ /* 0x000fe200078e0005 */
[----:B------:R-:W-:-:S13]  /*15b0*/  ISETP.GT.U32.AND.EX P0, PT, R13, R10, PT, P0 ;  /* 0x0000000a0d00720c */ /* 0x000fda0003f04100 */
[----:B------:R-:W-:Y:S05]  /*15c0*/  @!P0 BRA `(.L_x_75) ;  /* 0xfffffffc00308947 */ /* 0x000fea000383ffff */
[----:B------:R-:W-:-:S05]  /*15d0*/  UMOV UR6, UR5 ;  /* 0x0000000500067c82 */ /* 0x000fca0008000000 */
.L_x_74:
[C---:B------:R-:W-:Y:S01]  /*15e0*/  VIADD R5, R2.reuse, -UR8 ;  /* 0x8000000802057c36 */ /* 0x040fe20008000000 */
[----:B------:R-:W-:Y:S01]  /*15f0*/  ISETP.LE.U32.AND P1, PT, R2, UR8, PT ;  /* 0x0000000802007c0c */ /* 0x000fe2000bf23070 */
[----:B------:R-:W-:Y:S01]  /*1600*/  IMAD.U32 R4, RZ, RZ, UR9 ;  /* 0x00000009ff047e24 */ /* 0x000fe2000f8e00ff */
[----:B------:R-:W-:Y:S02]  /*1610*/  BSSY.RECONVERGENT B1, `(.L_x_73) ;  /* 0x0000072000017945 */ /* 0x000fe40003800200 */
[----:B------:R-:W-:-:S04]  /*1620*/  ISETP.GE.AND P0, PT, R0, R5, PT ;  /* 0x000000050000720c */ /* 0x000fc80003f06270 */
[----:B------:R-:W-:-:S13]  /*1630*/  ISETP.GE.U32.OR.EX P0, PT, R4, R3, P0, P1 ;  /* 0x000000030400720c */ /* 0x000fda0000706510 */
[----:B------:R-:W-:Y:S05]  /*1640*/  @P0 BRA `(.L_x_76) ;  /* 0x0000000400b80947 */ /* 0x000fea0003800000 */
[----:B------:R-:W0:Y:S01]  /*1650*/  LDC R4, c[0x0][0x3c0] ;  /* 0x0000f000ff047b82 */ /* 0x000e220000000800 */
[----:B------:R-:W-:Y:S01]  /*1660*/  USHF.L.U32 UR5, UR16, 0xc, URZ ;  /* 0x0000000c10057899 */ /* 0x000fe200080006ff */
[----:B------:R-:W-:Y:S01]  /*1670*/  LOP3.LUT R3, RZ, R0, RZ, 0x33, !PT ;  /* 0x00000000ff037212 */ /* 0x000fe200078e33ff */
[----:B------:R-:W-:Y:S02]  /*1680*/  BSSY.RECONVERGENT B2, `(.L_x_77) ;  /* 0x000002f000027945 */ /* 0x000fe40003800200 */
[----:B------:R-:W-:-:S06]  /*1690*/  UIADD3 UR5, UPT, UPT, UR5, UR6, URZ ;  /* 0x0000000605057290 */ /* 0x000fcc000fffe0ff */
[----:B------:R-:W-:Y:S01]  /*16a0*/  IADD3 R2, PT, PT, R2, -UR5, R3 ;  /* 0x8000000502027c10 */ /* 0x000fe2000fffe003 */
[----:B0-----:R-:W-:Y:S02]  /*16b0*/  IMAD R3, R4, UR4, RZ ;  /* 0x0000000404037c24 */ /* 0x001fe4000f8e02ff */
[----:B------:R-:W-:Y:S02]  /*16c0*/  IMAD.MOV.U32 R4, RZ, RZ, R0 ;  /* 0x000000ffff047224 */ /* 0x000fe400078e0000 */
[----:B------:R-:W-:-:S05]  /*16d0*/  IMAD R2, R3, -0x1000, R2 ;  /* 0xfffff00003027824 */ /* 0x000fca00078e0202 */
[C---:B------:R-:W-:Y:S02]  /*16e0*/  ISETP.GE.U32.AND P0, PT, R2.reuse, 0xf00, PT ;  /* 0x00000f000200780c */ /* 0x040fe40003f06070 */
[----:B------:R-:W-:-:S04]  /*16f0*/  LEA.HI R20, R2, 0x1, RZ, 0x18 ;  /* 0x0000000102147811 */ /* 0x000fc800078fc0ff */
[----:B------:R-:W-:-:S04]  /*1700*/  LOP3.LUT R21, R20, 0xf, RZ, 0xc0, !PT ;  /* 0x0000000f14157812 */ /* 0x000fc800078ec0ff */
[----:B------:R-:W-:-:S03]  /*1710*/  ISETP.NE.AND P1, PT, R21, RZ, PT ;  /* 0x000000ff1500720c */ /* 0x000fc60003f25270 */
[----:B------:R-:W-:Y:S10]  /*1720*/  @!P0 BRA `(.L_x_78) ;  /* 0x0000000000908947 */ /* 0x000ff40003800000 */
[----:B------:R-:W-:Y:S01]  /*1730*/  LEA.HI R2, R7, 0x1, RZ, 0x18 ;  /* 0x0000000107027811 */ /* 0x000fe200078fc0ff */
[----:B------:R-:W-:-:S03]  /*1740*/  IMAD.MOV.U32 R4, RZ, RZ, R0 ;  /* 0x000000ffff047224 */ /* 0x000fc600078e0000 */
[----:B------:R-:W-:-:S05]  /*1750*/  LOP3.LUT R2, R2, 0x1fffff0, RZ, 0xc0, !PT ;  /* 0x01fffff002027812 */ /* 0x000fca00078ec0ff */
[----:B------:R-:W-:-:S07]  /*1760*/  IMAD.MOV R5, RZ, RZ, -R2 ;  /* 0x000000ffff057224 */ /* 0x000fce00078e0a02 */
.L_x_79:
[----:B------:R-:W-:Y:S02]  /*1770*/  IMAD.MOV.U32 R2, RZ, RZ, R6 ;  /* 0x000000ffff027224 */ /* 0x000fe400078e0006 */
[----:B------:R-:W-:-:S05]  /*1780*/  IMAD.MOV.U32 R3, RZ, RZ, R9 ;  /* 0x000000ffff037224 */ /* 0x000fca00078e0009 */
[----:B------:R-:W2:Y:S04]  /*1790*/  LDG.E R15, desc[UR14][R2.64+-0x2000] ;  /* 0xffe0000e020f7981 */ /* 0x000ea8000c1e1900 */
[----:B------:R-:W2:Y:S04]  /*17a0*/  LDG.E R14, desc[UR14][R2.64+-0x1c00] ;  /* 0xffe4000e020e7981 */ /* 0x000ea8000c1e1900 */
[----:B------:R-:W3:Y:S04]  /*17b0*/  LDG.E R17, desc[UR14][R2.64+-0x1800] ;  /* 0xffe8000e02117981 */ /* 0x000ee8000c1e1900 */
[----:B------:R-:W3:Y:S04]  /*17c0*/  LDG.E R16, desc[UR14][R2.64+-0x1400] ;  /* 0xffec000e02107981 */ /* 0x000ee8000c1e1900 */
        /* <DEDUP_REMOVED lines=12> */
[----:B------:R-:W-:-:S02]  /*1890*/  VIADD R5, R5, 0x10 ;  /* 0x0000001005057836 */ /* 0x000fc40000000000 */
[----:B------:R-:W-:-:S03]  /*18a0*/  VIADD R4, R4, 0x1000 ;  /* 0x0000100004047836 */ /* 0x000fc60000000000 */
[----:B------:R-:W-:Y:S02]  /*18b0*/  ISETP.NE.AND P0, PT, R5, RZ, PT ;  /* 0x000000ff0500720c */ /* 0x000fe40003f05270 */
[----:B--2---:R-:W-:-:S04]  /*18c0*/  VIMNMX3 R14, R8, R15, R14, !PT ;  /* 0x0000000f080e720f */ /* 0x004fc8000780010e */
[----:B---3--:R-:W-:-:S04]  /*18d0*/  VIMNMX3 R14, R14, R17, R16, !PT ;  /* 0x000000110e0e720f */ /* 0x008fc80007800110 */
[----:B----4-:R-:W-:-:S04]  /*18e0*/  VIMNMX3 R14, R14, R19, R18, !PT ;  /* 0x000000130e0e720f */ /* 0x010fc80007800112 */
[----:B-----5:R-:W-:-:S04]  /*18f0*/  VIMNMX3 R14, R14, R23, R22, !PT ;  /* 0x000000170e0e720f */ /* 0x020fc80007800116 */
[----:B------:R-:W-:-:S04]  /*1900*/  VIMNMX3 R14, R14, R25, R24, !PT ;  /* 0x000000190e0e720f */ /* 0x000fc80007800118 */
[----:B------:R-:W-:Y:S02]  /*1910*/  VIMNMX3 R13, R14, R13, R6, !PT ;  /* 0x0000000d0e0d720f */ /* 0x000fe40007800106 */
[----:B------:R-:W-:Y:S02]  /*1920*/  IADD3 R6, P2, PT, R2, 0x4000, RZ ;  /* 0x0000400002067810 */ /* 0x000fe40007f5e0ff */
[----:B------:R-:W-:-:S03]  /*1930*/  VIMNMX3 R12, R13, R9, R12, !PT ;  /* 0x000000090d0c720f */ /* 0x000fc6000780010c */
[----:B------:R-:W-:Y:S01]  /*1940*/  IMAD.X R9, RZ, RZ, R3, P2 ;  /* 0x000000ffff097224 */ /* 0x000fe200010e0603 */
[----:B------:R-:W-:Y:S01]  /*1950*/  VIMNMX3 R8, R12, R10, R11, !PT ;  /* 0x0000000a0c08720f */ /* 0x000fe2000780010b */
[----:B------:R-:W-:Y:S06]  /*1960*/  @P0 BRA `(.L_x_79) ;  /* 0xfffffffc00800947 */ /* 0x000fec000383ffff */
.L_x_78:
[----:B------:R-:W-:Y:S05]  /*1970*/  BSYNC.RECONVERGENT B2 ;  /* 0x0000000000027941 */ /* 0x000fea0003800200 */
.L_x_77:
[----:B------:R-:W-:Y:S05]  /*1980*/  @!P1 BRA `(.L_x_76) ;  /* 0x0000000000e89947 */ /* 0x000fea0003800000 */
[----:B------:R-:W-:Y:S01]  /*1990*/  ISETP.GE.U32.AND P0, PT, R21, 0x8, PT ;  /* 0x000000081500780c */ /* 0x000fe20003f06070 */
[----:B------:R-:W-:Y:S01]  /*19a0*/  BSSY.RECONVERGENT B2, `(.L_x_80) ;  /* 0x0000015000027945 */ /* 0x000fe20003800200 */
[----:B------:R-:W-:-:S04]  /*19b0*/  LOP3.LUT R15, R20, 0x7, RZ, 0xc0, !PT ;  /* 0x00000007140f7812 */ /* 0x000fc800078ec0ff */
[----:B------:R-:W-:-:S07]  /*19c0*/  ISETP.NE.AND P1, PT, R15, RZ, PT ;  /* 0x000000ff0f00720c */ /* 0x000fce0003f25270 */
[----:B------:R-:W-:Y:S06]  /*19d0*/  @!P0 BRA `(.L_x_81) ;  /* 0x0000000000448947 */ /* 0x000fec0003800000 */
[----:B------:R-:W-:-:S05]  /*19e0*/  IADD3 R3, P0, PT, R4, UR8, RZ ;  /* 0x0000000804037c10 */ /* 0x000fca000ff1e0ff */
[----:B------:R-:W-:Y:S01]  /*19f0*/  IMAD.X R6, RZ, RZ, UR9, P0 ;  /* 0x00000009ff067e24 */ /* 0x000fe200080e06ff */
[----:B------:R-:W-:-:S04]  /*1a00*/  LEA R2, P0, R3, UR12, 0x2 ;  /* 0x0000000c03027c11 */ /* 0x000fc8000f8010ff */
[----:B------:R-:W-:-:S05]  /*1a10*/  LEA.HI.X R3, R3, UR13, R6, 0x2, P0 ;  /* 0x0000000d03037c11 */ /* 0x000fca00080f1406 */
[----:B------:R-:W2:Y:S04]  /*1a20*/  LDG.E R5, desc[UR14][R2.64] ;  /* 0x0000000e02057981 */ /* 0x000ea8000c1e1900 */
[----:B------:R-:W2:Y:S04]  /*1a30*/  LDG.E R6, desc[UR14][R2.64+0x400] ;  /* 0x0004000e02067981 */ /* 0x000ea8000c1e1900 */
[----:B------:R-:W3:Y:S04]  /*1a40*/  LDG.E R10, desc[UR14][R2.64+0x800] ;  /* 0x0008000e020a7981 */ /* 0x000ee8000c1e1900 */
[----:B------:R-:W3:Y:S04]  /*1a50*/  LDG.E R9, desc[UR14][R2.64+0xc00] ;  /* 0x000c000e02097981 */ /* 0x000ee8000c1e1900 */
[----:B------:R-:W4:Y:S04]  /*1a60*/  LDG.E R12, desc[UR14][R2.64+0x1000] ;  /* 0x0010000e020c7981 */ /* 0x000f28000c1e1900 */
[----:B------:R-:W4:Y:S04]  /*1a70*/  LDG.E R11, desc[UR14][R2.64+0x1400] ;  /* 0x0014000e020b7981 */ /* 0x000f28000c1e1900 */
[----:B------:R-:W5:Y:S04]  /*1a80*/  LDG.E R14, desc[UR14][R2.64+0x1800] ;  /* 0x0018000e020e7981 */ /* 0x000f68000c1e1900 */
[----:B------:R-:W5:Y:S01]  /*1a90*/  LDG.E R13, desc[UR14][R2.64+0x1c00] ;  /* 0x001c000e020d7981 */ /* 0x000f62000c1e1900 */
[----:B------:R-:W-:Y:S01]  /*1aa0*/  VIADD R4, R4, 0x800 ;  /* 0x0000080004047836 */ /* 0x000fe20000000000 */
[----:B--2---:R-:W-:-:S04]  /*1ab0*/  VIMNMX3 R5, R8, R5, R6, !PT ;  /* 0x000000050805720f */ /* 0x004fc80007800106 */
[----:B---3--:R-:W-:-:S04]  /*1ac0*/  VIMNMX3 R5, R5, R10, R9, !PT ;  /* 0x0000000a0505720f */ /* 0x008fc80007800109 */
[----:B----4-:R-:W-:-:S04]  /*1ad0*/  VIMNMX3 R5, R5, R12, R11, !PT ;  /* 0x0000000c0505720f */ /* 0x010fc8000780010b */
[----:B-----5:R-:W-:-:S07]  /*1ae0*/  VIMNMX3 R8, R5, R14, R13, !PT ;  /* 0x0000000e0508720f */ /* 0x020fce000780010d */
.L_x_81:
[----:B------:R-:W-:Y:S05]  /*1af0*/  BSYNC.RECONVERGENT B2 ;  /* 0x0000000000027941 */ /* 0x000fea0003800200 */
.L_x_80:
[----:B------:R-:W-:Y:S05]  /*1b00*/  @!P1 BRA `(.L_x_76) ;  /* 0x0000000000889947 */ /* 0x000fea0003800000 */
[----:B------:R-:W-:Y:S01]  /*1b10*/  ISETP.GE.U32.AND P0, PT, R15, 0x4, PT ;  /* 0x000000040f00780c */ /* 0x000fe20003f06070 */
[----:B------:R-:W-:Y:S01]  /*1b20*/  BSSY.RECONVERGENT B2, `(.L_x_82) ;  /* 0x000000e000027945 */ /* 0x000fe20003800200 */
[----:B------:R-:W-:-:S11]  /*1b30*/  LOP3.LUT P1, RZ, R20, 0x3, RZ, 0xc0, !PT ;  /* 0x0000000314ff7812 */ /* 0x000fd6000782c0ff */
[----:B------:R-:W-:Y:S05]  /*1b40*/  @!P0 BRA `(.L_x_83) ;  /* 0x00000000002c8947 */ /* 0x000fea0003800000 */
[----:B------:R-:W-:-:S05]  /*1b50*/  IADD3 R3, P0, PT, R4, UR8, RZ ;  /* 0x0000000804037c10 */ /* 0x000fca000ff1e0ff */
[----:B------:R-:W-:Y:S01]  /*1b60*/  IMAD.X R6, RZ, RZ, UR9, P0 ;  /* 0x00000009ff067e24 */ /* 0x000fe200080e06ff */
[----:B------:R-:W-:-:S04]  /*1b70*/  LEA R2, P0, R3, UR12, 0x2 ;  /* 0x0000000c03027c11 */ /* 0x000fc8000f8010ff */
[----:B------:R-:W-:-:S05]  /*1b80*/  LEA.HI.X R3, R3, UR13, R6, 0x2, P0 ;  /* 0x0000000d03037c11 */ /* 0x000fca00080f1406 */
[----:B------:R-:W2:Y:S04]  /*1b90*/  LDG.E R5, desc[UR14][R2.64] ;  /* 0x0000000e02057981 */ /* 0x000ea8000c1e1900 */
[----:B------:R-:W2:Y:S04]  /*1ba0*/  LDG.E R6, desc[UR14][R2.64+0x400] ;  /* 0x0004000e02067981 */ /* 0x000ea8000c1e1900 */
[----:B------:R-:W3:Y:S04]  /*1bb0*/  LDG.E R10, desc[UR14][R2.64+0x800] ;  /* 0x0008000e020a7981 */ /* 0x000ee8000c1e1900 */
[----:B------:R-:W3:Y:S01]  /*1bc0*/  LDG.E R9, desc[UR14][R2.64+0xc00] ;  /* 0x000c000e02097981 */ /* 0x000ee2000c1e1900 */
[----:B------:R-:W-:Y:S01]  /*1bd0*/  VIADD R4, R4, 0x400 ;  /* 0x0000040004047836 */ /* 0x000fe20000000000 */
[----:B--2---:R-:W-:-:S04]  /*1be0*/  VIMNMX3 R5, R8, R5, R6, !PT ;  /* 0x000000050805720f */ /* 0x004fc80007800106 */
[----:B---3--:R-:W-:-:S07]  /*1bf0*/  VIMNMX3 R8, R5, R10, R9, !PT ;  /* 0x0000000a0508720f */ /* 0x008fce0007800109 */
.L_x_83:
[----:B------:R-:W-:Y:S05]  /*1c00*/  BSYNC.RECONVERGENT B2 ;  /* 0x0000000000027941 */ /* 0x000fea0003800200 */
.L_x_82:
[----:B------:R-:W-:Y:S05]  /*1c10*/  @!P1 BRA `(.L_x_76) ;  /* 0x0000000000449947 */ /* 0x000fea0003800000 */
[----:B------:R-:W-:Y:S02]  /*1c20*/  LOP3.LUT R2, R7, 0xffff, RZ, 0xc0, !PT ;  /* 0x0000ffff07027812 */ /* 0x000fe400078ec0ff */
[----:B------:R-:W-:Y:S02]  /*1c30*/  IADD3 R6, P0, PT, R4, UR10, RZ ;  /* 0x0000000a04067c10 */ /* 0x000fe4000ff1e0ff */
[----:B------:R-:W-:Y:S02]  /*1c40*/  LEA.HI R2, R2, 0x1, RZ, 0x18 ;  /* 0x0000000102027811 */ /* 0x000fe400078fc0ff */
[----:B------:R-:W-:Y:S01]  /*1c50*/  LEA R5, P1, R6, UR12, 0x2 ;  /* 0x0000000c06057c11 */ /* 0x000fe2000f8210ff */
[----:B------:R-:W-:Y:S01]  /*1c60*/  IMAD.X R3, RZ, RZ, UR7, P0 ;  /* 0x00000007ff037e24 */ /* 0x000fe200080e06ff */
[----:B------:R-:W-:-:S04]  /*1c70*/  LOP3.LUT R2, R2, 0x3, RZ, 0xc0, !PT ;  /* 0x0000000302027812 */ /* 0x000fc800078ec0ff */
[----:B------:R-:W-:Y:S01]  /*1c80*/  LEA.HI.X R6, R6, UR13, R3, 0x2, P1 ;  /* 0x0000000d06067c11 */ /* 0x000fe200088f1403 */
[----:B------:R-:W-:-:S07]  /*1c90*/  IMAD.MOV R4, RZ, RZ, -R2 ;  /* 0x000000ffff047224 */ /* 0x000fce00078e0a02 */
.L_x_84:
[----:B------:R-:W-:Y:S02]  /*1ca0*/  IMAD.MOV.U32 R3, RZ, RZ, R6 ;  /* 0x000000ffff037224 */ /* 0x000fe400078e0006 */
[----:B------:R-:W-:-:S05]  /*1cb0*/  IMAD.MOV.U32 R2, RZ, RZ, R5 ;  /* 0x000000ffff027224 */ /* 0x000fca00078e0005 */
[----:B------:R-:W2:Y:S01]  /*1cc0*/  LDG.E R3, desc[UR14][R2.64] ;  /* 0x0000000e02037981 */ /* 0x000ea2000c1e1900 */
[----:B------:R-:W-:Y:S01]  /*1cd0*/  VIADD R4, R4, 0x1 ;  /* 0x0000000104047836 */ /* 0x000fe20000000000 */
[----:B------:R-:W-:-:S04]  /*1ce0*/  IADD3 R5, P1, PT, R5, 0x400, RZ ;  /* 0x0000040005057810 */ /* 0x000fc80007f3e0ff */
[----:B------:R-:W-:Y:S01]  /*1cf0*/  ISETP.NE.AND P0, PT, R4, RZ, PT ;  /* 0x000000ff0400720c */ /* 0x000fe20003f05270 */
[----:B------:R-:W-:Y:S01]  /*1d00*/  IMAD.X R6, RZ, RZ, R6, P1 ;  /* 0x000000ffff067224 */ /* 0x000fe200008e0606 */
[----:B--2---:R-:W-:-:S11]  /*1d10*/  VIMNMX R8, PT, PT, R3, R8, !PT ;  /* 0x0000000803087248 */ /* 0x004fd60007fe0100 */
[----:B------:R-:W-:Y:S05]  /*1d20*/  @P0 BRA `(.L_x_84) ;  /* 0xfffffffc00dc0947 */ /* 0x000fea000383ffff */
.L_x_76:
[----:B------:R-:W-:Y:S05]  /*1d30*/  BSYNC.RECONVERGENT B1 ;  /* 0x0000000000017941 */ /* 0x000fea0003800200 */
.L_x_73:
        /* <DEDUP_REMOVED lines=38> */
[----:B------:R-:W-:-:S07]  /*1fa0*/  VIMNMX R5, PT, PT, R0, R3, !PT ;  /* 0x0000000300057248 */ /* 0x000fce0007fe0100 */
.L_x_72:
[----:B------:R-:W-:Y:S05]  /*1fb0*/  BSYNC.RECONVERGENT B0 ;  /* 0x0000000000007941 */ /* 0x000fea0003800200 */
.L_x_57:
[----:B------:R-:W-:Y:S05]  /*1fc0*/  @P0 EXIT ;  /* 0x000000000000094d */ /* 0x000fea0003800000 */
[----:B------:R-:W3:Y:S02]  /*1fd0*/  LDCU.64 UR4, c[0x0][0x388] ;  /* 0x00007100ff0477ac */ /* 0x000ee40008000a00 */
[----:B---3--:R-:W-:-:S06]  /*1fe0*/  UIMAD.WIDE.U32 UR4, UR16, 0x4, UR4 ;  /* 0x00000004100478a5 */ /* 0x008fcc000f8e0004 */
[----:B0-----:R-:W-:Y:S02]  /*1ff0*/  IMAD.U32 R2, RZ, RZ, UR4 ;  /* 0x00000004ff027e24 */ /* 0x001fe4000f8e00ff */
[----:B--2---:R-:W-:-:S05]  /*2000*/  IMAD.U32 R3, RZ, RZ, UR5 ;  /* 0x00000005ff037e24 */ /* 0x004fca000f8e00ff */
[----:B------:R-:W-:Y:S01]  /*2010*/  STG.E desc[UR14][R2.64], R5 ;  /* 0x0000000502007986 */ /* 0x000fe2000c10190e */
[----:B------:R-:W-:Y:S05]  /*2020*/  EXIT ;  /* 0x000000000000794d */ /* 0x000fea0003800000 */
.L_x_85:
        /* <DEDUP_REMOVED lines=13> */
.L_x_465:


//--------------------- .text._ZN3cub18CUB_300001_SM_10006detail6reduce28DeviceReduceSingleTileKernelINS2_10policy_hubIiyN4cuda3__47maximumIiEEE10Policy1000EN6thrust24THRUST_300001_SM_1000_NS6detail15normal_iteratorINSC_10device_ptrIiEEEEPiyS8_iiNS5_3std3__410__identityEEEvT0_T1_T2_T3_T4_T6_ --------------------------
	.section	.text._ZN3cub18CUB_300001_SM_10006detail6reduce28DeviceReduceSingleTileKernelINS2_10policy_hubIiyN4cuda3__47maximumIiEEE10Policy1000EN6thrust24THRUST_300001_SM_1000_NS6detail15normal_iteratorINSC_10device_ptrIiEEEEPiyS8_iiNS5_3std3__410__identityEEEvT0_T1_T2_T3_T4_T6_,"ax",@progbits
	.align	128
        .global         _ZN3cub18CUB_300001_SM_10006detail6reduce28DeviceReduceSingleTileKernelINS2_10policy_hubIiyN4cuda3__47maximumIiEEE10Policy1000EN6thrust24THRUST_300001_SM_1000_NS6detail15normal_iteratorINSC_10device_ptrIiEEEEPiyS8_iiNS5_3std3__410__identityEEEvT0_T1_T2_T3_T4_T6_
        .type           _ZN3cub18CUB_300001_SM_10006detail6reduce28DeviceReduceSingleTileKernelINS2_10policy_hubIiyN4cuda3__47maximumIiEEE10Policy1000EN6thrust24THRUST_300001_SM_1000_NS6detail15normal_iteratorINSC_10device_ptrIiEEEEPiyS8_iiNS5_3std3__410__identityEEEvT0_T1_T2_T3_T4_T6_,@function
        .size           _ZN3cub18CUB_300001_SM_10006detail6reduce28DeviceReduceSingleTileKernelINS2_10policy_hubIiyN4cuda3__47maximumIiEEE10Policy1000EN6thrust24THRUST_300001_SM_1000_NS6detail15normal_iteratorINSC_10device_ptrIiEEEEPiyS8_iiNS5_3std3__410__identityEEEvT0_T1_T2_T3_T4_T6_,(.L_x_466 - _ZN3cub18CUB_300001_SM_10006detail6reduce28DeviceReduceSingleTileKernelINS2_10policy_hubIiyN4cuda3__47maximumIiEEE10Policy1000EN6thrust24THRUST_300001_SM_1000_NS6detail15normal_iteratorINSC_10device_ptrIiEEEEPiyS8_iiNS5_3std3__410__identityEEEvT0_T1_T2_T3_T4_T6_)
        .other          _ZN3cub18CUB_300001_SM_10006detail6reduce28DeviceReduceSingleTileKernelINS2_10policy_hubIiyN4cuda3__47maximumIiEEE10Policy1000EN6thrust24THRUST_300001_SM_1000_NS6detail15normal_iteratorINSC_10device_ptrIiEEEEPiyS8_iiNS5_3std3__410__identityEEEvT0_T1_T2_T3_T4_T6_,@"STO_CUDA_ENTRY STV_DEFAULT"
_ZN3cub18CUB_300001_SM_10006detail6reduce28DeviceReduceSingleTileKernelINS2_10policy_hubIiyN4cuda3__47maximumIiEEE10Policy1000EN6thrust24THRUST_300001_SM_1000_NS6detail15normal_iteratorINSC_10device_ptrIiEEEEPiyS8_iiNS5_3std3__410__identityEEEvT0_T1_T2_T3_T4_T6_:
.text._ZN3cub18CUB_300001_SM_10006detail6reduce28DeviceReduceSingleTileKernelINS2_10policy_hubIiyN4cuda3__47maximumIiEEE10Policy1000EN6thrust24THRUST_300001_SM_1000_NS6detail15normal_iteratorINSC_10device_ptrIiEEEEPiyS8_iiNS5_3std3__410__identityEEEvT0_T1_T2_T3_T4_T6_:
[----:B------:R-:W-:Y:S01]  /*0000*/  LDC R1, c[0x0][0x37c] ;  /* 0x0000df00ff017b82 */ /* 0x000fe20000000800 */
[----:B------:R-:W0:Y:S01]  /*0010*/  LDCU.64 UR4, c[0x0][0x390] ;  /* 0x00007200ff0477ac */ /* 0x000e220008000a00 */
[----:B------:R-:W1:Y:S01]  /*0020*/  LDCU.64 UR6, c[0x0][0x358] ;  /* 0x00006b00ff0677ac */ /* 0x000e620008000a00 */
[----:B0-----:R-:W-:Y:S02]  /*0030*/  IMAD.U32 R4, RZ, RZ, UR4 ;  /* 0x00000004ff047e24 */ /* 0x001fe4000f8e00ff */
[----:B------:R-:W-:-:S03]  /*0040*/  IMAD.U32 R5, RZ, RZ, UR5 ;  /* 0x00000005ff057e24 */ /* 0x000fc6000f8e00ff */
[----:B------:R-:W-:-:S04]  /*0050*/  ISETP.NE.U32.AND P0, PT, R4, RZ, PT ;  /* 0x000000ff0400720c */ /* 0x000fc80003f05070 */
[----:B------:R-:W-:-:S13]  /*0060*/  ISETP.NE.AND.EX P0, PT, R5, RZ, PT, P0 ;  /* 0x000000ff0500720c */ /* 0x000fda0003f05300 */
        /* <DEDUP_REMOVED lines=8> */
.L_x_86:
[----:B------:R-:W-:Y:S01]  /*00f0*/  ISETP.GT.U32.AND P0, PT, R4, 0xfff, PT ;  /* 0x00000fff0400780c */ /* 0x000fe20003f04070 */
[----:B------:R-:W-:Y:S03]  /*0100*/  BSSY.RECONVERGENT B0, `(.L_x_87) ;  /* 0x00001c4000007945 */ /* 0x000fe60003800200 */
[----:B------:R-:W-:-:S13]  /*0110*/  ISETP.GT.U32.AND.EX P0, PT, R5, RZ, PT, P0 ;  /* 0x000000ff0500720c */ /* 0x000fda0003f04100 */
[----:B------:R-:W-:Y:S05]  /*0120*/  @P0 BRA `(.L_x_88) ;  /* 0x0000000c006c0947 */ /* 0x000fea0003800000 */
[----:B------:R-:W0:Y:S01]  /*0130*/  S2R R7, SR_TID.X ;  /* 0x0000000000077919 */ /* 0x000e220000002100 */
[----:B------:R-:W-:Y:S01]  /*0140*/  BSSY.RECONVERGENT B1, `(.L_x_89) ;  /* 0x0000009000017945 */ /* 0x000fe20003800200 */
[----:B------:R-:W-:Y:S01]  /*0150*/  IMAD.MOV.U32 R0, RZ, RZ, RZ ;  /* 0x000000ffff007224 */ /* 0x000fe200078e00ff */
[----:B0-----:R-:W-:Y:S01]  /*0160*/  ISETP.GE.U32.AND P0, PT, R7, R4, PT ;  /* 0x000000040700720c */ /* 0x001fe20003f06070 */
[----:B------:R-:W-:-:S12]  /*0170*/  IMAD.MOV.U32 R9, RZ, RZ, R7 ;  /* 0x000000ffff097224 */ /* 0x000fd800078e0007 */
[----:B------:R-:W-:Y:S05]  /*0180*/  @P0 BRA `(.L_x_90) ;  /* 0x0000000000100947 */ /* 0x000fea0003800000 */
[----:B------:R-:W0:Y:S02]  /*0190*/  LDC.64 R2, c[0x0][0x380] ;  /* 0x0000e000ff027b82 */ /* 0x000e240000000a00 */
[----:B0-----:R-:W-:-:S05]  /*01a0*/  IMAD.WIDE.U32 R2, R7, 0x4, R2 ;  /* 0x0000000407027825 */ /* 0x001fca00078e0002 */
[----:B------:R0:W5:Y:S01]  /*01b0*/  LDG.E R0, desc[UR6][R2.64] ;  /* 0x0000000602007981 */ /* 0x000162000c1e1900 */
[----:B------:R-:W-:-:S07]  /*01c0*/  VIADD R9, R7, 0x100 ;  /* 0x0000010007097836 */ /* 0x000fce0000000000 */
.L_x_90:
[----:B------:R-:W-:Y:S05]  /*01d0*/  BSYNC.RECONVERGENT B1 ;  /* 0x0000000000017941 */ /* 0x000fea0003800200 */
.L_x_89:
[----:B------:R-:W-:Y:S01]  /*01e0*/  ISETP.GE.U32.AND P0, PT, R9, R4, PT ;  /* 0x000000040900720c */ /* 0x000fe20003f06070 */
[----:B------:R-:W-:-:S12]  /*01f0*/  BSSY.RECONVERGENT B1, `(.L_x_91) ;  /* 0x0000060000017945 */ /* 0x000fd80003800200 */
[----:B------:R-:W-:Y:S05]  /*0200*/  @P0 BRA `(.L_x_92) ;  /* 0x0000000400780947 */ /* 0x000fea0003800000 */
[----:B0-----:R-:W-:Y:S01]  /*0210*/  LOP3.LUT R3, RZ, R9, RZ, 0x33, !PT ;  /* 0x00000009ff037212 */ /* 0x001fe200078e33ff */
[----:B------:R-:W-:Y:S04]  /*0220*/  BSSY.RECONVERGENT B2, `(.L_x_93) ;  /* 0x000002c000027945 */ /* 0x000fe80003800200 */
[----:B------:R-:W-:-:S05]  /*0230*/  IMAD.IADD R3, R3, 0x1, R4 ;  /* 0x0000000103037824 */ /* 0x000fca00078e0204 */
[C---:B------:R-:W-:Y:S02]  /*0240*/  ISETP.GE.U32.AND P0, PT, R3.reuse, 0xf00, PT ;  /* 0x00000f000300780c */ /* 0x040fe40003f06070 */
[----:B------:R-:W-:-:S04]  /*0250*/  LEA.HI R6, R3, 0x1, RZ, 0x18 ;  /* 0x0000000103067811 */ /* 0x000fc800078fc0ff */
[----:B------:R-:W-:-:S04]  /*0260*/  LOP3.LUT R22, R6, 0xf, RZ, 0xc0, !PT ;  /* 0x0000000f06167812 */ /* 0x000fc800078ec0ff */
[----:B------:R-:W-:-:S03]  /*0270*/  ISETP.NE.AND P1, PT, R22, RZ, PT ;  /* 0x000000ff1600720c */ /* 0x000fc60003f25270 */
[----:B------:R-:W-:Y:S10]  /*0280*/  @!P0 BRA `(.L_x_94) ;  /* 0x0000000000948947 */ /* 0x000ff40003800000 */
[----:B------:R-:W0:Y:S01]  /*0290*/  LDC.64 R2, c[0x0][0x380] ;  /* 0x0000e000ff027b82 */ /* 0x000e220000000a00 */
[----:B------:R-:W-:-:S05]  /*02a0*/  LOP3.LUT R8, R6, 0x1fffff0, RZ, 0xc0, !PT ;  /* 0x01fffff006087812 */ /* 0x000fca00078ec0ff */
[----:B------:R-:W-:Y:S02]  /*02b0*/  IMAD.MOV R8, RZ, RZ, -R8 ;  /* 0x000000ffff087224 */ /* 0x000fe400078e0a08 */
[----:B0-----:R-:W-:-:S03]  /*02c0*/  IMAD.WIDE.U32 R2, R9, 0x4, R2 ;  /* 0x0000000409027825 */ /* 0x001fc600078e0002 */
[----:B------:R-:W-:-:S05]  /*02d0*/  IADD3 R15, P0, PT, R2, 0x2000, RZ ;  /* 0x00002000020f7810 */ /* 0x000fca0007f1e0ff */
[----:B------:R-:W-:-:S08]  /*02e0*/  IMAD.X R3, RZ, RZ, R3, P0 ;  /* 0x000000ffff037224 */ /* 0x000fd000000e0603 */
.L_x_95:
        /* <DEDUP_REMOVED lines=31> */
.L_x_94:
[----:B------:R-:W-:Y:S05]  /*04e0*/  BSYNC.RECONVERGENT B2 ;  /* 0x0000000000027941 */ /* 0x000fea0003800200 */
.L_x_93:
[----:B------:R-:W-:Y:S05]  /*04f0*/  @!P1 BRA `(.L_x_92) ;  /* 0x0000000000bc9947 */ /* 0x000fea0003800000 */
[----:B------:R-:W-:Y:S01]  /*0500*/  ISETP.GE.U32.AND P0, PT, R22, 0x8, PT ;  /* 0x000000081600780c */ /* 0x000fe20003f06070 */
[----:B------:R-:W-:Y:S01]  /*0510*/  BSSY.RECONVERGENT B2, `(.L_x_96) ;  /* 0x0000013000027945 */ /* 0x000fe20003800200 */
[----:B------:R-:W-:-:S04]  /*0520*/  LOP3.LUT R16, R6, 0x7, RZ, 0xc0, !PT ;  /* 0x0000000706107812 */ /* 0x000fc800078ec0ff */
[----:B------:R-:W-:-:S07]  /*0530*/  ISETP.NE.AND P1, PT, R16, RZ, PT ;  /* 0x000000ff1000720c */ /* 0x000fce0003f25270 */
[----:B------:R-:W-:Y:S06]  /*0540*/  @!P0 BRA `(.L_x_97) ;  /* 0x00000000003c8947 */ /* 0x000fec0003800000 */
[----:B------:R-:W0:Y:S02]  /*0550*/  LDC.64 R2, c[0x0][0x380] ;  /* 0x0000e000ff027b82 */ /* 0x000e240000000a00 */
[----:B0-----:R-:W-:-:S05]  /*0560*/  IMAD.WIDE R2, R9, 0x4, R2 ;  /* 0x0000000409027825 */ /* 0x001fca00078e0202 */
        /* <DEDUP_REMOVED lines=13> */
.L_x_97:
[----:B------:R-:W-:Y:S05]  /*0640*/  BSYNC.RECONVERGENT B2 ;  /* 0x0000000000027941 */ /* 0x000fea0003800200 */
.L_x_96:
        /* <DEDUP_REMOVED lines=11> */
[----:B------:R-:W3:Y:S01]  /*0700*/  LDG.E R10, desc[UR6][R2.64+0xc00] ;  /* 0x000c0006020a7981 */ /* 0x000ee2000c1e1900 */
[----:B------:R-:W-:Y:S01]  /*0710*/  VIADD R9, R9, 0x400 ;  /* 0x0000040009097836 */ /* 0x000fe20000000000 */
[----:B--2--5:R-:W-:-:S04]  /*0720*/  VIMNMX3 R0, R0, R11, R8, !PT ;  /* 0x0000000b0000720f */ /* 0x024fc80007800108 */
[----:B---3--:R-:W-:-:S07]  /*0730*/  VIMNMX3 R0, R0, R13, R10, !PT ;  /* 0x0000000d0000720f */ /* 0x008fce000780010a */
.L_x_99:
[----:B------:R-:W-:Y:S05]  /*0740*/  BSYNC.RECONVERGENT B2 ;  /* 0x0000000000027941 */ /* 0x000fea0003800200 */
.L_x_98:
[----:B------:R-:W-:Y:S05]  /*0750*/  @!P1 BRA `(.L_x_92) ;  /* 0x0000000000249947 */ /* 0x000fea0003800000 */
[----:B------:R-:W0:Y:S01]  /*0760*/  LDC.64 R10, c[0x0][0x380] ;  /* 0x0000e000ff0a7b82 */ /* 0x000e220000000a00 */
[----:B------:R-:W-:-:S07]  /*0770*/  IMAD.MOV R6, RZ, RZ, -R6 ;  /* 0x000000ffff067224 */ /* 0x000fce00078e0a06 */
.L_x_100:
[----:B0-----:R-:W-:-:S06]  /*0780*/  IMAD.WIDE R2, R9, 0x4, R10 ;  /* 0x0000000409027825 */ /* 0x001fcc00078e020a */
[----:B------:R-:W2:Y:S01]  /*0790*/  LDG.E R3, desc[UR6][R2.64] ;  /* 0x0000000602037981 */ /* 0x000ea2000c1e1900 */
[----:B------:R-:W-:Y:S02]  /*07a0*/  VIADD R6, R6, 0x1 ;  /* 0x0000000106067836 */ /* 0x000fe40000000000 */
[----:B------:R-:W-:-:S03]  /*07b0*/  VIADD R9, R9, 0x100 ;  /* 0x0000010009097836 */ /* 0x000fc60000000000 */
[----:B------:R-:W-:Y:S02]  /*07c0*/  ISETP.NE.AND P0, PT, R6, RZ, PT ;  /* 0x000000ff0600720c */ /* 0x000fe40003f05270 */
[----:B--2--5:R-:W-:-:S11]  /*07d0*/  VIMNMX R0, PT, PT, R3, R0, !PT ;  /* 0x0000000003007248 */ /* 0x024fd60007fe0100 */
[----:B------:R-:W-:Y:S05]  /*07e0*/  @P0 BRA `(.L_x_100) ;  /* 0xfffffffc00e40947 */ /* 0x000fea000383ffff */
.L_x_92:
[----:B------:R-:W-:Y:S05]  /*07f0*/  BSYNC.RECONVERGENT B1 ;  /* 0x0000000000017941 */ /* 0x000fea0003800200 */
.L_x_91:
[----:B------:R-:W-:Y:S01]  /*0800*/  ISETP.GE.U32.AND P0, PT, R4, 0x100, PT ;  /* 0x000001000400780c */ /* 0x000fe20003f06070 */
[----:B-----5:R-:W-:-:S03]  /*0810*/  IMAD.MOV.U32 R11, RZ, RZ, R0 ;  /* 0x000000ffff0b7224 */ /* 0x020fc600078e0000 */
[----:B------:R-:W-:-:S13]  /*0820*/  ISETP.GE.U32.AND.EX P0, PT, R5, RZ, PT, P0 ;  /* 0x000000ff0500720c */ /* 0x000fda0003f06100 */
[----:B------:R-:W-:Y:S05]  /*0830*/  @!P0 BRA `(.L_x_101) ;  /* 0x0000000000a08947 */ /* 0x000fea0003800000 */
[----:B------:R-:W1:Y:S01]  /*0840*/  S2R R6, SR_LANEID ;  /* 0x0000000000067919 */ /* 0x000e620000000000 */
[----:B------:R-:W-:Y:S01]  /*0850*/  ISETP.NE.AND P5, PT, R7, RZ, PT ;  /* 0x000000ff0700720c */ /* 0x000fe20003fa5270 */
[----:B------:R-:W2:Y:S02]  /*0860*/  SHFL.DOWN PT, R0, R11, 0x1, 0x1f ;  /* 0x08201f000b007f89 */ /* 0x000ea400000e0000 */
[----:B--2---:R-:W-:Y:S02]  /*0870*/  VIMNMX R0, PT, PT, R0, R11, !PT ;  /* 0x0000000b00007248 */ /* 0x004fe40007fe0100 */
[C---:B-1----:R-:W-:Y:S02]  /*0880*/  ISETP.GT.AND P0, PT, R6.reuse, 0x1e, PT ;  /* 0x0000001e0600780c */ /* 0x042fe40003f04270 */
[----:B------:R-:W-:Y:S02]  /*0890*/  ISETP.NE.AND P1, PT, R6, RZ, PT ;  /* 0x000000ff0600720c */ /* 0x000fe40003f25270 */
[----:B------:R-:W-:-:S02]  /*08a0*/  SEL R0, R11, R0, P0 ;  /* 0x000000000b007207 */ /* 0x000fc40000000000 */
        /* <DEDUP_REMOVED lines=15> */
[----:B------:R-:W-:-:S03]  /*09a0*/  ISETP.GT.AND P0, PT, R6, 0xf, PT ;  /* 0x0000000f0600780c */ /* 0x000fc60003f04270 */
[----:B------:R-:W0:Y:S02]  /*09b0*/  SHFL.DOWN PT, R3, R0, 0x10, 0x1f ;  /* 0x0a001f0000037f89 */ /* 0x000e2400000e0000 */
[----:B0-----:R-:W-:-:S04]  /*09c0*/  VIMNMX R3, PT, PT, R0, R3, !PT ;  /* 0x0000000300037248 */ /* 0x001fc80007fe0100 */
[----:B------:R-:W-:Y:S01]  /*09d0*/  SEL R9, R0, R3, P0 ;  /* 0x0000000300097207 */ /* 0x000fe20000000000 */
[----:B------:R1:W-:Y:S01]  /*09e0*/  @!P1 STS [R2+0x8], R3 ;  /* 0x0000080302009388 */ /* 0x0003e20000000800 */
[----:B------:R-:W-:Y:S06]  /*09f0*/  BAR.SYNC.DEFER_BLOCKING 0x0 ;  /* 0x0000000000007b1d */ /* 0x000fec0000010000 */
[----:B------:R-:W-:Y:S05]  /*0a00*/  @P5 BRA `(.L_x_102) ;  /* 0x0000001000cc5947 */ /* 0x000fea0003800000 */
[----:B------:R-:W0:Y:S01]  /*0a10*/  S2UR UR5, SR_CgaCtaId ;  /* 0x00000000000579c3 */ /* 0x000e220000008800 */
[----:B------:R-:W-:Y:S02]  /*0a20*/  UMOV UR4, 0x400 ;  /* 0x0000040000047882 */ /* 0x000fe40000000000 */
[----:B0-----:R-:W-:-:S09]  /*0a30*/  ULEA UR4, UR5, UR4, 0x18 ;  /* 0x0000000405047291 */ /* 0x001fd2000f8ec0ff */
[----:B------:R-:W-:Y:S04]  /*0a40*/  LDS R0, [UR4+0xc] ;  /* 0x00000c04ff007984 */ /* 0x000fe80008000800 */
[----:B------:R-:W0:Y:S04]  /*0a50*/  LDS.128 R4, [UR4+0x10] ;  /* 0x00001004ff047984 */ /* 0x000e280008000c00 */
[----:B-1----:R-:W1:Y:S01]  /*0a60*/  LDS.64 R2, [UR4+0x20] ;  /* 0x00002004ff027984 */ /* 0x002e620008000a00 */
[----:B0-----:R-:W-:-:S04]  /*0a70*/  VIMNMX3 R0, R9, R0, R4, !PT ;  /* 0x000000000900720f */ /* 0x001fc80007800104 */
[----:B------:R-:W-:-:S04]  /*0a80*/  VIMNMX3 R0, R0, R5, R6, !PT ;  /* 0x000000050000720f */ /* 0x000fc80007800106 */
[----:B-1----:R-:W-:-:S04]  /*0a90*/  VIMNMX3 R0, R0, R7, R2, !PT ;  /* 0x000000070000720f */ /* 0x002fc80007800102 */
[----:B------:R-:W-:Y:S01]  /*0aa0*/  VIMNMX R9, PT, PT, R0, R3, !PT ;  /* 0x0000000300097248 */ /* 0x000fe20007fe0100 */
[----:B------:R-:W-:Y:S06]  /*0ab0*/  BRA `(.L_x_102) ;  /* 0x0000001000a07947 */ /* 0x000fec0003800000 */
.L_x_101:
[----:B------:R-:W1:Y:S01]  /*0ac0*/  S2R R13, SR_LANEID ;  /* 0x00000000000d7919 */ /* 0x000e620000000000 */
[C---:B------:R-:W-:Y:S02]  /*0ad0*/  LOP3.LUT R0, R7.reuse, 0x3e0, RZ, 0xc0, !PT ;  /* 0x000003e007007812 */ /* 0x040fe400078ec0ff */
[----:B------:R-:W-:Y:S02]  /*0ae0*/  ISETP.NE.AND P5, PT, R7, RZ, PT ;  /* 0x000000ff0700720c */ /* 0x000fe40003fa5270 */
[----:B------:R-:W-:Y:S01]  /*0af0*/  LOP3.LUT R9, RZ, R0, RZ, 0x33, !PT ;  /* 0x00000000ff097212 */ /* 0x000fe200078e33ff */
[----:B0-----:R-:W-:-:S04]  /*0b00*/  VIADD R3, R0, 0x20 ;  /* 0x0000002000037836 */ /* 0x001fc80000000000 */
[----:B------:R-:W-:Y:S01]  /*0b10*/  IMAD.IADD R9, R9, 0x1, R4 ;  /* 0x0000000109097824 */ /* 0x000fe200078e0204 */
[----:B------:R-:W-:-:S04]  /*0b20*/  ISETP.GT.U32.AND P0, PT, R3, R4, PT ;  /* 0x000000040300720c */ /* 0x000fc80003f04070 */
        /* <DEDUP_REMOVED lines=26> */
[----:B0-----:R-:W-:-:S05]  /*0cd0*/  @!P0 VIMNMX R11, PT, PT, R11, R2, !PT ;  /* 0x000000020b0b8248 */ /* 0x001fca0007fe0100 */
[----:B------:R-:W-:-:S05]  /*0ce0*/  IMAD.MOV.U32 R9, RZ, RZ, R11 ;  /* 0x000000ffff097224 */ /* 0x000fca00078e000b */
[----:B------:R0:W-:Y:S01]  /*0cf0*/  @!P1 STS [R6+0x8], R9 ;  /* 0x0000080906009388 */ /* 0x0001e20000000800 */
[----:B------:R-:W-:Y:S06]  /*0d00*/  BAR.SYNC.DEFER_BLOCKING 0x0 ;  /* 0x0000000000007b1d */ /* 0x000fec0000010000 */
[----:B------:R-:W-:Y:S05]  /*0d10*/  @P5 BRA `(.L_x_102) ;  /* 0x0000001000085947 */ /* 0x000fea0003800000 */
[----:B------:R-:W1:Y:S01]  /*0d20*/  S2UR UR5, SR_CgaCtaId ;  /* 0x00000000000579c3 */ /* 0x000e620000008800 */
[----:B------:R-:W-:Y:S01]  /*0d30*/  UMOV UR4, 0x400 ;  /* 0x0000040000047882 */ /* 0x000fe20000000000 */
[C---:B------:R-:W-:Y:S02]  /*0d40*/  ISETP.GT.U32.AND P3, PT, R4.reuse, 0x20, PT ;  /* 0x000000200400780c */ /* 0x040fe40003f64070 */
[C---:B------:R-:W-:Y:S02]  /*0d50*/  ISETP.GT.U32.AND P1, PT, R4.reuse, 0x40, PT ;  /* 0x000000400400780c */ /* 0x040fe40003f24070 */
[C---:B------:R-:W-:Y:S02]  /*0d60*/  ISETP.GT.U32.AND.EX P3, PT, R5.reuse, RZ, PT, P3 ;  /* 0x000000ff0500720c */ /* 0x040fe40003f64130 */
[----:B------:R-:W-:Y:S02]  /*0d70*/  ISETP.GT.U32.AND P0, PT, R4, 0x60, PT ;  /* 0x000000600400780c */ /* 0x000fe40003f04070 */
[----:B------:R-:W-:-:S02]  /*0d80*/  ISETP.GT.U32.AND.EX P1, PT, R5, RZ, PT, P1 ;  /* 0x000000ff0500720c */ /* 0x000fc40003f24110 */
[C---:B------:R-:W-:Y:S02]  /*0d90*/  ISETP.GT.U32.AND P2, PT, R4.reuse, 0x80, PT ;  /* 0x000000800400780c */ /* 0x040fe40003f44070 */
[C---:B------:R-:W-:Y:S02]  /*0da0*/  ISETP.GT.U32.AND.EX P0, PT, R5.reuse, RZ, PT, P0 ;  /* 0x000000ff0500720c */ /* 0x040fe40003f04100 */
[----:B------:R-:W-:Y:S02]  /*0db0*/  ISETP.GT.U32.AND P4, PT, R4, 0xa0, PT ;  /* 0x000000a00400780c */ /* 0x000fe40003f84070 */
[C---:B------:R-:W-:Y:S02]  /*0dc0*/  ISETP.GT.U32.AND.EX P2, PT, R5.reuse, RZ, PT, P2 ;  /* 0x000000ff0500720c */ /* 0x040fe40003f44120 */
[----:B------:R-:W-:Y:S01]  /*0dd0*/  ISETP.GT.U32.AND.EX P4, PT, R5, RZ, PT, P4 ;  /* 0x000000ff0500720c */ /* 0x000fe20003f84140 */
[----:B-1----:R-:W-:-:S09]  /*0de0*/  ULEA UR4, UR5, UR4, 0x18 ;  /* 0x0000000405047291 */ /* 0x002fd2000f8ec0ff */
[----:B------:R-:W0:Y:S04]  /*0df0*/  LDS R0, [UR4+0xc] ;  /* 0x00000c04ff007984 */ /* 0x000e280008000800 */
[----:B------:R-:W1:Y:S04]  /*0e00*/  LDS.128 R12, [UR4+0x10] ;  /* 0x00001004ff0c7984 */ /* 0x000e680008000c00 */
[----:B------:R-:W2:Y:S01]  /*0e10*/  LDS.64 R2, [UR4+0x20] ;  /* 0x00002004ff027984 */ /* 0x000ea20008000a00 */
[----:B0-----:R-:W-:Y:S02]  /*0e20*/  @P3 VIMNMX R9, PT, PT, R9, R0, !PT ;  /* 0x0000000009093248 */ /* 0x001fe40007fe0100 */
[----:B------:R-:W-:-:S02]  /*0e30*/  ISETP.GT.U32.AND P3, PT, R4, 0xc0, PT ;  /* 0x000000c00400780c */ /* 0x000fc40003f64070 */
[----:B-1----:R-:W-:Y:S02]  /*0e40*/  @P1 VIMNMX R9, PT, PT, R9, R12, !PT ;  /* 0x0000000c09091248 */ /* 0x002fe40007fe0100 */
[----:B------:R-:W-:Y:S02]  /*0e50*/  ISETP.GT.U32.AND P1, PT, R4, 0xe0, PT ;  /* 0x000000e00400780c */ /* 0x000fe40003f24070 */
[----:B------:R-:W-:Y:S02]  /*0e60*/  ISETP.GT.U32.AND.EX P3, PT, R5, RZ, PT, P3 ;  /* 0x000000ff0500720c */ /* 0x000fe40003f64130 */
[----:B------:R-:W-:Y:S02]  /*0e70*/  @P0 VIMNMX R9, PT, PT, R9, R13, !PT ;  /* 0x0000000d09090248 */ /* 0x000fe40007fe0100 */
[----:B------:R-:W-:Y:S02]  /*0e80*/  ISETP.GT.U32.AND.EX P1, PT, R5, RZ, PT, P1 ;  /* 0x000000ff0500720c */ /* 0x000fe40003f24110 */
[----:B------:R-:W-:-:S04]  /*0e90*/  @P2 VIMNMX R9, PT, PT, R9, R14, !PT ;  /* 0x0000000e09092248 */ /* 0x000fc80007fe0100 */
[----:B------:R-:W-:-:S04]  /*0ea0*/  @P4 VIMNMX R9, PT, PT, R9, R15, !PT ;  /* 0x0000000f09094248 */ /* 0x000fc80007fe0100 */
[----:B--2---:R-:W-:-:S04]  /*0eb0*/  @P3 VIMNMX R9, PT, PT, R9, R2, !PT ;  /* 0x0000000209093248 */ /* 0x004fc80007fe0100 */
[----:B------:R-:W-:Y:S01]  /*0ec0*/  @P1 VIMNMX R9, PT, PT, R9, R3, !PT ;  /* 0x0000000309091248 */ /* 0x000fe20007fe0100 */
[----:B------:R-:W-:Y:S06]  /*0ed0*/  BRA `(.L_x_102) ;  /* 0x0000000c00987947 */ /* 0x000fec0003800000 */
.L_x_88:
[----:B------:R-:W0:Y:S01]  /*0ee0*/  S2R R0, SR_TID.X ;  /* 0x0000000000007919 */ /* 0x000e220000002100 */
[----:B------:R-:W0:Y:S02]  /*0ef0*/  LDC.64 R2, c[0x0][0x380] ;  /* 0x0000e000ff027b82 */ /* 0x000e240000000a00 */
[----:B0-----:R-:W-:-:S05]  /*0f00*/  IMAD.WIDE.U32 R2, R0, 0x4, R2 ;  /* 0x0000000400027825 */ /* 0x001fca00078e0002 */
        /* <DEDUP_REMOVED lines=16> */
[----:B------:R-:W-:-:S04]  /*1010*/  IADD3 R12, P1, PT, R4, -0x1000, RZ ;  /* 0xfffff000040c7810 */ /* 0x000fc80007f3e0ff */
[----:B------:R-:W-:Y:S02]  /*1020*/  ISETP.GE.U32.AND P0, PT, R12, 0x1000, PT ;  /* 0x000010000c00780c */ /* 0x000fe40003f06070 */
[----:B--2---:R-:W-:Y:S02]  /*1030*/  VIMNMX3 R9, R9, R10, R11, !PT ;  /* 0x0000000a0909720f */ /* 0x004fe4000780010b */
[----:B------:R-:W-:-:S04]  /*1040*/  IADD3.X R11, PT, PT, R5, -0x1, RZ, P1, !PT ;  /* 0xffffffff050b7810 */ /* 0x000fc80000ffe4ff */
[----:B------:R-:W-:Y:S02]  /*1050*/  ISETP.GE.U32.AND.EX P0, PT, R11, RZ, PT, P0 ;  /* 0x000000ff0b00720c */ /* 0x000fe40003f06100 */
[----:B---3--:R-:W-:Y:S01]  /*1060*/  VIMNMX3 R6, R6, R7, R8, !PT ;  /* 0x000000070606720f */ /* 0x008fe20007800108 */
[----:B------:R-:W-:Y:S01]  /*1070*/  IMAD.MOV.U32 R8, RZ, RZ, RZ ;  /* 0x000000ffff087224 */ /* 0x000fe200078e00ff */
[----:B----4-:R-:W-:-:S04]  /*1080*/  VIMNMX3 R13, R13, R14, R15, !PT ;  /* 0x0000000e0d0d720f */ /* 0x010fc8000780010f */
[----:B------:R-:W-:Y:S02]  /*1090*/  VIMNMX3 R6, R6, R9, R13, !PT ;  /* 0x000000090606720f */ /* 0x000fe4000780010d */
[----:B-----5:R-:W-:Y:S01]  /*10a0*/  VIMNMX3 R17, R16, R17, R18, !PT ;  /* 0x000000111011720f */ /* 0x020fe20007800112 */
[----:B------:R-:W-:Y:S01]  /*10b0*/  IMAD.MOV.U32 R9, RZ, RZ, 0x1000 ;  /* 0x00001000ff097424 */ /* 0x000fe200078e00ff */
[----:B------:R-:W-:-:S04]  /*10c0*/  VIMNMX3 R19, R19, R20, R21, !PT ;  /* 0x000000141313720f */ /* 0x000fc80007800115 */
[----:B------:R-:W-:-:S04]  /*10d0*/  VIMNMX3 R17, R17, R19, R22, !PT ;  /* 0x000000131111720f */ /* 0x000fc80007800116 */
[----:B------:R-:W-:Y:S01]  /*10e0*/  VIMNMX R10, PT, PT, R6, R17, !PT ;  /* 0x00000011060a7248 */ /* 0x000fe20007fe0100 */
[----:B------:R-:W-:Y:S06]  /*10f0*/  @!P0 BRA `(.L_x_103) ;  /* 0x0000000000a08947 */ /* 0x000fec0003800000 */
[----:B------:R-:W0:Y:S01]  /*1100*/  LDC.64 R4, c[0x0][0x390] ;  /* 0x0000e400ff047b82 */ /* 0x000e220000000a00 */
[----:B------:R-:W-:Y:S02]  /*1110*/  IMAD.MOV.U32 R9, RZ, RZ, 0x1000 ;  /* 0x00001000ff097424 */ /* 0x000fe400078e00ff */
[----:B------:R-:W-:-:S07]  /*1120*/  IMAD.MOV.U32 R8, RZ, RZ, RZ ;  /* 0x000000ffff087224 */ /* 0x000fce00078e00ff */
.L_x_105:
[----:B------:R-:W-:-:S04]  /*1130*/  LEA R6, P0, R9, R2, 0x2 ;  /* 0x0000000209067211 */ /* 0x000fc800078010ff */
[----:B------:R-:W-:-:S05]  /*1140*/  LEA.HI.X R7, R9, R3, R8, 0x2, P0 ;  /* 0x0000000309077211 */ /* 0x000fca00000f1408 */
[----:B------:R-:W2:Y:S04]  /*1150*/  LDG.E R13, desc[UR6][R6.64+0x800] ;  /* 0x00080006060d7981 */ /* 0x000ea8000c1e1900 */
[----:B------:R-:W2:Y:S04]  /*1160*/  LDG.E R14, desc[UR6][R6.64+0xc00] ;  /* 0x000c0006060e7981 */ /* 0x000ea8000c1e1900 */
[----:B------:R-:W2:Y:S04]  /*1170*/  LDG.E R15, desc[UR6][R6.64+0x1000] ;  /* 0x00100006060f7981 */ /* 0x000ea8000c1e1900 */
        /* <DEDUP_REMOVED lines=13> */
[----:B0-----:R-:W-:-:S04]  /*1250*/  IADD3 R29, P1, PT, -R9, R4, RZ ;  /* 0x00000004091d7210 */ /* 0x001fc80007f3e1ff */
[----:B------:R-:W-:Y:S02]  /*1260*/  ISETP.GE.U32.AND P0, PT, R29, 0x1000, PT ;  /* 0x000010001d00780c */ /* 0x000fe40003f06070 */
[----:B--2---:R-:W-:Y:S01]  /*1270*/  VIMNMX3 R13, R13, R14, R15, !PT ;  /* 0x0000000e0d0d720f */ /* 0x004fe2000780010f */
[----:B------:R-:W-:-:S05]  /*1280*/  IMAD.X R14, R5, 0x1, ~R8, P1 ;  /* 0x00000001050e7824 */ /* 0x000fca00008e0e08 */
[----:B------:R-:W-:Y:S02]  /*1290*/  ISETP.GE.U32.AND.EX P0, PT, R14, RZ, PT, P0 ;  /* 0x000000ff0e00720c */ /* 0x000fe40003f06100 */
        /* <DEDUP_REMOVED lines=9> */
[----:B------:R-:W-:-:S05]  /*1330*/  IADD3 R9, P0, PT, R9, 0x1000, RZ ;  /* 0x0000100009097810 */ /* 0x000fca0007f1e0ff */
[----:B------:R-:W-:Y:S01]  /*1340*/  IMAD.X R8, RZ, RZ, R8, P0 ;  /* 0x000000ffff087224 */ /* 0x000fe200000e0608 */
[----:B------:R-:W-:-:S04]  /*1350*/  ISETP.GT.U32.AND P0, PT, R9, R12, PT ;  /* 0x0000000c0900720c */ /* 0x000fc80003f04070 */
[----:B------:R-:W-:-:S13]  /*1360*/  ISETP.GT.U32.AND.EX P0, PT, R8, R11, PT, P0 ;  /* 0x0000000b0800720c */ /* 0x000fda0003f04100 */
[----:B------:R-:W-:Y:S05]  /*1370*/  @!P0 BRA `(.L_x_105) ;  /* 0xfffffffc006c8947 */ /* 0x000fea000383ffff */
.L_x_103:
[----:B------:R-:W-:Y:S01]  /*1380*/  IMAD.IADD R3, R4, 0x1, -R9 ;  /* 0x0000000104037824 */ /* 0x000fe200078e0a09 */
[----:B------:R-:W-:Y:S01]  /*1390*/  ISETP.GE.U32.AND P1, PT, R9, R4, PT ;  /* 0x000000040900720c */ /* 0x000fe20003f26070 */
[----:B------:R-:W-:Y:S03]  /*13a0*/  BSSY.RECONVERGENT B1, `(.L_x_104) ;  /* 0x0000072000017945 */ /* 0x000fe60003800200 */
[----:B------:R-:W-:-:S04]  /*13b0*/  ISETP.GE.AND P0, PT, R0, R3, PT ;  /* 0x000000030000720c */ /* 0x000fc80003f06270 */
[----:B------:R-:W-:-:S13]  /*13c0*/  ISETP.GE.U32.OR.EX P0, PT, R8, R5, P0, P1 ;  /* 0x000000050800720c */ /* 0x000fda0000706510 */
[----:B------:R-:W-:Y:S05]  /*13d0*/  @P0 BRA `(.L_x_106) ;  /* 0x0000000400b80947 */ /* 0x000fea0003800000 */
[----:B------:R-:W-:Y:S01]  /*13e0*/  LOP3.LUT R2, RZ, R0, RZ, 0x33, !PT ;  /* 0x00000000ff027212 */ /* 0x000fe200078e33ff */
[----:B------:R-:W-:Y:S03]  /*13f0*/  BSSY.RECONVERGENT B2, `(.L_x_107) ;  /* 0x0000031000027945 */ /* 0x000fe60003800200 */
[----:B------:R-:W-:Y:S01]  /*1400*/  IADD3 R2, PT, PT, -R9, R4, R2 ;  /* 0x0000000409027210 */ /* 0x000fe20007ffe102 */
[----:B------:R-:W-:-:S03]  /*1410*/  IMAD.MOV.U32 R4, RZ, RZ, R0 ;  /* 0x000000ffff047224 */ /* 0x000fc600078e0000 */
[C---:B------:R-:W-:Y:S02]  /*1420*/  ISETP.GE.U32.AND P1, PT, R2.reuse, 0xf00, PT ;  /* 0x00000f000200780c */ /* 0x040fe40003f26070 */
[----:B------:R-:W-:-:S04]  /*1430*/  LEA.HI R5, R2, 0x1, RZ, 0x18 ;  /* 0x0000000102057811 */ /* 0x000fc800078fc0ff */
[----:B------:R-:W-:-:S04]  /*1440*/  LOP3.LUT R24, R5, 0xf, RZ, 0xc0, !PT ;  /* 0x0000000f05187812 */ /* 0x000fc800078ec0ff */
[----:B------:R-:W-:-:S03]  /*1450*/  ISETP.NE.AND P0, PT, R24, RZ, PT ;  /* 0x000000ff1800720c */ /* 0x000fc60003f05270 */
[----:B------:R-:W-:Y:S10]  /*1460*/  @!P1 BRA `(.L_x_108) ;  /* 0x0000000000a49947 */ /* 0x000ff40003800000 */
[----:B------:R-:W0:Y:S01]  /*1470*/  LDCU.64 UR4, c[0x0][0x380] ;  /* 0x00007000ff0477ac */ /* 0x000e220008000a00 */
[----:B------:R-:W-:Y:S01]  /*1480*/  IADD3 R3, P1, PT, R0, R9, RZ ;  /* 0x0000000900037210 */ /* 0x000fe20007f3e0ff */
[----:B------:R-:W-:Y:S01]  /*1490*/  IMAD.MOV.U32 R4, RZ, RZ, R0 ;  /* 0x000000ffff047224 */ /* 0x000fe200078e0000 */
[----:B------:R-:W-:-:S03]  /*14a0*/  LOP3.LUT R14, R5, 0x1fffff0, RZ, 0xc0, !PT ;  /* 0x01fffff0050e7812 */ /* 0x000fc600078ec0ff */
[----:B------:R-:W-:Y:S02]  /*14b0*/  IMAD.X R2, RZ, RZ, R8, P1 ;  /* 0x000000ffff027224 */ /* 0x000fe400008e0608 */
[----:B------:R-:W-:Y:S01]  /*14c0*/  IMAD.MOV R14, RZ, RZ, -R14 ;  /* 0x000000ffff0e7224 */ /* 0x000fe200078e0a0e */
[----:B0-----:R-:W-:-:S04]  /*14d0*/  LEA R15, P2, R3, UR4, 0x2 ;  /* 0x00000004030f7c11 */ /* 0x001fc8000f8410ff */
[----:B------:R-:W-:Y:S02]  /*14e0*/  IADD3 R15, P1, PT, R15, 0x2000, RZ ;  /* 0x000020000f0f7810 */ /* 0x000fe40007f3e0ff */
[----:B------:R-:W-:-:S05]  /*14f0*/  LEA.HI.X R3, R3, UR5, R2, 0x2, P2 ;  /* 0x0000000503037c11 */ /* 0x000fca00090f1402 */
[----:B------:R-:W-:-:S07]  /*1500*/  IMAD.X R3, RZ, RZ, R3, P1 ;  /* 0x000000ffff037224 */ /* 0x000fce00008e0603 */
.L_x_109:
        /* <DEDUP_REMOVED lines=16> */
[----:B------:R0:W5:Y:S01]  /*1610*/  LDG.E R6, desc[UR6][R2.64+0x1c00] ;  /* 0x001c000602067981 */ /* 0x000162000c1e1900 */
        /* <DEDUP_REMOVED lines=9> */
[----:B------:R-:W-:-:S05]  /*16b0*/  IADD3 R15, P2, PT, R2, 0x4000, RZ ;  /* 0x00004000020f7810 */ /* 0x000fca0007f5e0ff */
[----:B0-----:R-:W-:Y:S01]  /*16c0*/  IMAD.X R3, RZ, RZ, R3, P2 ;  /* 0x000000ffff037224 */ /* 0x001fe200010e0603 */
[----:B------:R-:W-:-:S04]  /*16d0*/  VIMNMX3 R7, R11, R12, R7, !PT ;  /* 0x0000000c0b07720f */ /* 0x000fc80007800107 */
[----:B------:R-:W-:Y:S01]  /*16e0*/  VIMNMX3 R10, R7, R13, R6, !PT ;  /* 0x0000000d070a720f */ /* 0x000fe20007800106 */
[----:B------:R-:W-:Y:S06]  /*16f0*/  @P1 BRA `(.L_x_109) ;  /* 0xfffffffc00841947 */ /* 0x000fec000383ffff */
.L_x_108:
[----:B------:R-:W-:Y:S05]  /*1700*/  BSYNC.RECONVERGENT B2 ;  /* 0x0000000000027941 */ /* 0x000fea0003800200 */
.L_x_107:
[----:B------:R-:W-:Y:S05]  /*1710*/  @!P0 BRA `(.L_x_106) ;  /* 0x0000000000e88947 */ /* 0x000fea0003800000 */
[----:B------:R-:W-:Y:S01]  /*1720*/  ISETP.GE.U32.AND P0, PT, R24, 0x8, PT ;  /* 0x000000081800780c */ /* 0x000fe20003f06070 */
[----:B------:R-:W-:Y:S01]  /*1730*/  BSSY.RECONVERGENT B2, `(.L_x_110) ;  /* 0x0000016000027945 */ /* 0x000fe20003800200 */
[----:B------:R-:W-:-:S04]  /*1740*/  LOP3.LUT R17, R5, 0x7, RZ, 0xc0, !PT ;  /* 0x0000000705117812 */ /* 0x000fc800078ec0ff */
[----:B------:R-:W-:-:S07]  /*1750*/  ISETP.NE.AND P1, PT, R17, RZ, PT ;  /* 0x000000ff1100720c */ /* 0x000fce0003f25270 */
[----:B------:R-:W-:Y:S06]  /*1760*/  @!P0 BRA `(.L_x_111) ;  /* 0x0000000000488947 */ /* 0x000fec0003800000 */
[----:B------:R-:W0:Y:S01]  /*1770*/  LDCU.64 UR4, c[0x0][0x380] ;  /* 0x00007000ff0477ac */ /* 0x000e220008000a00 */
[----:B------:R-:W-:-:S05]  /*1780*/  IADD3 R3, P0, PT, R4, R9, RZ ;  /* 0x0000000904037210 */ /* 0x000fca0007f1e0ff */
[----:B------:R-:W-:Y:S01]  /*1790*/  IMAD.X R6, RZ, RZ, R8, P0 ;  /* 0x000000ffff067224 */ /* 0x000fe200000e0608 */
        /* <DEDUP_REMOVED lines=15> */
.L_x_111:
[----:B------:R-:W-:Y:S05]  /*1890*/  BSYNC.RECONVERGENT B2 ;  /* 0x0000000000027941 */ /* 0x000fea0003800200 */
.L_x_110:
        /* <DEDUP_REMOVED lines=18> */
.L_x_113:
[----:B------:R-:W-:Y:S05]  /*19c0*/  BSYNC.RECONVERGENT B2 ;  /* 0x0000000000027941 */ /* 0x000fea0003800200 */
.L_x_112:
[----:B------:R-:W-:Y:S05]  /*19d0*/  @!P1 BRA `(.L_x_106) ;  /* 0x0000000000389947 */ /* 0x000fea0003800000 */
[----:B------:R-:W0:Y:S01]  /*19e0*/  LDCU.64 UR4, c[0x0][0x380] ;  /* 0x00007000ff0477ac */ /* 0x000e220008000a00 */
[----:B------:R-:W-:Y:S01]  /*19f0*/  IADD3 R5, P0, PT, R4, R9, RZ ;  /* 0x0000000904057210 */ /* 0x000fe20007f1e0ff */
[----:B------:R-:W-:-:S04]  /*1a00*/  IMAD.MOV R4, RZ, RZ, -R6 ;  /* 0x000000ffff047224 */ /* 0x000fc800078e0a06 */
[----:B------:R-:W-:Y:S01]  /*1a10*/  IMAD.X R8, RZ, RZ, R8, P0 ;  /* 0x000000ffff087224 */ /* 0x000fe200000e0608 */
[----:B0-----:R-:W-:-:S04]  /*1a20*/  LEA R2, P1, R5, UR4, 0x2 ;  /* 0x0000000405027c11 */ /* 0x001fc8000f8210ff */
[----:B------:R-:W-:-:S09]  /*1a30*/  LEA.HI.X R5, R5, UR5, R8, 0x2, P1 ;  /* 0x0000000505057c11 */ /* 0x000fd200088f1408 */
.L_x_114:
[----:B------:R-:W-:-:S06]  /*1a40*/  IMAD.MOV.U32 R3, RZ, RZ, R5 ;  /* 0x000000ffff037224 */ /* 0x000fcc00078e0005 */
[----:B------:R0:W2:Y:S01]  /*1a50*/  LDG.E R3, desc[UR6][R2.64] ;  /* 0x0000000602037981 */ /* 0x0000a2000c1e1900 */
[----:B------:R-:W-:-:S05]  /*1a60*/  VIADD R4, R4, 0x1 ;  /* 0x0000000104047836 */ /* 0x000fca0000000000 */
[----:B------:R-:W-:Y:S02]  /*1a70*/  ISETP.NE.AND P0, PT, R4, RZ, PT ;  /* 0x000000ff0400720c */ /* 0x000fe40003f05270 */
[----:B0-----:R-:W-:-:S05]  /*1a80*/  IADD3 R2, P1, PT, R2, 0x400, RZ ;  /* 0x0000040002027810 */ /* 0x001fca0007f3e0ff */
[----:B------:R-:W-:Y:S01]  /*1a90*/  IMAD.X R5, RZ, RZ, R5, P1 ;  /* 0x000000ffff057224 */ /* 0x000fe200008e0605 */
[----:B--2---:R-:W-:-:S05]  /*1aa0*/  VIMNMX R10, PT, PT, R3, R10, !PT ;  /* 0x0000000a030a7248 */ /* 0x004fca0007fe0100 */
[----:B------:R-:W-:Y:S05]  /*1ab0*/  @P0 BRA `(.L_x_114) ;  /* 0xfffffffc00e00947 */ /* 0x000fea000383ffff */
.L_x_106:
[----:B------:R-:W-:Y:S05]  /*1ac0*/  BSYNC.RECONVERGENT B1 ;  /* 0x0000000000017941 */ /* 0x000fea0003800200 */
.L_x_104:
[----:B------:R-:W0:Y:S01]  /*1ad0*/  S2R R6, SR_LANEID ;  /* 0x0000000000067919 */ /* 0x000e220000000000 */
[----:B------:R-:W-:Y:S01]  /*1ae0*/  IMAD.MOV.U32 R9, RZ, RZ, R10 ;  /* 0x000000ffff097224 */ /* 0x000fe200078e000a */
[----:B------:R-:W-:-:S04]  /*1af0*/  ISETP.NE.AND P5, PT, R0, RZ, PT ;  /* 0x000000ff0000720c */ /* 0x000fc80003fa5270 */
        /* <DEDUP_REMOVED lines=35> */
[----:B------:R-:W-:-:S07]  /*1d30*/  VIMNMX R9, PT, PT, R0, R3, !PT ;  /* 0x0000000300097248 */ /* 0x000fce0007fe0100 */
.L_x_102:
[----:B------:R-:W-:Y:S05]  /*1d40*/  BSYNC.RECONVERGENT B0 ;  /* 0x0000000000007941 */ /* 0x000fea0003800200 */
.L_x_87:
[----:B------:R-:W-:Y:S05]  /*1d50*/  @P5 EXIT ;  /* 0x000000000000594d */ /* 0x000fea0003800000 */
[----:B-12---:R-:W1:Y:S01]  /*1d60*/  LDC.64 R2, c[0x0][0x388] ;  /* 0x0000e200ff027b82 */ /* 0x006e620000000a00 */
[----:B------:R-:W0:Y:S02]  /*1d70*/  LDCU UR4, c[0x0][0x39c] ;  /* 0x00007380ff0477ac */ /* 0x000e240008000800 */
[----:B0-----:R-:W-:-:S05]  /*1d80*/  VIMNMX R9, PT, PT, R9, UR4, !PT ;  /* 0x0000000409097c48 */ /* 0x001fca000ffe0100 */
[----:B-1----:R-:W-:Y:S01]  /*1d90*/  STG.E desc[UR6][R2.64], R9 ;  /* 0x0000000902007986 */ /* 0x002fe2000c101906 */
[----:B------:R-:W-:Y:S05]  /*1da0*/  EXIT ;  /* 0x000000000000794d */ /* 0x000fea0003800000 */
.L_x_115:
        /* <DEDUP_REMOVED lines=13> */
.L_x_466:


//--------------------- .text._ZN3cub18CUB_300001_SM_10006detail6reduce28DeviceReduceSingleTileKernelINS2_10policy_hubIijN4cuda3__47maximumIiEEE10Policy1000EPiSB_iS8_iiNS5_3std3__410__identityEEEvT0_T1_T2_T3_T4_T6_ --------------------------
	.section	.text._ZN3cub18CUB_300001_SM_10006detail6reduce28DeviceReduceSingleTileKernelINS2_10policy_hubIijN4cuda3__47maximumIiEEE10Policy1000EPiSB_iS8_iiNS5_3std3__410__identityEEEvT0_T1_T2_T3_T4_T6_,"ax",@progbits
	.align	128
        .global         _ZN3cub18CUB_300001_SM_10006detail6reduce28DeviceReduceSingleTileKernelINS2_10policy_hubIijN4cuda3__47maximumIiEEE10Policy1000EPiSB_iS8_iiNS5_3std3__410__identityEEEvT0_T1_T2_T3_T4_T6_
        .type           _ZN3cub18CUB_300001_SM_10006detail6reduce28DeviceReduceSingleTileKernelINS2_10policy_hubIijN4cuda3__47maximumIiEEE10Policy1000EPiSB_iS8_iiNS5_3std3__410__identityEEEvT0_T1_T2_T3_T4_T6_,@function
        .size           _ZN3cub18CUB_300001_SM_10006detail6reduce28DeviceReduceSingleTileKernelINS2_10policy_hubIijN4cuda3__47maximumIiEEE10Policy1000EPiSB_iS8_iiNS5_3std3__410__identityEEEvT0_T1_T2_T3_T4_T6_,(.L_x_467 - _ZN3cub18CUB_300001_SM_10006detail6reduce28DeviceReduceSingleTileKernelINS2_10policy_hubIijN4cuda3__47maximumIiEEE10Policy1000EPiSB_iS8_iiNS5_3std3__410__identityEEEvT0_T1_T2_T3_T4_T6_)
        .other          _ZN3cub18CUB_300001_SM_10006detail6reduce28DeviceReduceSingleTileKernelINS2_10policy_hubIijN4cuda3__47maximumIiEEE10Policy1000EPiSB_iS8_iiNS5_3std3__410__identityEEEvT0_T1_T2_T3_T4_T6_,@"STO_CUDA_ENTRY STV_DEFAULT"
_ZN3cub18CUB_300001_SM_10006detail6reduce28DeviceReduceSingleTileKernelINS2_10policy_hubIijN4cuda3__47maximumIiEEE10Policy1000EPiSB_iS8_iiNS5_3std3__410__identityEEEvT0_T1_T2_T3_T4_T6_:
.text._ZN3cub18CUB_300001_SM_10006detail6reduce28DeviceReduceSingleTileKernelINS2_10policy_hubIijN4cuda3__47maximumIiEEE10Policy1000EPiSB_iS8_iiNS5_3std3__410__identityEEEvT0_T1_T2_T3_T4_T6_:
        /* <DEDUP_REMOVED lines=13> */
.L_x_116:
        /* <DEDUP_REMOVED lines=16> */
.L_x_121:
[----:B------:R-:W-:Y:S05]  /*01d0*/  BSYNC.RECONVERGENT B1 ;  /* 0x0000000000017941 */ /* 0x000fea0003800200 */
.L_x_120:
        /* <DEDUP_REMOVED lines=16> */
.L_x_126:
        /* <DEDUP_REMOVED lines=9> */
.L_x_125:
[----:B------:R-:W-:Y:S05]  /*0370*/  BSYNC.RECONVERGENT B2 ;  /* 0x0000000000027941 */ /* 0x000fea0003800200 */
.L_x_124:
        /* <DEDUP_REMOVED lines=8> */
.L_x_129:
        /* <DEDUP_REMOVED lines=35> */
.L_x_128:
[----:B------:R-:W-:Y:S05]  /*0630*/  BSYNC.RECONVERGENT B2 ;  /* 0x0000000000027941 */ /* 0x000fea0003800200 */
.L_x_127:
        /* <DEDUP_REMOVED lines=22> */
.L_x_131:
[----:B------:R-:W-:Y:S05]  /*07a0*/  BSYNC.RECONVERGENT B2 ;  /* 0x0000000000027941 */ /* 0x000fea0003800200 */
.L_x_130:
        /* <DEDUP_REMOVED lines=10> */
.L_x_123:
[----:B------:R-:W-:Y:S05]  /*0850*/  BSYNC.RECONVERGENT B1 ;  /* 0x0000000000017941 */ /* 0x000fea0003800200 */
.L_x_122:
        /* <DEDUP_REMOVED lines=43> */
.L_x_132:
        /* <DEDUP_REMOVED lines=59> */
.L_x_119:
        /* <DEDUP_REMOVED lines=22> */
.L_x_136:
        /* <DEDUP_REMOVED lines=21> */
.L_x_134:
        /* <DEDUP_REMOVED lines=20> */
.L_x_140:
        /* <DEDUP_REMOVED lines=8> */
.L_x_139:
[----:B------:R-:W-:Y:S05]  /*1330*/  BSYNC.RECONVERGENT B2 ;  /* 0x0000000000027941 */ /* 0x000fea0003800200 */
.L_x_138:
        /* <DEDUP_REMOVED lines=16> */
.L_x_143:
        /* <DEDUP_REMOVED lines=39> */
.L_x_142:
[----:B------:R-:W-:Y:S05]  /*16b0*/  BSYNC.RECONVERGENT B2 ;  /* 0x0000000000027941 */ /* 0x000fea0003800200 */
.L_x_141:
        /* <DEDUP_REMOVED lines=27> */
.L_x_145:
[----:B------:R-:W-:Y:S05]  /*1870*/  BSYNC.RECONVERGENT B2 ;  /* 0x0000000000027941 */ /* 0x000fea0003800200 */
.L_x_144:
        /* <DEDUP_REMOVED lines=10> */
.L_x_137:
[----:B------:R-:W-:Y:S05]  /*1920*/  BSYNC.RECONVERGENT B1 ;  /* 0x0000000000017941 */ /* 0x000fea0003800200 */
.L_x_135:
        /* <DEDUP_REMOVED lines=39> */
.L_x_118:
        /* <DEDUP_REMOVED lines=12> */
.L_x_148:
[----:B------:R-:W-:Y:S05]  /*1c60*/  BSYNC.RECONVERGENT B1 ;  /* 0x0000000000017941 */ /* 0x000fea0003800200 */
.L_x_147:
        /* <DEDUP_REMOVED lines=16> */
.L_x_153:
        /* <DEDUP_REMOVED lines=9> */
.L_x_152:
[----:B------:R-:W-:Y:S05]  /*1e00*/  BSYNC.RECONVERGENT B2 ;  /* 0x0000000000027941 */ /* 0x000fea0003800200 */
.L_x_151:
        /* <DEDUP_REMOVED lines=8> */
.L_x_156:
        /* <DEDUP_REMOVED lines=35> */
.L_x_155:
[----:B------:R-:W-:Y:S05]  /*20c0*/  BSYNC.RECONVERGENT B2 ;  /* 0x0000000000027941 */ /* 0x000fea0003800200 */
.L_x_154:
        /* <DEDUP_REMOVED lines=22> */
.L_x_158:
[----:B------:R-:W-:Y:S05]  /*2230*/  BSYNC.RECONVERGENT B2 ;  /* 0x0000000000027941 */ /* 0x000fea0003800200 */
.L_x_157:
        /* <DEDUP_REMOVED lines=10> */
.L_x_150:
[----:B------:R-:W-:Y:S05]  /*22e0*/  BSYNC.RECONVERGENT B1 ;  /* 0x0000000000017941 */ /* 0x000fea0003800200 */
.L_x_149:
        /* <DEDUP_REMOVED lines=43> */
.L_x_159:
        /* <DEDUP_REMOVED lines=59> */
.L_x_146:
        /* <DEDUP_REMOVED lines=33> */
.L_x_162:
        /* <DEDUP_REMOVED lines=33> */
.L_x_160:
        /* <DEDUP_REMOVED lines=20> */
.L_x_166:
        /* <DEDUP_REMOVED lines=8> */
.L_x_165:
[----:B------:R-:W-:Y:S05]  /*2f30*/  BSYNC.RECONVERGENT B2 ;  /* 0x0000000000027941 */ /* 0x000fea0003800200 */
.L_x_164:
        /* <DEDUP_REMOVED lines=16> */
.L_x_169:
        /* <DEDUP_REMOVED lines=39> */
.L_x_168:
[----:B------:R-:W-:Y:S05]  /*32b0*/  BSYNC.RECONVERGENT B2 ;  /* 0x0000000000027941 */ /* 0x000fea0003800200 */
.L_x_167:
        /* <DEDUP_REMOVED lines=27> */
.L_x_171:
[----:B------:R-:W-:Y:S05]  /*3470*/  BSYNC.RECONVERGENT B2 ;  /* 0x0000000000027941 */ /* 0x000fea0003800200 */
.L_x_170:
        /* <DEDUP_REMOVED lines=10> */
.L_x_163:
[----:B------:R-:W-:Y:S05]  /*3520*/  BSYNC.RECONVERGENT B1 ;  /* 0x0000000000017941 */ /* 0x000fea0003800200 */
.L_x_161:
        /* <DEDUP_REMOVED lines=39> */
.L_x_133:
[----:B------:R-:W-:Y:S05]  /*37a0*/  BSYNC.RECONVERGENT B0 ;  /* 0x0000000000007941 */ /* 0x000fea0003800200 */
.L_x_117:
[----:B------:R-:W-:Y:S05]  /*37b0*/  @P0 EXIT ;  /* 0x000000000000094d */ /* 0x000fea0003800000 */
[----:B0-23--:R-:W0:Y:S01]  /*37c0*/  LDC.64 R2, c[0x0][0x388] ;  /* 0x0000e200ff027b82 */ /* 0x00de220000000a00 */
[----:B------:R-:W1:Y:S02]  /*37d0*/  LDCU UR4, c[0x0][0x398] ;  /* 0x00007300ff0477ac */ /* 0x000e640008000800 */
[----:B-1--4-:R-:W-:-:S05]  /*37e0*/  VIMNMX R5, PT, PT, R5, UR4, !PT ;  /* 0x0000000405057c48 */ /* 0x012fca000ffe0100 */
[----:B0-----:R-:W-:Y:S01]  /*37f0*/  STG.E desc[UR6][R2.64], R5 ;  /* 0x0000000502007986 */ /* 0x001fe2000c101906 */
[----:B------:R-:W-:Y:S05]  /*3800*/  EXIT ;  /* 0x000000000000794d */ /* 0x000fea0003800000 */
.L_x_172:
        /* <DEDUP_REMOVED lines=15> */
.L_x_467:


//--------------------- .text._ZN3cub18CUB_300001_SM_10006detail6reduce18DeviceReduceKernelINS2_10policy_hubIijN4cuda3__47maximumIiEEE10Policy1000EN6thrust24THRUST_300001_SM_1000_NS6detail15normal_iteratorINSC_10device_ptrIiEEEEjS8_iNS5_3std3__410__identityEEEvT0_PT3_T1_NS0_13GridEvenShareISO_EET2_T4_ --------------------------
	.section	.text._ZN3cub18CUB_300001_SM_10006detail6reduce18DeviceReduceKernelINS2_10policy_hubIijN4cuda3__47maximumIiEEE10Policy1000EN6thrust24THRUST_300001_SM_1000_NS6detail15normal_iteratorINSC_10device_ptrIiEEEEjS8_iNS5_3std3__410__identityEEEvT0_PT3_T1_NS0_13GridEvenShareISO_EET2_T4_,"ax",@progbits
	.align	128
        .global         _ZN3cub18CUB_300001_SM_10006detail6reduce18DeviceReduceKernelINS2_10policy_hubIijN4cuda3__47maximumIiEEE10Policy1000EN6thrust24THRUST_300001_SM_1000_NS6detail15normal_iteratorINSC_10device_ptrIiEEEEjS8_iNS5_3std3__410__identityEEEvT0_PT3_T1_NS0_13GridEvenShareISO_EET2_T4_
        .type           _ZN3cub18CUB_300001_SM_10006detail6reduce18DeviceReduceKernelINS2_10policy_hubIijN4cuda3__47maximumIiEEE10Policy1000EN6thrust24THRUST_300001_SM_1000_NS6detail15normal_iteratorINSC_10device_ptrIiEEEEjS8_iNS5_3std3__410__identityEEEvT0_PT3_T1_NS0_13GridEvenShareISO_EET2_T4_,@function
        .size           _ZN3cub18CUB_300001_SM_10006detail6reduce18DeviceReduceKernelINS2_10policy_hubIijN4cuda3__47maximumIiEEE10Policy1000EN6thrust24THRUST_300001_SM_1000_NS6detail15normal_iteratorINSC_10device_ptrIiEEEEjS8_iNS5_3std3__410__identityEEEvT0_PT3_T1_NS0_13GridEvenShareISO_EET2_T4_,(.L_x_468 - _ZN3cub18CUB_300001_SM_10006detail6reduce18DeviceReduceKernelINS2_10policy_hubIijN4cuda3__47maximumIiEEE10Policy1000EN6thrust24THRUST_300001_SM_1000_NS6detail15normal_iteratorINSC_10device_ptrIiEEEEjS8_iNS5_3std3__410__identityEEEvT0_PT3_T1_NS0_13GridEvenShareISO_EET2_T4_)
        .other          _ZN3cub18CUB_300001_SM_10006detail6reduce18DeviceReduceKernelINS2_10policy_hubIijN4cuda3__47maximumIiEEE10Policy1000EN6thrust24THRUST_300001_SM_1000_NS6detail15normal_iteratorINSC_10device_ptrIiEEEEjS8_iNS5_3std3__410__identityEEEvT0_PT3_T1_NS0_13GridEvenShareISO_EET2_T4_,@"STO_CUDA_ENTRY STV_DEFAULT"
_ZN3cub18CUB_300001_SM_10006detail6reduce18DeviceReduceKernelINS2_10policy_hubIijN4cuda3__47maximumIiEEE10Policy1000EN6thrust24THRUST_300001_SM_1000_NS6detail15normal_iteratorINSC_10device_ptrIiEEEEjS8_iNS5_3std3__410__identityEEEvT0_PT3_T1_NS0_13GridEvenShareISO_EET2_T4_:
.text._ZN3cub18CUB_300001_SM_10006detail6reduce18DeviceReduceKernelINS2_10policy_hubIijN4cuda3__47maximumIiEEE10Policy1000EN6thrust24THRUST_300001_SM_1000_NS6detail15normal_iteratorINSC_10device_ptrIiEEEEjS8_iNS5_3std3__410__identityEEEvT0_PT3_T1_NS0_13GridEvenShareISO_EET2_T4_:
[----:B------:R-:W-:Y:S01]  /*0000*/  LDC R1, c[0x0][0x37c] ;  /* 0x0000df00ff017b82 */ /* 0x000fe20000000800 */
[----:B------:R-:W0:Y:S07]  /*0010*/  S2R R3, SR_CTAID.X ;  /* 0x0000000000037919 */ /* 0x000e2e0000002500 */
[----:B------:R-:W1:Y:S01]  /*0020*/  LDC.64 R8, c[0x0][0x3a8] ;  /* 0x0000ea00ff087b82 */ /* 0x000e620000000a00 */
[----:B------:R-:W2:Y:S01]  /*0030*/  LDCU.64 UR6, c[0x0][0x358] ;  /* 0x00006b00ff0677ac */ /* 0x000ea20008000a00 */
[----:B------:R-:W-:Y:S01]  /*0040*/  BSSY.RECONVERGENT B0, `(.L_x_173) ;  /* 0x0000228000007945 */ /* 0x000fe20003800200 */
[----:B-1----:R-:W-:-:S02]  /*0050*/  IMAD.SHL.U32 R13, R9, 0x1000, RZ ;  /* 0x00001000090d7824 */ /* 0x002fc400078e00ff */
[----:B0-----:R-:W-:-:S05]  /*0060*/  IMAD R0, R3, -0x1000, R8 ;  /* 0xfffff00003007824 */ /* 0x001fca00078e0208 */
[----:B------:R-:W-:-:S13]  /*0070*/  ISETP.GT.U32.AND P0, PT, R0, 0xfff, PT ;  /* 0x00000fff0000780c */ /* 0x000fda0003f04070 */
[----:B--2---:R-:W-:Y:S05]  /*0080*/  @P0 BRA `(.L_x_174) ;  /* 0x0000001000280947 */ /* 0x004fea0003800000 */
[----:B------:R-:W0:Y:S01]  /*0090*/  S2R R2, SR_TID.X ;  /* 0x0000000000027919 */ /* 0x000e220000002100 */
[----:B------:R-:W-:Y:S01]  /*00a0*/  BSSY.RECONVERGENT B1, `(.L_x_175) ;  /* 0x000000a000017945 */ /* 0x000fe20003800200 */
[----:B------:R-:W-:Y:S01]  /*00b0*/  IMAD.MOV.U32 R14, RZ, RZ, RZ ;  /* 0x000000ffff0e7224 */ /* 0x000fe200078e00ff */
[----:B0-----:R-:W-:Y:S01]  /*00c0*/  ISETP.GE.U32.AND P0, PT, R2, R0, PT ;  /* 0x000000000200720c */ /* 0x001fe20003f06070 */
[----:B------:R-:W-:-:S12]  /*00d0*/  IMAD.MOV.U32 R4, RZ, RZ, R2 ;  /* 0x000000ffff047224 */ /* 0x000fd800078e0002 */
[----:B------:R-:W-:Y:S05]  /*00e0*/  @P0 BRA `(.L_x_176) ;  /* 0x0000000000140947 */ /* 0x000fea0003800000 */
[----:B------:R-:W0:Y:S01]  /*00f0*/  LDC.64 R14, c[0x0][0x380] ;  /* 0x0000e000ff0e7b82 */ /* 0x000e220000000a00 */
[----:B------:R-:W-:-:S04]  /*0100*/  IMAD R5, R3, 0x1000, R2 ;  /* 0x0000100003057824 */ /* 0x000fc800078e0202 */
[----:B0-----:R-:W-:-:S06]  /*0110*/  IMAD.WIDE.U32 R14, R5, 0x4, R14 ;  /* 0x00000004050e7825 */ /* 0x001fcc00078e000e */
[----:B------:R0:W5:Y:S01]  /*0120*/  LDG.E R14, desc[UR6][R14.64] ;  /* 0x000000060e0e7981 */ /* 0x000162000c1e1900 */
[----:B------:R-:W-:-:S07]  /*0130*/  VIADD R4, R2, 0x100 ;  /* 0x0000010002047836 */ /* 0x000fce0000000000 */
.L_x_176:
[----:B------:R-:W-:Y:S05]  /*0140*/  BSYNC.RECONVERGENT B1 ;  /* 0x0000000000017941 */ /* 0x000fea0003800200 */
.L_x_175:
[----:B------:R-:W-:Y:S01]  /*0150*/  ISETP.GE.U32.AND P0, PT, R4, R0, PT ;  /* 0x000000000400720c */ /* 0x000fe20003f06070 */
[----:B------:R-:W-:-:S12]  /*0160*/  BSSY.RECONVERGENT B1, `(.L_x_177) ;  /* 0x0000097000017945 */ /* 0x000fd80003800200 */
[----:B------:R-:W-:Y:S05]  /*0170*/  @P0 BRA `(.L_x_178) ;  /* 0x0000000800540947 */ /* 0x000fea0003800000 */
[----:B------:R-:W-:Y:S01]  /*0180*/  LOP3.LUT R5, RZ, R4, RZ, 0x33, !PT ;  /* 0x00000004ff057212 */ /* 0x000fe200078e33ff */
[----:B------:R-:W-:Y:S04]  /*0190*/  BSSY.RECONVERGENT B2, `(.L_x_179) ;  /* 0x000004b000027945 */ /* 0x000fe80003800200 */
[----:B------:R-:W-:-:S04]  /*01a0*/  IMAD.IADD R8, R5, 0x1, R8 ;  /* 0x0000000105087824 */ /* 0x000fc800078e0208 */
[----:B------:R-:W-:-:S05]  /*01b0*/  IMAD R8, R3, -0x1000, R8 ;  /* 0xfffff00003087824 */ /* 0x000fca00078e0208 */
[C---:B------:R-:W-:Y:S02]  /*01c0*/  ISETP.GE.U32.AND P0, PT, R8.reuse, 0xf00, PT ;  /* 0x00000f000800780c */ /* 0x040fe40003f06070 */
[----:B------:R-:W-:-:S04]  /*01d0*/  LEA.HI R5, R8, 0x1, RZ, 0x18 ;  /* 0x0000000108057811 */ /* 0x000fc800078fc0ff */
[----:B------:R-:W-:-:S07]  /*01e0*/  LOP3.LUT R6, R5, 0xf, RZ, 0xc0, !PT ;  /* 0x0000000f05067812 */ /* 0x000fce00078ec0ff */
[----:B------:R-:W-:Y:S05]  /*01f0*/  @!P0 BRA `(.L_x_180) ;  /* 0x0000000400108947 */ /* 0x000fea0003800000 */
[----:B------:R-:W-:Y:S01]  /*0200*/  LOP3.LUT R9, R5, 0x1fffff0, RZ, 0xc0, !PT ;  /* 0x01fffff005097812 */ /* 0x000fe200078ec0ff */
[----:B------:R-:W-:Y:S01]  /*0210*/  BSSY.RECONVERGENT B3, `(.L_x_181) ;  /* 0x0000041000037945 */ /* 0x000fe20003800200 */
[----:B------:R-:W-:Y:S01]  /*0220*/  LOP3.LUT R8, R4, 0x800, RZ, 0xfc, !PT ;  /* 0x0000080004087812 */ /* 0x000fe200078efcff */
[----:B------:R-:W-:Y:S02]  /*0230*/  IMAD R4, R3, 0x1000, R4 ;  /* 0x0000100003047824 */ /* 0x000fe400078e0204 */
[----:B------:R-:W-:-:S07]  /*0240*/  IMAD.MOV R9, RZ, RZ, -R9 ;  /* 0x000000ffff097224 */ /* 0x000fce00078e0a09 */
.L_x_182:
[----:B------:R-:W1:Y:S01]  /*0250*/  LDC.64 R12, c[0x0][0x380] ;  /* 0x0000e000ff0c7b82 */ /* 0x000e620000000a00 */
[C---:B------:R-:W-:Y:S02]  /*0260*/  VIADD R17, R4.reuse, 0x100 ;  /* 0x0000010004117836 */ /* 0x040fe40000000000 */
[----:B-1----:R-:W-:-:S04]  /*0270*/  IMAD.WIDE.U32 R26, R4, 0x4, R12 ;  /* 0x00000004041a7825 */ /* 0x002fc800078e000c */
[--C-:B------:R-:W-:Y:S02]  /*0280*/  IMAD.WIDE.U32 R16, R17, 0x4, R12.reuse ;  /* 0x0000000411107825 */ /* 0x100fe400078e000c */
[----:B------:R-:W2:Y:S04]  /*0290*/  LDG.E R26, desc[UR6][R26.64] ;  /* 0x000000061a1a7981 */ /* 0x000ea8000c1e1900 */
[----:B0-----:R0:W2:Y:S01]  /*02a0*/  LDG.E R15, desc[UR6][R16.64] ;  /* 0x00000006100f7981 */ /* 0x0010a2000c1e1900 */
[C---:B------:R-:W-:Y:S02]  /*02b0*/  VIADD R29, R4.reuse, 0x200 ;  /* 0x00000200041d7836 */ /* 0x040fe40000000000 */
[----:B------:R-:W-:Y:S02]  /*02c0*/  VIADD R23, R4, 0x600 ;  /* 0x0000060004177836 */ /* 0x000fe40000000000 */
[----:B------:R-:W-:-:S04]  /*02d0*/  IMAD.WIDE.U32 R28, R29, 0x4, R12 ;  /* 0x000000041d1c7825 */ /* 0x000fc800078e000c */
[----:B------:R-:W-:Y:S01]  /*02e0*/  VIADD R11, R4, 0x300 ;  /* 0x00000300040b7836 */ /* 0x000fe20000000000 */
[----:B------:R1:W3:Y:S01]  /*02f0*/  LDG.E R25, desc[UR6][R28.64] ;  /* 0x000000061c197981 */ /* 0x0002e2000c1e1900 */
[----:B0-----:R-:W-:-:S04]  /*0300*/  IMAD.WIDE.U32 R16, R23, 0x4, R12 ;  /* 0x0000000417107825 */ /* 0x001fc800078e000c */
[C---:B------:R-:W-:Y:S01]  /*0310*/  VIADD R19, R4.reuse, 0x400 ;  /* 0x0000040004137836 */ /* 0x040fe20000000000 */
[----:B------:R0:W4:Y:S01]  /*0320*/  LDG.E R22, desc[UR6][R16.64] ;  /* 0x0000000610167981 */ /* 0x000122000c1e1900 */
[C---:B------:R-:W-:Y:S02]  /*0330*/  VIADD R21, R4.reuse, 0x500 ;  /* 0x0000050004157836 */ /* 0x040fe40000000000 */
[C---:B------:R-:W-:Y:S02]  /*0340*/  VIADD R27, R4.reuse, 0x700 ;  /* 0x00000700041b7836 */ /* 0x040fe40000000000 */
[----:B-1----:R-:W-:Y:S02]  /*0350*/  VIADD R29, R4, 0x800 ;  /* 0x00000800041d7836 */ /* 0x002fe40000000000 */
[----:B------:R-:W-:-:S04]  /*0360*/  IMAD.WIDE.U32 R10, R11, 0x4, R12 ;  /* 0x000000040b0a7825 */ /* 0x000fc800078e000c */
[--C-:B------:R-:W-:Y:S01]  /*0370*/  IMAD.WIDE.U32 R18, R19, 0x4, R12.reuse ;  /* 0x0000000413127825 */ /* 0x100fe200078e000c */
[----:B------:R1:W3:Y:S03]  /*0380*/  LDG.E R7, desc[UR6][R10.64] ;  /* 0x000000060a077981 */ /* 0x0002e6000c1e1900 */
[--C-:B------:R-:W-:Y:S01]  /*0390*/  IMAD.WIDE.U32 R20, R21, 0x4, R12.reuse ;  /* 0x0000000415147825 */ /* 0x100fe200078e000c */
[----:B------:R-:W4:Y:S03]  /*03a0*/  LDG.E R24, desc[UR6][R18.64] ;  /* 0x0000000612187981 */ /* 0x000f26000c1e1900 */
[--C-:B0-----:R-:W-:Y:S01]  /*03b0*/  IMAD.WIDE.U32 R16, R27, 0x4, R12.reuse ;  /* 0x000000041b107825 */ /* 0x101fe200078e000c */
[----:B------:R0:W4:Y:S03]  /*03c0*/  LDG.E R23, desc[UR6][R20.64] ;  /* 0x0000000614177981 */ /* 0x000126000c1e1900 */
[----:B------:R-:W-:Y:S01]  /*03d0*/  IMAD.WIDE.U32 R28, R29, 0x4, R12 ;  /* 0x000000041d1c7825 */ /* 0x000fe200078e000c */
[----:B------:R-:W4:Y:S03]  /*03e0*/  LDG.E R19, desc[UR6][R16.64] ;  /* 0x0000000610137981 */ /* 0x000f26000c1e1900 */
[----:B------:R-:W-:-:S02]  /*03f0*/  VIADD R27, R4, 0xa00 ;  /* 0x00000a00041b7836 */ /* 0x000fc40000000000 */
[----:B-1----:R-:W-:Y:S01]  /*0400*/  VIADD R11, R4, 0x900 ;  /* 0x00000900040b7836 */ /* 0x002fe20000000000 */
[----:B------:R1:W4:Y:S01]  /*0410*/  LDG.E R18, desc[UR6][R28.64] ;  /* 0x000000061c127981 */ /* 0x000322000c1e1900 */
[----:B0-----:R-:W-:-:S04]  /*0420*/  IMAD.WIDE.U32 R20, R27, 0x4, R12 ;  /* 0x000000041b147825 */ /* 0x001fc800078e000c */
[----:B------:R-:W-:Y:S02]  /*0430*/  VIADD R27, R4, 0xb00 ;  /* 0x00000b00041b7836 */ /* 0x000fe40000000000 */
[----:B------:R-:W-:-:S04]  /*0440*/  IMAD.WIDE.U32 R10, R11, 0x4, R12 ;  /* 0x000000040b0a7825 */ /* 0x000fc800078e000c */
[----:B-1----:R-:W-:Y:S02]  /*0450*/  VIADD R29, R4, 0xc00 ;  /* 0x00000c00041d7836 */ /* 0x002fe40000000000 */
[----:B------:R-:W4:Y:S02]  /*0460*/  LDG.E R11, desc[UR6][R10.64] ;  /* 0x000000060a0b7981 */ /* 0x000f24000c1e1900 */
[----:B------:R-:W-:-:S06]  /*0470*/  IMAD.WIDE.U32 R16, R29, 0x4, R12 ;  /* 0x000000041d107825 */ /* 0x000fcc00078e000c */
[----:B------:R0:W4:Y:S04]  /*0480*/  LDG.E R16, desc[UR6][R16.64] ;  /* 0x0000000610107981 */ /* 0x000128000c1e1900 */
[----:B------:R1:W4:Y:S01]  /*0490*/  LDG.E R10, desc[UR6][R20.64] ;  /* 0x00000006140a7981 */ /* 0x000322000c1e1900 */
[----:B0-----:R-:W-:Y:S01]  /*04a0*/  VIADD R17, R4, 0xf00 ;  /* 0x00000f0004117836 */ /* 0x001fe20000000000 */
[----:B--2--5:R-:W-:Y:S01]  /*04b0*/  VIMNMX3 R26, R14, R26, R15, !PT ;  /* 0x0000001a0e1a720f */ /* 0x024fe2000780010f */
[----:B------:R-:W-:-:S04]  /*04c0*/  IMAD.WIDE.U32 R14, R27, 0x4, R12 ;  /* 0x000000041b0e7825 */ /* 0x000fc800078e000c */
[----:B------:R-:W-:Y:S02]  /*04d0*/  VIADD R27, R4, 0xd00 ;  /* 0x00000d00041b7836 */ /* 0x000fe40000000000 */
[----:B------:R-:W2:Y:S02]  /*04e0*/  LDG.E R15, desc[UR6][R14.64] ;  /* 0x000000060e0f7981 */ /* 0x000ea4000c1e1900 */
[----:B------:R-:W-:-:S04]  /*04f0*/  IMAD.WIDE.U32 R28, R27, 0x4, R12 ;  /* 0x000000041b1c7825 */ /* 0x000fc800078e000c */
[----:B------:R-:W-:Y:S02]  /*0500*/  VIADD R27, R4, 0xe00 ;  /* 0x00000e00041b7836 */ /* 0x000fe40000000000 */
[----:B------:R-:W2:Y:S02]  /*0510*/  LDG.E R29, desc[UR6][R28.64] ;  /* 0x000000061c1d7981 */ /* 0x000ea4000c1e1900 */
[----:B-1----:R-:W-:-:S04]  /*0520*/  IMAD.WIDE.U32 R20, R27, 0x4, R12 ;  /* 0x000000041b147825 */ /* 0x002fc800078e000c */
[----:B------:R-:W-:Y:S02]  /*0530*/  IMAD.WIDE.U32 R12, R17, 0x4, R12 ;  /* 0x00000004110c7825 */ /* 0x000fe400078e000c */
[----:B------:R-:W2:Y:S04]  /*0540*/  LDG.E R20, desc[UR6][R20.64] ;  /* 0x0000000614147981 */ /* 0x000ea8000c1e1900 */
[----:B------:R-:W2:Y:S01]  /*0550*/  LDG.E R12, desc[UR6][R12.64] ;  /* 0x000000060c0c7981 */ /* 0x000ea2000c1e1900 */
[----:B---3--:R-:W-:Y:S01]  /*0560*/  VIMNMX3 R7, R26, R25, R7, !PT ;  /* 0x000000191a07720f */ /* 0x008fe20007800107 */
[----:B------:R-:W-:-:S03]  /*0570*/  VIADD R9, R9, 0x10 ;  /* 0x0000001009097836 */ /* 0x000fc60000000000 */
[----:B----4-:R-:W-:Y:S02]  /*0580*/  VIMNMX3 R7, R7, R24, R23, !PT ;  /* 0x000000180707720f */ /* 0x010fe40007800117 */
[----:B------:R-:W-:Y:S02]  /*0590*/  ISETP.NE.AND P0, PT, R9, RZ, PT ;  /* 0x000000ff0900720c */ /* 0x000fe40003f05270 */
[----:B------:R-:W-:Y:S01]  /*05a0*/  VIMNMX3 R7, R7, R22, R19, !PT ;  /* 0x000000160707720f */ /* 0x000fe20007800113 */
[----:B------:R-:W-:Y:S02]  /*05b0*/  VIADD R8, R8, 0x1000 ;  /* 0x0000100008087836 */ /* 0x000fe40000000000 */
[----:B------:R-:W-:Y:S01]  /*05c0*/  VIADD R4, R4, 0x1000 ;  /* 0x0000100004047836 */ /* 0x000fe20000000000 */
[----:B------:R-:W-:-:S04]  /*05d0*/  VIMNMX3 R7, R7, R18, R11, !PT ;  /* 0x000000120707720f */ /* 0x000fc8000780010b */
[----:B--2---:R-:W-:-:S04]  /*05e0*/  VIMNMX3 R7, R7, R10, R15, !PT ;  /* 0x0000000a0707720f */ /* 0x004fc8000780010f */
[----:B------:R-:W-:-:S04]  /*05f0*/  VIMNMX3 R7, R7, R16, R29, !PT ;  /* 0x000000100707720f */ /* 0x000fc8000780011d */
[----:B------:R-:W-:Y:S01]  /*0600*/  VIMNMX3 R14, R7, R20, R12, !PT ;  /* 0x00000014070e720f */ /* 0x000fe2000780010c */
[----:B------:R-:W-:Y:S06]  /*0610*/  @P0 BRA `(.L_x_182) ;  /* 0xfffffffc000c0947 */ /* 0x000fec000383ffff */
[----:B------:R-:W-:Y:S05]  /*0620*/  BSYNC.RECONVERGENT B3 ;  /* 0x0000000000037941 */ /* 0x000fea0003800200 */
.L_x_181:
[----:B------:R-:W-:-:S07]  /*0630*/  VIADD R4, R8, 0xfffff800 ;  /* 0xfffff80008047836 */ /* 0x000fce0000000000 */
.L_x_180:
[----:B------:R-:W-:Y:S05]  /*0640*/  BSYNC.RECONVERGENT B2 ;  /* 0x0000000000027941 */ /* 0x000fea0003800200 */
.L_x_179:
[----:B------:R-:W-:-:S13]  /*0650*/  ISETP.NE.AND P0, PT, R6, RZ, PT ;  /* 0x000000ff0600720c */ /* 0x000fda0003f05270 */
[----:B------:R-:W-:Y:S05]  /*0660*/  @!P0 BRA `(.L_x_178) ;  /* 0x0000000400188947 */ /* 0x000fea0003800000 */
[----:B------:R-:W-:Y:S01]  /*0670*/  ISETP.GE.U32.AND P0, PT, R6, 0x8, PT ;  /* 0x000000080600780c */ /* 0x000fe20003f06070 */
[----:B------:R-:W-:Y:S01]  /*0680*/  BSSY.RECONVERGENT B2, `(.L_x_183) ;  /* 0x0000022000027945 */ /* 0x000fe20003800200 */
[----:B------:R-:W-:-:S04]  /*0690*/  LOP3.LUT R24, R5, 0x7, RZ, 0xc0, !PT ;  /* 0x0000000705187812 */ /* 0x000fc800078ec0ff */
[----:B------:R-:W-:-:S07]  /*06a0*/  ISETP.NE.AND P1, PT, R24, RZ, PT ;  /* 0x000000ff1800720c */ /* 0x000fce0003f25270 */
[----:B------:R-:W-:Y:S06]  /*06b0*/  @!P0 BRA `(.L_x_184) ;  /* 0x0000000000788947 */ /* 0x000fec0003800000 */
[----:B------:R-:W1:Y:S01]  /*06c0*/  LDC.64 R10, c[0x0][0x380] ;  /* 0x0000e000ff0a7b82 */ /* 0x000e620000000a00 */
[----:B------:R-:W-:-:S05]  /*06d0*/  LEA R27, R3, R4, 0xc ;  /* 0x00000004031b7211 */ /* 0x000fca00078e60ff */
[C---:B------:R-:W-:Y:S02]  /*06e0*/  VIADD R21, R27.reuse, 0x100 ;  /* 0x000001001b157836 */ /* 0x040fe40000000000 */
[C---:B------:R-:W-:Y:S02]  /*06f0*/  VIADD R17, R27.reuse, 0x300 ;  /* 0x000003001b117836 */ /* 0x040fe40000000000 */
[C---:B------:R-:W-:Y:S02]  /*0700*/  VIADD R23, R27.reuse, 0x200 ;  /* 0x000002001b177836 */ /* 0x040fe40000000000 */
[C---:B------:R-:W-:Y:S02]  /*0710*/  VIADD R7, R27.reuse, 0x400 ;  /* 0x000004001b077836 */ /* 0x040fe40000000000 */
[C---:B------:R-:W-:Y:S02]  /*0720*/  VIADD R9, R27.reuse, 0x500 ;  /* 0x000005001b097836 */ /* 0x040fe40000000000 */
[----:B------:R-:W-:-:S02]  /*0730*/  VIADD R25, R27, 0x600 ;  /* 0x000006001b197836 */ /* 0x000fc40000000000 */
[----:B-1----:R-:W-:-:S04]  /*0740*/  IMAD.WIDE.U32 R12, R27, 0x4, R10 ;  /* 0x000000041b0c7825 */ /* 0x002fc800078e000a */
[--C-:B------:R-:W-:Y:S01]  /*0750*/  IMAD.WIDE.U32 R20, R21, 0x4, R10.reuse ;  /* 0x0000000415147825 */ /* 0x100fe200078e000a */
[----:B0-----:R0:W2:Y:S03]  /*0760*/  LDG.E R15, desc[UR6][R12.64] ;  /* 0x000000060c0f7981 */ /* 0x0010a6000c1e1900 */
[--C-:B------:R-:W-:Y:S01]  /*0770*/  IMAD.WIDE.U32 R16, R17, 0x4, R10.reuse ;  /* 0x0000000411107825 */ /* 0x100fe200078e000a */
[----:B------:R-:W2:Y:S03]  /*0780*/  LDG.E R18, desc[UR6][R20.64] ;  /* 0x0000000614127981 */ /* 0x000ea6000c1e1900 */
[----:B------:R-:W-:Y:S02]  /*0790*/  IMAD.WIDE.U32 R22, R23, 0x4, R10 ;  /* 0x0000000417167825 */ /* 0x000fe400078e000a */
[----:B------:R-:W3:Y:S02]  /*07a0*/  LDG.E R16, desc[UR6][R16.64] ;  /* 0x0000000610107981 */ /* 0x000ee4000c1e1900 */
[----:B------:R-:W-:-:S02]  /*07b0*/  VIADD R27, R27, 0x700 ;  /* 0x000007001b1b7836 */ /* 0x000fc40000000000 */
[--C-:B------:R-:W-:Y:S01]  /*07c0*/  IMAD.WIDE.U32 R6, R7, 0x4, R10.reuse ;  /* 0x0000000407067825 */ /* 0x100fe200078e000a */
[----:B------:R-:W3:Y:S03]  /*07d0*/  LDG.E R19, desc[UR6][R22.64] ;  /* 0x0000000616137981 */ /* 0x000ee6000c1e1900 */
[--C-:B------:R-:W-:Y:S02]  /*07e0*/  IMAD.WIDE.U32 R8, R9, 0x4, R10.reuse ;  /* 0x0000000409087825 */ /* 0x100fe400078e000a */
[----:B------:R-:W4:Y:S02]  /*07f0*/  LDG.E R7, desc[UR6][R6.64] ;  /* 0x0000000606077981 */ /* 0x000f24000c1e1900 */
[--C-:B0-----:R-:W-:Y:S02]  /*0800*/  IMAD.WIDE.U32 R12, R25, 0x4, R10.reuse ;  /* 0x00000004190c7825 */ /* 0x101fe400078e000a */
[----:B------:R-:W4:Y:S02]  /*0810*/  LDG.E R8, desc[UR6][R8.64] ;  /* 0x0000000608087981 */ /* 0x000f24000c1e1900 */
[----:B------:R-:W-:-:S02]  /*0820*/  IMAD.WIDE.U32 R10, R27, 0x4, R10 ;  /* 0x000000041b0a7825 */ /* 0x000fc400078e000a */
[----:B------:R-:W4:Y:S04]  /*0830*/  LDG.E R13, desc[UR6][R12.64] ;  /* 0x000000060c0d7981 */ /* 0x000f28000c1e1900 */
[----:B------:R-:W4:Y:S01]  /*0840*/  LDG.E R10, desc[UR6][R10.64] ;  /* 0x000000060a0a7981 */ /* 0x000f22000c1e1900 */
[----:B------:R-:W-:Y:S01]  /*0850*/  VIADD R4, R4, 0x800 ;  /* 0x0000080004047836 */ /* 0x000fe20000000000 */
[----:B--2--5:R-:W-:-:S04]  /*0860*/  VIMNMX3 R18, R14, R15, R18, !PT ;  /* 0x0000000f0e12720f */ /* 0x024fc80007800112 */
[----:B---3--:R-:W-:-:S04]  /*0870*/  VIMNMX3 R18, R18, R19, R16, !PT ;  /* 0x000000131212720f */ /* 0x008fc80007800110 */
[----:B----4-:R-:W-:-:S04]  /*0880*/  VIMNMX3 R18, R18, R7, R8, !PT ;  /* 0x000000071212720f */ /* 0x010fc80007800108 */
[----:B------:R-:W-:-:S07]  /*0890*/  VIMNMX3 R14, R18, R13, R10, !PT ;  /* 0x0000000d120e720f */ /* 0x000fce000780010a */
.L_x_184:
[----:B------:R-:W-:Y:S05]  /*08a0*/  BSYNC.RECONVERGENT B2 ;  /* 0x0000000000027941 */ /* 0x000fea0003800200 */
.L_x_183:
[----:B------:R-:W-:Y:S05]  /*08b0*/  @!P1 BRA `(.L_x_178) ;  /* 0x0000000000849947 */ /* 0x000fea0003800000 */
[----:B------:R-:W-:Y:S01]  /*08c0*/  ISETP.GE.U32.AND P0, PT, R24, 0x4, PT ;  /* 0x000000041800780c */ /* 0x000fe20003f06070 */
[----:B------:R-:W-:Y:S01]  /*08d0*/  BSSY.RECONVERGENT B2, `(.L_x_185) ;  /* 0x0000014000027945 */ /* 0x000fe20003800200 */
[----:B------:R-:W-:-:S04]  /*08e0*/  LOP3.LUT R5, R5, 0x3, RZ, 0xc0, !PT ;  /* 0x0000000305057812 */ /* 0x000fc800078ec0ff */
[----:B------:R-:W-:-:S07]  /*08f0*/  ISETP.NE.AND P1, PT, R5, RZ, PT ;  /* 0x000000ff0500720c */ /* 0x000fce0003f25270 */
[----:B------:R-:W-:Y:S06]  /*0900*/  @!P0 BRA `(.L_x_186) ;  /* 0x0000000000408947 */ /* 0x000fec0003800000 */
[----:B------:R-:W1:Y:S01]  /*0910*/  LDC.64 R6, c[0x0][0x380] ;  /* 0x0000e000ff067b82 */ /* 0x000e620000000a00 */
[----:B------:R-:W-:-:S04]  /*0920*/  IMAD R11, R3, 0x1000, R4 ;  /* 0x00001000030b7824 */ /* 0x000fc800078e0204 */
[C---:B------:R-:W-:Y:S02]  /*0930*/  VIADD R13, R11.reuse, 0x100 ;  /* 0x000001000b0d7836 */ /* 0x040fe40000000000 */
[C---:B0-----:R-:W-:Y:S02]  /*0940*/  VIADD R15, R11.reuse, 0x200 ;  /* 0x000002000b0f7836 */ /* 0x041fe40000000000 */
[C---:B------:R-:W-:Y:S02]  /*0950*/  VIADD R17, R11.reuse, 0x300 ;  /* 0x000003000b117836 */ /* 0x040fe40000000000 */
[----:B-1----:R-:W-:-:S04]  /*0960*/  IMAD.WIDE.U32 R8, R11, 0x4, R6 ;  /* 0x000000040b087825 */ /* 0x002fc800078e0006 */
[--C-:B------:R-:W-:Y:S02]  /*0970*/  IMAD.WIDE.U32 R10, R13, 0x4, R6.reuse ;  /* 0x000000040d0a7825 */ /* 0x100fe400078e0006 */
[----:B------:R-:W2:Y:S02]  /*0980*/  LDG.E R9, desc[UR6][R8.64] ;  /* 0x0000000608097981 */ /* 0x000ea4000c1e1900 */
[--C-:B------:R-:W-:Y:S02]  /*0990*/  IMAD.WIDE.U32 R12, R15, 0x4, R6.reuse ;  /* 0x000000040f0c7825 */ /* 0x100fe400078e0006 */
[----:B------:R-:W2:Y:S02]  /*09a0*/  LDG.E R10, desc[UR6][R10.64] ;  /* 0x000000060a0a7981 */ /* 0x000ea4000c1e1900 */
[----:B------:R-:W-:Y:S02]  /*09b0*/  IMAD.WIDE.U32 R6, R17, 0x4, R6 ;  /* 0x0000000411067825 */ /* 0x000fe400078e0006 */
[----:B------:R-:W3:Y:S04]  /*09c0*/  LDG.E R13, desc[UR6][R12.64] ;  /* 0x000000060c0d7981 */ /* 0x000ee8000c1e1900 */
[----:B------:R-:W3:Y:S01]  /*09d0*/  LDG.E R6, desc[UR6][R6.64] ;  /* 0x0000000606067981 */ /* 0x000ee2000c1e1900 */
[----:B------:R-:W-:Y:S01]  /*09e0*/  VIADD R4, R4, 0x400 ;  /* 0x0000040004047836 */ /* 0x000fe20000000000 */
[----:B--2--5:R-:W-:-:S04]  /*09f0*/  VIMNMX3 R14, R14, R9, R10, !PT ;  /* 0x000000090e0e720f */ /* 0x024fc8000780010a */
[----:B---3--:R-:W-:-:S07]  /*0a00*/  VIMNMX3 R14, R14, R13, R6, !PT ;  /* 0x0000000d0e0e720f */ /* 0x008fce0007800106 */
.L_x_186:
[----:B------:R-:W-:Y:S05]  /*0a10*/  BSYNC.RECONVERGENT B2 ;  /* 0x0000000000027941 */ /* 0x000fea0003800200 */
.L_x_185:
[----:B------:R-:W-:Y:S05]  /*0a20*/  @!P1 BRA `(.L_x_178) ;  /* 0x0000000000289947 */ /* 0x000fea0003800000 */
[----:B------:R-:W1:Y:S01]  /*0a30*/  LDC.64 R6, c[0x0][0x380] ;  /* 0x0000e000ff067b82 */ /* 0x000e620000000a00 */
[----:B------:R-:W-:Y:S02]  /*0a40*/  IMAD R9, R3, 0x1000, R4 ;  /* 0x0000100003097824 */ /* 0x000fe400078e0204 */
[----:B------:R-:W-:-:S07]  /*0a50*/  IMAD.MOV R8, RZ, RZ, -R5 ;  /* 0x000000ffff087224 */ /* 0x000fce00078e0a05 */
.L_x_187:
[----:B-1----:R-:W-:-:S06]  /*0a60*/  IMAD.WIDE.U32 R4, R9, 0x4, R6 ;  /* 0x0000000409047825 */ /* 0x002fcc00078e0006 */
[----:B------:R-:W2:Y:S01]  /*0a70*/  LDG.E R5, desc[UR6][R4.64] ;  /* 0x0000000604057981 */ /* 0x000ea2000c1e1900 */
[----:B------:R-:W-:Y:S02]  /*0a80*/  VIADD R8, R8, 0x1 ;  /* 0x0000000108087836 */ /* 0x000fe40000000000 */
[----:B------:R-:W-:-:S03]  /*0a90*/  VIADD R9, R9, 0x100 ;  /* 0x0000010009097836 */ /* 0x000fc60000000000 */
[----:B------:R-:W-:Y:S02]  /*0aa0*/  ISETP.NE.AND P0, PT, R8, RZ, PT ;  /* 0x000000ff0800720c */ /* 0x000fe40003f05270 */
[----:B--2--5:R-:W-:-:S11]  /*0ab0*/  VIMNMX R14, PT, PT, R5, R14, !PT ;  /* 0x0000000e050e7248 */ /* 0x024fd60007fe0100 */
[----:B------:R-:W-:Y:S05]  /*0ac0*/  @P0 BRA `(.L_x_187) ;  /* 0xfffffffc00e40947 */ /* 0x000fea000383ffff */
.L_x_178:
[----:B------:R-:W-:Y:S05]  /*0ad0*/  BSYNC.RECONVERGENT B1 ;  /* 0x0000000000017941 */ /* 0x000fea0003800200 */
.L_x_177:
[----:B------:R-:W-:-:S13]  /*0ae0*/  ISETP.GE.U32.AND P0, PT, R0, 0x100, PT ;  /* 0x000001000000780c */ /* 0x000fda0003f06070 */
[----:B------:R-:W-:Y:S05]  /*0af0*/  @!P0 BRA `(.L_x_188) ;  /* 0x0000000000a08947 */ /* 0x000fea0003800000 */
[----:B------:R-:W1:Y:S01]  /*0b00*/  S2R R8, SR_LANEID ;  /* 0x0000000000087919 */ /* 0x000e620000000000 */
[----:B-----5:R-:W2:Y:S02]  /*0b10*/  SHFL.DOWN PT, R0, R14, 0x1, 0x1f ;  /* 0x08201f000e007f89 */ /* 0x020ea400000e0000 */
[----:B--2---:R-:W-:Y:S02]  /*0b20*/  VIMNMX R0, PT, PT, R0, R14, !PT ;  /* 0x0000000e00007248 */ /* 0x004fe40007fe0100 */
[C---:B-1----:R-:W-:Y:S02]  /*0b30*/  ISETP.GT.AND P0, PT, R8.reuse, 0x1e, PT ;  /* 0x0000001e0800780c */ /* 0x042fe40003f04270 */
[----:B------:R-:W-:Y:S02]  /*0b40*/  ISETP.NE.AND P1, PT, R8, RZ, PT ;  /* 0x000000ff0800720c */ /* 0x000fe40003f25270 */
[----:B------:R-:W-:Y:S02]  /*0b50*/  SEL R0, R14, R0, P0 ;  /* 0x000000000e007207 */ /* 0x000fe40000000000 */
[----:B------:R-:W-:-:S03]  /*0b60*/  ISETP.GT.AND P0, PT, R8, 0x1d, PT ;  /* 0x0000001d0800780c */ /* 0x000fc60003f04270 */
[----:B------:R-:W1:Y:S06]  /*0b70*/  SHFL.DOWN PT, R5, R0, 0x2, 0x1f ;  /* 0x08401f0000057f89 */ /* 0x000e6c00000e0000 */
[----:B------:R-:W2:Y:S01]  /*0b80*/  @!P1 S2R R7, SR_CgaCtaId ;  /* 0x0000000000079919 */ /* 0x000ea20000008800 */
[----:B------:R-:W-:Y:S02]  /*0b90*/  @!P1 MOV R6, 0x400 ;  /* 0x0000040000069802 */ /* 0x000fe40000000f00 */
[----:B------:R-:W-:-:S04]  /*0ba0*/  @!P1 SHF.R.U32.HI R4, RZ, 0x3, R2 ;  /* 0x00000003ff049819 */ /* 0x000fc80000011602 */
[----:B------:R-:W-:Y:S02]  /*0bb0*/  @!P1 LOP3.LUT R4, R4, 0x7c, RZ, 0xc0, !PT ;  /* 0x0000007c04049812 */ /* 0x000fe400078ec0ff */
[----:B-1----:R-:W-:Y:S02]  /*0bc0*/  @!P0 VIMNMX R0, PT, PT, R0, R5, !PT ;  /* 0x0000000500008248 */ /* 0x002fe40007fe0100 */
[----:B------:R-:W-:-:S03]  /*0bd0*/  ISETP.GT.AND P0, PT, R8, 0x1b, PT ;  /* 0x0000001b0800780c */ /* 0x000fc60003f04270 */
[----:B------:R-:W1:Y:S01]  /*0be0*/  SHFL.DOWN PT, R5, R0, 0x4, 0x1f ;  /* 0x08801f0000057f89 */ /* 0x000e6200000e0000 */
[----:B--2---:R-:W-:-:S05]  /*0bf0*/  @!P1 LEA R7, R7, R6, 0x18 ;  /* 0x0000000607079211 */ /* 0x004fca00078ec0ff */
[----:B------:R-:W-:-:S04]  /*0c00*/  @!P1 IMAD.IADD R4, R4, 0x1, R7 ;  /* 0x0000000104049824 */ /* 0x000fc800078e0207 */
[----:B-1----:R-:W-:Y:S02]  /*0c10*/  @!P0 VIMNMX R0, PT, PT, R0, R5, !PT ;  /* 0x0000000500008248 */ /* 0x002fe40007fe0100 */
[----:B------:R-:W-:-:S03]  /*0c20*/  ISETP.GT.AND P0, PT, R8, 0x17, PT ;  /* 0x000000170800780c */ /* 0x000fc60003f04270 */
[----:B------:R-:W1:Y:S10]  /*0c30*/  SHFL.DOWN PT, R5, R0, 0x8, 0x1f ;  /* 0x09001f0000057f89 */ /* 0x000e7400000e0000 */
[----:B-1----:R-:W-:-:S02]  /*0c40*/  @!P0 VIMNMX R0, PT, PT, R0, R5, !PT ;  /* 0x0000000500008248 */ /* 0x002fc40007fe0100 */
[----:B------:R-:W-:-:S03]  /*0c50*/  ISETP.NE.AND P0, PT, R2, RZ, PT ;  /* 0x000000ff0200720c */ /* 0x000fc60003f05270 */
[----:B------:R-:W1:Y:S02]  /*0c60*/  SHFL.DOWN PT, R5, R0, 0x10, 0x1f ;  /* 0x0a001f0000057f89 */ /* 0x000e6400000e0000 */
[----:B-1----:R-:W-:-:S05]  /*0c70*/  VIMNMX R5, PT, PT, R0, R5, !PT ;  /* 0x0000000500057248 */ /* 0x002fca0007fe0100 */
        /* <DEDUP_REMOVED lines=9> */
[----:B--2---:R-:W1:Y:S04]  /*0d10*/  LDS.128 R4, [UR4+0x10] ;  /* 0x00001004ff047984 */ /* 0x004e680008000c00 */
[----:B------:R-:W2:Y:S01]  /*0d20*/  LDS.64 R10, [UR4+0x20] ;  /* 0x00002004ff0a7984 */ /* 0x000ea20008000a00 */
[----:B-1----:R-:W-:-:S04]  /*0d30*/  VIMNMX3 R0, R9, R0, R4, !PT ;  /* 0x000000000900720f */ /* 0x002fc80007800104 */
[----:B------:R-:W-:-:S04]  /*0d40*/  VIMNMX3 R0, R0, R5, R6, !PT ;  /* 0x000000050000720f */ /* 0x000fc80007800106 */
[----:B--2---:R-:W-:-:S04]  /*0d50*/  VIMNMX3 R0, R0, R7, R10, !PT ;  /* 0x000000070000720f */ /* 0x004fc8000780010a */
[----:B------:R-:W-:Y:S01]  /*0d60*/  VIMNMX R9, PT, PT, R0, R11, !PT ;  /* 0x0000000b00097248 */ /* 0x000fe20007fe0100 */
[----:B------:R-:W-:Y:S06]  /*0d70*/  BRA `(.L_x_189) ;  /* 0x0000001400507947 */ /* 0x000fec0003800000 */
.L_x_188:
[----:B------:R-:W1:Y:S01]  /*0d80*/  S2R R8, SR_LANEID ;  /* 0x0000000000087919 */ /* 0x000e620000000000 */
[----:B------:R-:W-:-:S04]  /*0d90*/  LOP3.LUT R4, R2, 0x3e0, RZ, 0xc0, !PT ;  /* 0x000003e002047812 */ /* 0x000fc800078ec0ff */
[----:B------:R-:W-:Y:S01]  /*0da0*/  LOP3.LUT R7, RZ, R4, RZ, 0x33, !PT ;  /* 0x00000004ff077212 */ /* 0x000fe200078e33ff */
[----:B------:R-:W-:-:S04]  /*0db0*/  VIADD R5, R4, 0x20 ;  /* 0x0000002004057836 */ /* 0x000fc80000000000 */
[----:B------:R-:W-:Y:S01]  /*0dc0*/  IMAD.IADD R7, R0, 0x1, R7 ;  /* 0x0000000100077824 */ /* 0x000fe200078e0207 */
[----:B------:R-:W-:-:S04]  /*0dd0*/  ISETP.GT.U32.AND P0, PT, R5, R0, PT ;  /* 0x000000000500720c */ /* 0x000fc80003f04070 */
[----:B------:R-:W-:-:S05]  /*0de0*/  SEL R7, R7, 0x1f, P0 ;  /* 0x0000001f07077807 */ /* 0x000fca0000000000 */
[----:B-----5:R-:W2:Y:S01]  /*0df0*/  SHFL.DOWN PT, R4, R14, 0x1, R7 ;  /* 0x082000000e047989 */ /* 0x020ea200000e0007 */
[C---:B-1----:R-:W-:Y:S02]  /*0e00*/  ISETP.GE.AND P0, PT, R8.reuse, R7, PT ;  /* 0x000000070800720c */ /* 0x042fe40003f06270 */
[C---:B------:R-:W-:Y:S02]  /*0e10*/  IADD3 R6, PT, PT, R8.reuse, 0x2, RZ ;  /* 0x0000000208067810 */ /* 0x040fe40007ffe0ff */
[----:B------:R-:W-:-:S09]  /*0e20*/  ISETP.NE.AND P1, PT, R8, RZ, PT ;  /* 0x000000ff0800720c */ /* 0x000fd20003f25270 */
[----:B--2---:R-:W-:Y:S02]  /*0e30*/  @!P0 VIMNMX R14, PT, PT, R4, R14, !PT ;  /* 0x0000000e040e8248 */ /* 0x004fe40007fe0100 */
[----:B------:R-:W-:Y:S01]  /*0e40*/  ISETP.GT.AND P0, PT, R6, R7, PT ;  /* 0x000000070600720c */ /* 0x000fe20003f04270 */
[----:B------:R-:W-:Y:S01]  /*0e50*/  VIADD R6, R8, 0x4 ;  /* 0x0000000408067836 */ /* 0x000fe20000000000 */
[----:B------:R-:W1:Y:S01]  /*0e60*/  @!P1 S2R R9, SR_CgaCtaId ;  /* 0x0000000000099919 */ /* 0x000e620000008800 */
[----:B------:R-:W-:Y:S01]  /*0e70*/  @!P1 SHF.R.U32.HI R5, RZ, 0x3, R2 ;  /* 0x00000003ff059819 */ /* 0x000fe20000011602 */
[----:B------:R-:W2:Y:S03]  /*0e80*/  SHFL.DOWN PT, R4, R14, 0x2, R7 ;  /* 0x084000000e047989 */ /* 0x000ea600000e0007 */
[----:B------:R-:W-:-:S06]  /*0e90*/  @!P1 LOP3.LUT R5, R5, 0x7c, RZ, 0xc0, !PT ;  /* 0x0000007c05059812 */ /* 0x000fcc00078ec0ff */
[----:B--2---:R-:W-:Y:S02]  /*0ea0*/  @!P0 VIMNMX R14, PT, PT, R14, R4, !PT ;  /* 0x000000040e0e8248 */ /* 0x004fe40007fe0100 */
[----:B------:R-:W-:Y:S01]  /*0eb0*/  ISETP.GT.AND P0, PT, R6, R7, PT ;  /* 0x000000070600720c */ /* 0x000fe20003f04270 */
[----:B------:R-:W-:Y:S02]  /*0ec0*/  VIADD R6, R8, 0x8 ;  /* 0x0000000808067836 */ /* 0x000fe40000000000 */
[----:B------:R-:W2:Y:S10]  /*0ed0*/  SHFL.DOWN PT, R4, R14, 0x4, R7 ;  /* 0x088000000e047989 */ /* 0x000eb400000e0007 */
[----:B--2---:R-:W-:-:S02]  /*0ee0*/  @!P0 VIMNMX R14, PT, PT, R14, R4, !PT ;  /* 0x000000040e0e8248 */ /* 0x004fc40007fe0100 */
[----:B------:R-:W-:Y:S01]  /*0ef0*/  ISETP.GT.AND P0, PT, R6, R7, PT ;  /* 0x000000070600720c */ /* 0x000fe20003f04270 */
[----:B------:R-:W-:Y:S02]  /*0f00*/  VIADD R6, R8, 0x10 ;  /* 0x0000001008067836 */ /* 0x000fe40000000000 */
[----:B------:R-:W2:Y:S10]  /*0f10*/  SHFL.DOWN PT, R4, R14, 0x8, R7 ;  /* 0x090000000e047989 */ /* 0x000eb400000e0007 */
[----:B--2---:R-:W-:-:S02]  /*0f20*/  @!P0 VIMNMX R14, PT, PT, R14, R4, !PT ;  /* 0x000000040e0e8248 */ /* 0x004fc40007fe0100 */
[----:B------:R-:W-:Y:S02]  /*0f30*/  ISETP.GT.AND P0, PT, R6, R7, PT ;  /* 0x000000070600720c */ /* 0x000fe40003f04270 */
[----:B------:R-:W-:Y:S01]  /*0f40*/  @!P1 MOV R6, 0x400 ;  /* 0x0000040000069802 */ /* 0x000fe20000000f00 */
[----:B------:R-:W2:Y:S03]  /*0f50*/  SHFL.DOWN PT, R4, R14, 0x10, R7 ;  /* 0x0a0000000e047989 */ /* 0x000ea600000e0007 */
[----:B-1----:R-:W-:-:S05]  /*0f60*/  @!P1 LEA R6, R9, R6, 0x18 ;  /* 0x0000000609069211 */ /* 0x002fca00078ec0ff */
[----:B------:R-:W-:Y:S02]  /*0f70*/  @!P1 IMAD.IADD R6, R5, 0x1, R6 ;  /* 0x0000000105069824 */ /* 0x000fe400078e0206 */
[----:B--2---:R-:W-:Y:S02]  /*0f80*/  @!P0 VIMNMX R14, PT, PT, R14, R4, !PT ;  /* 0x000000040e0e8248 */ /* 0x004fe40007fe0100 */
[----:B------:R-:W-:-:S03]  /*0f90*/  ISETP.NE.AND P0, PT, R2, RZ, PT ;  /* 0x000000ff0200720c */ /* 0x000fc60003f05270 */
[----:B------:R-:W-:-:S05]  /*0fa0*/  IMAD.MOV.U32 R9, RZ, RZ, R14 ;  /* 0x000000ffff097224 */ /* 0x000fca00078e000e */
[----:B------:R1:W-:Y:S01]  /*0fb0*/  @!P1 STS [R6+0x8], R9 ;  /* 0x0000080906009388 */ /* 0x0003e20000000800 */
[----:B------:R-:W-:Y:S06]  /*0fc0*/  BAR.SYNC.DEFER_BLOCKING 0x0 ;  /* 0x0000000000007b1d */ /* 0x000fec0000010000 */
[----:B------:R-:W-:Y:S05]  /*0fd0*/  @P0 BRA `(.L_x_189) ;  /* 0x0000001000b80947 */ /* 0x000fea0003800000 */
[----:B------:R-:W2:Y:S01]  /*0fe0*/  S2UR UR5, SR_CgaCtaId ;  /* 0x00000000000579c3 */ /* 0x000ea20000008800 */
[----:B------:R-:W-:Y:S01]  /*0ff0*/  UMOV UR4, 0x400 ;  /* 0x0000040000047882 */ /* 0x000fe20000000000 */
[C---:B------:R-:W-:Y:S02]  /*1000*/  ISETP.GT.U32.AND P2, PT, R0.reuse, 0x20, PT ;  /* 0x000000200000780c */ /* 0x040fe40003f44070 */
[C---:B------:R-:W-:Y:S02]  /*1010*/  ISETP.GT.U32.AND P4, PT, R0.reuse, 0x40, PT ;  /* 0x000000400000780c */ /* 0x040fe40003f84070 */
[C---:B------:R-:W-:Y:S02]  /*1020*/  ISETP.GT.U32.AND P3, PT, R0.reuse, 0x60, PT ;  /* 0x000000600000780c */ /* 0x040fe40003f64070 */
[----:B------:R-:W-:Y:S01]  /*1030*/  ISETP.GT.U32.AND P1, PT, R0, 0x80, PT ;  /* 0x000000800000780c */ /* 0x000fe20003f24070 */
[----:B--2---:R-:W-:-:S09]  /*1040*/  ULEA UR4, UR5, UR4, 0x18 ;  /* 0x0000000405047291 */ /* 0x004fd2000f8ec0ff */
[----:B------:R-:W2:Y:S04]  /*1050*/  LDS R2, [UR4+0xc] ;  /* 0x00000c04ff027984 */ /* 0x000ea80008000800 */
[----:B-1----:R-:W1:Y:S04]  /*1060*/  LDS.128 R4, [UR4+0x10] ;  /* 0x00001004ff047984 */ /* 0x002e680008000c00 */
[----:B------:R-:W3:Y:S01]  /*1070*/  LDS.64 R10, [UR4+0x20] ;  /* 0x00002004ff0a7984 */ /* 0x000ee20008000a00 */
[----:B--2---:R-:W-:Y:S02]  /*1080*/  @P2 VIMNMX R9, PT, PT, R9, R2, !PT ;  /* 0x0000000209092248 */ /* 0x004fe40007fe0100 */
[----:B------:R-:W-:-:S02]  /*1090*/  ISETP.GT.U32.AND P2, PT, R0, 0xa0, PT ;  /* 0x000000a00000780c */ /* 0x000fc40003f44070 */
[----:B-1----:R-:W-:Y:S02]  /*10a0*/  @P4 VIMNMX R9, PT, PT, R9, R4, !PT ;  /* 0x0000000409094248 */ /* 0x002fe40007fe0100 */
[C---:B------:R-:W-:Y:S02]  /*10b0*/  ISETP.GT.U32.AND P4, PT, R0.reuse, 0xc0, PT ;  /* 0x000000c00000780c */ /* 0x040fe40003f84070 */
[----:B------:R-:W-:Y:S02]  /*10c0*/  @P3 VIMNMX R9, PT, PT, R9, R5, !PT ;  /* 0x0000000509093248 */ /* 0x000fe40007fe0100 */
[----:B------:R-:W-:Y:S02]  /*10d0*/  ISETP.GT.U32.AND P3, PT, R0, 0xe0, PT ;  /* 0x000000e00000780c */ /* 0x000fe40003f64070 */
[----:B------:R-:W-:-:S04]  /*10e0*/  @P1 VIMNMX R9, PT, PT, R9, R6, !PT ;  /* 0x0000000609091248 */ /* 0x000fc80007fe0100 */
[----:B------:R-:W-:-:S04]  /*10f0*/  @P2 VIMNMX R9, PT, PT, R9, R7, !PT ;  /* 0x0000000709092248 */ /* 0x000fc80007fe0100 */
[----:B---3--:R-:W-:-:S04]  /*1100*/  @P4 VIMNMX R9, PT, PT, R9, R10, !PT ;  /* 0x0000000a09094248 */ /* 0x008fc80007fe0100 */
[----:B------:R-:W-:Y:S01]  /*1110*/  @P3 VIMNMX R9, PT, PT, R9, R11, !PT ;  /* 0x0000000b09093248 */ /* 0x000fe20007fe0100 */
[----:B------:R-:W-:Y:S06]  /*1120*/  BRA `(.L_x_189) ;  /* 0x0000001000647947 */ /* 0x000fec0003800000 */
.L_x_174:
[----:B------:R-:W0:Y:S01]  /*1130*/  S2R R2, SR_TID.X ;  /* 0x0000000000027919 */ /* 0x000e220000002100 */
[----:B------:R-:W1:Y:S02]  /*1140*/  LDCU.64 UR4, c[0x0][0x380] ;  /* 0x00007000ff0477ac */ /* 0x000e640008000a00 */
[----:B-1----:R-:W-:Y:S02]  /*1150*/  IMAD.U32 R4, RZ, RZ, UR4 ;  /* 0x00000004ff047e24 */ /* 0x002fe4000f8e00ff */
[----:B------:R-:W-:Y:S02]  /*1160*/  IMAD.U32 R5, RZ, RZ, UR5 ;  /* 0x00000005ff057e24 */ /* 0x000fe4000f8e00ff */
[----:B0-----:R-:W-:-:S04]  /*1170*/  IMAD R7, R3, 0x1000, R2 ;  /* 0x0000100003077824 */ /* 0x001fc800078e0202 */
[----:B------:R-:W-:-:S05]  /*1180*/  IMAD.WIDE.U32 R6, R7, 0x4, R4 ;  /* 0x0000000407067825 */ /* 0x000fca00078e0004 */
        /* <DEDUP_REMOVED lines=16> */
[----:B------:R-:W-:-:S02]  /*1290*/  ISETP.GE.U32.AND P0, PT, R0, R13, PT ;  /* 0x0000000d0000720c */ /* 0x000fc40003f06070 */
        /* <DEDUP_REMOVED lines=9> */
[----:B------:R-:W-:Y:S01]  /*1330*/  IMAD R9, R3, 0x1000, R13 ;  /* 0x0000100003097824 */ /* 0x000fe200078e020d */
[----:B------:R-:W-:Y:S01]  /*1340*/  LOP3.LUT R6, RZ, R2, RZ, 0x33, !PT ;  /* 0x00000002ff067212 */ /* 0x000fe200078e33ff */
[----:B------:R-:W-:Y:S01]  /*1350*/  VIADD R0, R8, 0xfffff000 ;  /* 0xfffff00008007836 */ /* 0x000fe20000000000 */
[----:B------:R-:W-:Y:S02]  /*1360*/  UMOV UR4, URZ ;  /* 0x000000ff00047c82 */ /* 0x000fe40008000000 */
[----:B------:R-:W-:Y:S02]  /*1370*/  IADD3 R6, PT, PT, -R13, R8, R6 ;  /* 0x000000080d067210 */ /* 0x000fe40007ffe106 */
[C---:B------:R-:W-:Y:S02]  /*1380*/  ISETP.GT.U32.AND P0, PT, R9.reuse, R0, PT ;  /* 0x000000000900720c */ /* 0x040fe40003f04070 */
[----:B------:R-:W-:Y:S01]  /*1390*/  IADD3 R7, PT, PT, R9, 0x800, R2 ;  /* 0x0000080009077810 */ /* 0x000fe20007ffe002 */
[----:B------:R-:W-:-:S02]  /*13a0*/  IMAD.MOV.U32 R2, RZ, RZ, R9 ;  /* 0x000000ffff027224 */ /* 0x000fc400078e0009 */
[----:B------:R-:W-:-:S08]  /*13b0*/  IMAD R6, R3, -0x1000, R6 ;  /* 0xfffff00003067824 */ /* 0x000fd000078e0206 */
[----:B------:R-:W-:Y:S05]  /*13c0*/  @P0 BRA `(.L_x_191) ;  /* 0x0000000000a00947 */ /* 0x000fea0003800000 */
[----:B------:R-:W0:Y:S08]  /*13d0*/  LDC R8, c[0x0][0x3a8] ;  /* 0x0000ea00ff087b82 */ /* 0x000e300000000800 */
[----:B------:R-:W1:Y:S02]  /*13e0*/  LDC.64 R4, c[0x0][0x380] ;  /* 0x0000e000ff047b82 */ /* 0x000e640000000a00 */
.L_x_192:
[----:B------:R-:W2:Y:S02]  /*13f0*/  S2R R10, SR_TID.X ;  /* 0x00000000000a7919 */ /* 0x000ea40000002100 */
[----:B--2---:R-:W-:-:S04]  /*1400*/  IMAD.IADD R11, R10, 0x1, R9 ;  /* 0x000000010a0b7824 */ /* 0x004fc800078e0209 */
[----:B-1----:R-:W-:-:S05]  /*1410*/  IMAD.WIDE.U32 R10, R11, 0x4, R4 ;  /* 0x000000040b0a7825 */ /* 0x002fca00078e0004 */
        /* <DEDUP_REMOVED lines=11> */
[----:B------:R-:W5:Y:S01]  /*14d0*/  LDG.E R20, desc[UR6][R10.64+0x3c00] ;  /* 0x003c00060a147981 */ /* 0x000f62000c1e1900 */
[----:B--2---:R-:W-:-:S03]  /*14e0*/  VIMNMX3 R29, R29, R12, R14, !PT ;  /* 0x0000000c1d1d720f */ /* 0x004fc6000780010e */
[----:B------:R-:W5:Y:S04]  /*14f0*/  LDG.E R12, desc[UR6][R10.64+0x1400] ;  /* 0x001400060a0c7981 */ /* 0x000f68000c1e1900 */
[----:B------:R-:W2:Y:S01]  /*1500*/  LDG.E R14, desc[UR6][R10.64+0x3400] ;  /* 0x003400060a0e7981 */ /* 0x000ea2000c1e1900 */
[----:B---3--:R-:W-:-:S03]  /*1510*/  VIMNMX3 R16, R16, R15, R17, !PT ;  /* 0x0000000f1010720f */ /* 0x008fc60007800111 */
[----:B------:R-:W2:Y:S04]  /*1520*/  LDG.E R17, desc[UR6][R10.64+0x2c00] ;  /* 0x002c00060a117981 */ /* 0x000ea8000c1e1900 */
[----:B------:R-:W3:Y:S01]  /*1530*/  LDG.E R15, desc[UR6][R10.64+0x3800] ;  /* 0x003800060a0f7981 */ /* 0x000ee2000c1e1900 */
[----:B----4-:R-:W-:Y:S01]  /*1540*/  VIMNMX3 R22, R22, R23, R24, !PT ;  /* 0x000000171616720f */ /* 0x010fe20007800118 */
[----:B0-----:R-:W-:-:S05]  /*1550*/  IMAD.IADD R24, R8, 0x1, -R9 ;  /* 0x0000000108187824 */ /* 0x001fca00078e0a09 */
[----:B------:R-:W-:Y:S02]  /*1560*/  ISETP.GE.U32.AND P0, PT, R24, R13, PT ;  /* 0x0000000d1800720c */ /* 0x000fe40003f06070 */
[----:B-----5:R-:W-:-:S04]  /*1570*/  VIMNMX3 R12, R12, R19, R21, !PT ;  /* 0x000000130c0c720f */ /* 0x020fc80007800115 */
[----:B------:R-:W-:Y:S02]  /*1580*/  VIMNMX3 R29, R29, R16, R12, !PT ;  /* 0x000000101d1d720f */ /* 0x000fe4000780010c */
[----:B--2---:R-:W-:Y:S02]  /*1590*/  VIMNMX3 R17, R17, R18, R14, !PT ;  /* 0x000000121111720f */ /* 0x004fe4000780010e */
[----:B---3--:R-:W-:-:S04]  /*15a0*/  VIMNMX R15, PT, PT, R15, R20, !PT ;  /* 0x000000140f0f7248 */ /* 0x008fc80007fe0100 */
[----:B------:R-:W-:-:S04]  /*15b0*/  VIMNMX3 R22, R22, R17, R15, !PT ;  /* 0x000000111616720f */ /* 0x000fc8000780010f */
[----:B------:R-:W-:Y:S01]  /*15c0*/  VIMNMX R29, PT, PT, R29, R22, !PT ;  /* 0x000000161d1d7248 */ /* 0x000fe20007fe0100 */
[----:B------:R-:W-:Y:S06]  /*15d0*/  @!P0 BRA `(.L_x_190) ;  /* 0x00000008009c8947 */ /* 0x000fec0003800000 */
[C---:B------:R-:W-:Y:S01]  /*15e0*/  IMAD.IADD R9, R13.reuse, 0x1, R9 ;  /* 0x000000010d097824 */ /* 0x040fe200078e0209 */
[----:B------:R-:W-:Y:S01]  /*15f0*/  UIADD3 UR4, UPT, UPT, UR4, 0x1, URZ ;  /* 0x0000000104047890 */ /* 0x000fe2000fffe0ff */
[----:B------:R-:W-:Y:S02]  /*1600*/  IMAD.IADD R2, R13, 0x1, R2 ;  /* 0x000000010d027824 */ /* 0x000fe400078e0202 */
[----:B------:R-:W-:Y:S01]  /*1610*/  IMAD.IADD R6, R6, 0x1, -R13 ;  /* 0x0000000106067824 */ /* 0x000fe200078e0a0d */
[----:B------:R-:W-:Y:S01]  /*1620*/  ISETP.GT.U32.AND P0, PT, R9, R0, PT ;  /* 0x000000000900720c */ /* 0x000fe20003f04070 */
[----:B------:R-:W-:-:S12]  /*1630*/  IMAD.IADD R7, R13, 0x1, R7 ;  /* 0x000000010d077824 */ /* 0x000fd800078e0207 */
[----:B------:R-:W-:Y:S05]  /*1640*/  @!P0 BRA `(.L_x_192) ;  /* 0xfffffffc00688947 */ /* 0x000fea000383ffff */
.L_x_191:
[----:B------:R-:W0:Y:S01]  /*1650*/  S2R R13, SR_TID.X ;  /* 0x00000000000d7919 */ /* 0x000e220000002100 */
[----:B------:R-:W-:Y:S01]  /*1660*/  IMAD.IADD R0, R8, 0x1, -R9 ;  /* 0x0000000108007824 */ /* 0x000fe200078e0a09 */
[----:B------:R-:W-:Y:S04]  /*1670*/  BSSY.RECONVERGENT B1, `(.L_x_190) ;  /* 0x000009d000017945 */ /* 0x000fe80003800200 */
[----:B0-----:R-:W-:-:S04]  /*1680*/  ISETP.GE.AND P0, PT, R13, R0, PT ;  /* 0x000000000d00720c */ /* 0x001fc80003f06270 */
[----:B------:R-:W-:-:S13]  /*1690*/  ISETP.GE.U32.OR P0, PT, R9, R8, P0 ;  /* 0x000000080900720c */ /* 0x000fda0000706470 */
[----:B------:R-:W-:Y:S05]  /*16a0*/  @P0 BRA `(.L_x_193) ;  /* 0x0000000800640947 */ /* 0x000fea0003800000 */
[----:B------:R-:W0:Y:S01]  /*16b0*/  LDC R10, c[0x0][0x3ac] ;  /* 0x0000eb00ff0a7b82 */ /* 0x000e220000000800 */
[----:B------:R-:W-:Y:S01]  /*16c0*/  LOP3.LUT R11, RZ, R13, RZ, 0x33, !PT ;  /* 0x0000000dff0b7212 */ /* 0x000fe200078e33ff */
[----:B------:R-:W-:Y:S06]  /*16d0*/  BSSY.RECONVERGENT B2, `(.L_x_194) ;  /* 0x000004f000027945 */ /* 0x000fec0003800200 */
[----:B------:R-:W1:Y:S01]  /*16e0*/  LDC R0, c[0x0][0x3ac] ;  /* 0x0000eb00ff007b82 */ /* 0x000e620000000800 */
[----:B0-----:R-:W-:-:S04]  /*16f0*/  IMAD.SHL.U32 R10, R10, 0x1000, RZ ;  /* 0x000010000a0a7824 */ /* 0x001fc800078e00ff */
[----:B------:R-:W-:-:S05]  /*1700*/  IMAD R10, R3, 0x1000, R10 ;  /* 0x00001000030a7824 */ /* 0x000fca00078e020a */
[----:B------:R-:W-:Y:S01]  /*1710*/  IADD3 R8, PT, PT, -R10, R8, R11 ;  /* 0x000000080a087210 */ /* 0x000fe20007ffe10b */
[----:B-1----:R-:W-:Y:S01]  /*1720*/  IMAD R11, R0, UR4, RZ ;  /* 0x00000004000b7c24 */ /* 0x002fe2000f8e02ff */
[----:B------:R-:W-:-:S03]  /*1730*/  MOV R0, R13 ;  /* 0x0000000d00007202 */ /* 0x000fc60000000f00 */
[----:B------:R-:W-:-:S05]  /*1740*/  IMAD R8, R11, -0x1000, R8 ;  /* 0xfffff0000b087824 */ /* 0x000fca00078e0208 */
[C---:B------:R-:W-:Y:S02]  /*1750*/  ISETP.GE.U32.AND P0, PT, R8.reuse, 0xf00, PT ;  /* 0x00000f000800780c */ /* 0x040fe40003f06070 */
[----:B------:R-:W-:-:S04]  /*1760*/  LEA.HI R8, R8, 0x1, RZ, 0x18 ;  /* 0x0000000108087811 */ /* 0x000fc800078fc0ff */
[----:B------:R-:W-:-:S07]  /*1770*/  LOP3.LUT R10, R8, 0xf, RZ, 0xc0, !PT ;  /* 0x0000000f080a7812 */ /* 0x000fce00078ec0ff */
[----:B------:R-:W-:Y:S05]  /*1780*/  @!P0 BRA `(.L_x_195) ;  /* 0x00000004000c8947 */ /* 0x000fea0003800000 */
[----:B------:R-:W-:Y:S01]  /*1790*/  LEA.HI R0, R6, 0x1, RZ, 0x18 ;  /* 0x0000000106007811 */ /* 0x000fe200078fc0ff */
[----:B------:R-:W-:Y:S01]  /*17a0*/  BSSY.RECONVERGENT B3, `(.L_x_196) ;  /* 0x0000040000037945 */ /* 0x000fe20003800200 */
[----:B------:R-:W-:Y:S02]  /*17b0*/  LOP3.LUT R11, R13, 0x800, RZ, 0xfc, !PT ;  /* 0x000008000d0b7812 */ /* 0x000fe400078efcff */
[----:B------:R-:W-:-:S05]  /*17c0*/  LOP3.LUT R0, R0, 0x1fffff0, RZ, 0xc0, !PT ;  /* 0x01fffff000007812 */ /* 0x000fca00078ec0ff */
[----:B------:R-:W-:-:S07]  /*17d0*/  IMAD.MOV R12, RZ, RZ, -R0 ;  /* 0x000000ffff0c7224 */ /* 0x000fce00078e0a00 */
.L_x_197:
[C---:B------:R-:W-:Y:S02]  /*17e0*/  VIADD R15, R7.reuse, 0xfffff800 ;  /* 0xfffff800070f7836 */ /* 0x040fe40000000000 */
[----:B------:R-:W-:Y:S02]  /*17f0*/  VIADD R21, R7, 0xfffff900 ;  /* 0xfffff90007157836 */ /* 0x000fe40000000000 */
[----:B------:R-:W-:-:S04]  /*1800*/  IMAD.WIDE.U32 R14, R15, 0x4, R4 ;  /* 0x000000040f0e7825 */ /* 0x000fc800078e0004 */
[--C-:B------:R-:W-:Y:S01]  /*1810*/  IMAD.WIDE.U32 R20, R21, 0x4, R4.reuse ;  /* 0x0000000415147825 */ /* 0x100fe200078e0004 */
[----:B------:R0:W2:Y:S04]  /*1820*/  LDG.E R28, desc[UR6][R14.64] ;  /* 0x000000060e1c7981 */ /* 0x0000a8000c1e1900 */
[----:B------:R1:W2:Y:S01]  /*1830*/  LDG.E R27, desc[UR6][R20.64] ;  /* 0x00000006141b7981 */ /* 0x0002a2000c1e1900 */
[C---:B------:R-:W-:Y:S02]  /*1840*/  VIADD R17, R7.reuse, 0xfffffa00 ;  /* 0xfffffa0007117836 */ /* 0x040fe40000000000 */
[----:B------:R-:W-:Y:S02]  /*1850*/  VIADD R19, R7, 0xfffffb00 ;  /* 0xfffffb0007137836 */ /* 0x000fe40000000000 */
[----:B------:R-:W-:-:S04]  /*1860*/  IMAD.WIDE.U32 R16, R17, 0x4, R4 ;  /* 0x0000000411107825 */ /* 0x000fc800078e0004 */
[--C-:B------:R-:W-:Y:S01]  /*1870*/  IMAD.WIDE.U32 R18, R19, 0x4, R4.reuse ;  /* 0x0000000413127825 */ /* 0x100fe200078e0004 */
[----:B------:R3:W4:Y:S04]  /*1880*/  LDG.E R0, desc[UR6][R16.64] ;  /* 0x0000000610007981 */ /* 0x000728000c1e1900 */
[----:B------:R5:W4:Y:S01]  /*1890*/  LDG.E R13, desc[UR6][R18.64] ;  /* 0x00000006120d7981 */ /* 0x000b22000c1e1900 */
[C---:B------:R-:W-:Y:S02]  /*18a0*/  VIADD R22, R7.reuse, 0xfffffd00 ;  /* 0xfffffd0007167836 */ /* 0x040fe40000000000 */
[C---:B------:R-:W-:Y:S02]  /*18b0*/  VIADD R23, R7.reuse, 0xfffffc00 ;  /* 0xfffffc0007177836 */ /* 0x040fe40000000000 */
[----:B------:R-:W-:-:S04]  /*18c0*/  IMAD.WIDE.U32 R24, R7, 0x4, R4 ;  /* 0x0000000407187825 */ /* 0x000fc800078e0004 */
[----:B------:R-:W-:Y:S02]  /*18d0*/  VIADD R26, R7, 0xfffffe00 ;  /* 0xfffffe00071a7836 */ /* 0x000fe40000000000 */
[--C-:B0-----:R-:W-:Y:S01]  /*18e0*/  IMAD.WIDE.U32 R14, R22, 0x4, R4.reuse ;  /* 0x00000004160e7825 */ /* 0x101fe200078e0004 */
[----:B------:R-:W4:Y:S03]  /*18f0*/  LDG.E R24, desc[UR6][R24.64] ;  /* 0x0000000618187981 */ /* 0x000f26000c1e1900 */
[----:B-1----:R-:W-:-:S04]  /*1900*/  IMAD.WIDE.U32 R20, R23, 0x4, R4 ;  /* 0x0000000417147825 */ /* 0x002fc800078e0004 */
[----:B---3--:R-:W-:Y:S02]  /*1910*/  IMAD.WIDE.U32 R16, R26, 0x4, R4 ;  /* 0x000000041a107825 */ /* 0x008fe400078e0004 */
[----:B------:R0:W3:Y:S02]  /*1920*/  LDG.E R26, desc[UR6][R14.64] ;  /* 0x000000060e1a7981 */ /* 0x0000e4000c1e1900 */
[C---:B-----5:R-:W-:Y:S02]  /*1930*/  VIADD R19, R7.reuse, 0xffffff00 ;  /* 0xffffff0007137836 */ /* 0x060fe40000000000 */
[----:B------:R1:W3:Y:S01]  /*1940*/  LDG.E R25, desc[UR6][R20.64] ;  /* 0x0000000614197981 */ /* 0x0002e2000c1e1900 */
[----:B------:R-:W-:-:S03]  /*1950*/  VIADD R23, R7, 0x100 ;  /* 0x0000010007177836 */ /* 0x000fc60000000000 */
[----:B------:R-:W5:Y:S01]  /*1960*/  LDG.E R16, desc[UR6][R16.64] ;  /* 0x0000000610107981 */ /* 0x000f62000c1e1900 */
[C---:B0-----:R-:W-:Y:S02]  /*1970*/  VIADD R15, R7.reuse, 0x200 ;  /* 0x00000200070f7836 */ /* 0x041fe40000000000 */
[----:B-1----:R-:W-:Y:S02]  /*1980*/  VIADD R21, R7, 0x300 ;  /* 0x0000030007157836 */ /* 0x002fe40000000000 */
[----:B------:R-:W-:-:S04]  /*1990*/  IMAD.WIDE.U32 R18, R19, 0x4, R4 ;  /* 0x0000000413127825 */ /* 0x000fc800078e0004 */
[--C-:B------:R-:W-:Y:S02]  /*19a0*/  IMAD.WIDE.U32 R20, R21, 0x4, R4.reuse ;  /* 0x0000000415147825 */ /* 0x100fe400078e0004 */
[----:B------:R-:W5:Y:S02]  /*19b0*/  LDG.E R19, desc[UR6][R18.64] ;  /* 0x0000000612137981 */ /* 0x000f64000c1e1900 */
[----:B------:R-:W-:Y:S02]  /*19c0*/  IMAD.WIDE.U32 R22, R23, 0x4, R4 ;  /* 0x0000000417167825 */ /* 0x000fe400078e0004 */
[----:B------:R0:W5:Y:S04]  /*19d0*/  LDG.E R17, desc[UR6][R20.64] ;  /* 0x0000000614117981 */ /* 0x000168000c1e1900 */
[----:B------:R1:W5:Y:S01]  /*19e0*/  LDG.E R23, desc[UR6][R22.64] ;  /* 0x0000000616177981 */ /* 0x000362000c1e1900 */
[----:B0-----:R-:W-:-:S02]  /*19f0*/  VIADD R21, R7, 0x500 ;  /* 0x0000050007157836 */ /* 0x001fc40000000000 */
[----:B-1----:R-:W-:Y:S01]  /*1a00*/  VIADD R22, R7, 0x600 ;  /* 0x0000060007167836 */ /* 0x002fe20000000000 */
[----:B--2---:R-:W-:Y:S01]  /*1a10*/  VIMNMX3 R27, R29, R28, R27, !PT ;  /* 0x0000001c1d1b720f */ /* 0x004fe2000780011b */
[----:B------:R-:W-:-:S04]  /*1a20*/  IMAD.WIDE.U32 R28, R15, 0x4, R4 ;  /* 0x000000040f1c7825 */ /* 0x000fc800078e0004 */
[----:B------:R-:W-:Y:S02]  /*1a30*/  VIADD R15, R7, 0x400 ;  /* 0x00000400070f7836 */ /* 0x000fe40000000000 */
[----:B------:R-:W2:Y:S02]  /*1a40*/  LDG.E R28, desc[UR6][R28.64] ;  /* 0x000000061c1c7981 */ /* 0x000ea4000c1e1900 */
[----:B------:R-:W-:-:S05]  /*1a50*/  IMAD.WIDE.U32 R14, R15, 0x4, R4 ;  /* 0x000000040f0e7825 */ /* 0x000fca00078e0004 */
[----:B------:R0:W2:Y:S01]  /*1a60*/  LDG.E R18, desc[UR6][R14.64] ;  /* 0x000000060e127981 */ /* 0x0000a2000c1e1900 */
[----:B----4-:R-:W-:Y:S01]  /*1a70*/  VIMNMX3 R0, R27, R0, R13, !PT ;  /* 0x000000001b00720f */ /* 0x010fe2000780010d */
[----:B------:R-:W-:Y:S02]  /*1a80*/  VIADD R27, R7, 0x700 ;  /* 0x00000700071b7836 */ /* 0x000fe40000000000 */
[----:B0-----:R-:W-:-:S04]  /*1a90*/  IMAD.WIDE.U32 R14, R21, 0x4, R4 ;  /* 0x00000004150e7825 */ /* 0x001fc800078e0004 */
[--C-:B------:R-:W-:Y:S01]  /*1aa0*/  IMAD.WIDE.U32 R20, R22, 0x4, R4.reuse ;  /* 0x0000000416147825 */ /* 0x100fe200078e0004 */
[----:B------:R0:W4:Y:S04]  /*1ab0*/  LDG.E R13, desc[UR6][R14.64] ;  /* 0x000000060e0d7981 */ /* 0x000128000c1e1900 */
[----:B------:R-:W4:Y:S01]  /*1ac0*/  LDG.E R29, desc[UR6][R20.64] ;  /* 0x00000006141d7981 */ /* 0x000f22000c1e1900 */
[----:B0-----:R-:W-:-:S05]  /*1ad0*/  IMAD.WIDE.U32 R14, R27, 0x4, R4 ;  /* 0x000000041b0e7825 */ /* 0x001fca00078e0004 */
[----:B------:R-:W4:Y:S01]  /*1ae0*/  LDG.E R22, desc[UR6][R14.64] ;  /* 0x000000060e167981 */ /* 0x000f22000c1e1900 */
[----:B---3--:R-:W-:Y:S01]  /*1af0*/  VIMNMX3 R0, R0, R25, R26, !PT ;  /* 0x000000190000720f */ /* 0x008fe2000780011a */
[----:B------:R-:W-:-:S05]  /*1b00*/  VIADD R12, R12, 0x10 ;  /* 0x000000100c0c7836 */ /* 0x000fca0000000000 */
[----:B------:R-:W-:Y:S02]  /*1b10*/  ISETP.NE.AND P0, PT, R12, RZ, PT ;  /* 0x000000ff0c00720c */ /* 0x000fe40003f05270 */
[----:B-----5:R-:W-:-:S04]  /*1b20*/  VIMNMX3 R0, R0, R16, R19, !PT ;  /* 0x000000100000720f */ /* 0x020fc80007800113 */
[----:B------:R-:W-:Y:S01]  /*1b30*/  VIMNMX3 R0, R0, R24, R23, !PT ;  /* 0x000000180000720f */ /* 0x000fe20007800117 */
[----:B------:R-:W-:Y:S02]  /*1b40*/  VIADD R11, R11, 0x1000 ;  /* 0x000010000b0b7836 */ /* 0x000fe40000000000 */
[----:B------:R-:W-:Y:S01]  /*1b50*/  VIADD R7, R7, 0x1000 ;  /* 0x0000100007077836 */ /* 0x000fe20000000000 */
[----:B--2---:R-:W-:-:S04]  /*1b60*/  VIMNMX3 R0, R0, R28, R17, !PT ;  /* 0x0000001c0000720f */ /* 0x004fc80007800111 */
[----:B----4-:R-:W-:-:S04]  /*1b70*/  VIMNMX3 R0, R0, R18, R13, !PT ;  /* 0x000000120000720f */ /* 0x010fc8000780010d */
[----:B------:R-:W-:Y:S01]  /*1b80*/  VIMNMX3 R29, R0, R29, R22, !PT ;  /* 0x0000001d001d720f */ /* 0x000fe20007800116 */
[----:B------:R-:W-:Y:S06]  /*1b90*/  @P0 BRA `(.L_x_197) ;  /* 0xfffffffc00100947 */ /* 0x000fec000383ffff */
[----:B------:R-:W-:Y:S05]  /*1ba0*/  BSYNC.RECONVERGENT B3 ;  /* 0x0000000000037941 */ /* 0x000fea0003800200 */
.L_x_196:
[----:B------:R-:W-:-:S07]  /*1bb0*/  VIADD R0, R11, 0xfffff800 ;  /* 0xfffff8000b007836 */ /* 0x000fce0000000000 */
.L_x_195:
[----:B------:R-:W-:Y:S05]  /*1bc0*/  BSYNC.RECONVERGENT B2 ;  /* 0x0000000000027941 */ /* 0x000fea0003800200 */
.L_x_194:
[----:B------:R-:W-:-:S13]  /*1bd0*/  ISETP.NE.AND P0, PT, R10, RZ, PT ;  /* 0x000000ff0a00720c */ /* 0x000fda0003f05270 */
[----:B------:R-:W-:Y:S05]  /*1be0*/  @!P0 BRA `(.L_x_193) ;  /* 0x0000000400148947 */ /* 0x000fea0003800000 */
[----:B------:R-:W-:Y:S01]  /*1bf0*/  ISETP.GE.U32.AND P0, PT, R10, 0x8, PT ;  /* 0x000000080a00780c */ /* 0x000fe20003f06070 */
[----:B------:R-:W-:Y:S01]  /*1c00*/  BSSY.RECONVERGENT B2, `(.L_x_198) ;  /* 0x0000021000027945 */ /* 0x000fe20003800200 */
[----:B------:R-:W-:-:S04]  /*1c10*/  LOP3.LUT R23, R8, 0x7, RZ, 0xc0, !PT ;  /* 0x0000000708177812 */ /* 0x000fc800078ec0ff */
[----:B------:R-:W-:-:S07]  /*1c20*/  ISETP.NE.AND P1, PT, R23, RZ, PT ;  /* 0x000000ff1700720c */ /* 0x000fce0003f25270 */
[----:B------:R-:W-:Y:S06]  /*1c30*/  @!P0 BRA `(.L_x_199) ;  /* 0x0000000000748947 */ /* 0x000fec0003800000 */
[----:B------:R-:W-:-:S05]  /*1c40*/  IADD3 R11, PT, PT, R0, R9, RZ ;  /* 0x00000009000b7210 */ /* 0x000fca0007ffe0ff */
[C---:B------:R-:W-:Y:S02]  /*1c50*/  VIADD R19, R11.reuse, 0x100 ;  /* 0x000001000b137836 */ /* 0x040fe40000000000 */
[C---:B------:R-:W-:Y:S02]  /*1c60*/  VIADD R21, R11.reuse, 0x200 ;  /* 0x000002000b157836 */ /* 0x040fe40000000000 */
[C---:B------:R-:W-:Y:S02]  /*1c70*/  VIADD R13, R11.reuse, 0x300 ;  /* 0x000003000b0d7836 */ /* 0x040fe40000000000 */
[----:B------:R-:W-:-:S04]  /*1c80*/  IMAD.WIDE.U32 R16, R11, 0x4, R4 ;  /* 0x000000040b107825 */ /* 0x000fc800078e0004 */
[--C-:B------:R-:W-:Y:S01]  /*1c90*/  IMAD.WIDE.U32 R18, R19, 0x4, R4.reuse ;  /* 0x0000000413127825 */ /* 0x100fe200078e0004 */
[----:B------:R0:W2:Y:S03]  /*1ca0*/  LDG.E R22, desc[UR6][R16.64] ;  /* 0x0000000610167981 */ /* 0x0000a6000c1e1900 */
[--C-:B------:R-:W-:Y:S01]  /*1cb0*/  IMAD.WIDE.U32 R20, R21, 0x4, R4.reuse ;  /* 0x0000000415147825 */ /* 0x100fe200078e0004 */
[----:B------:R1:W2:Y:S03]  /*1cc0*/  LDG.E R7, desc[UR6][R18.64] ;  /* 0x0000000612077981 */ /* 0x0002a6000c1e1900 */
[C---:B------:R-:W-:Y:S02]  /*1cd0*/  VIADD R15, R11.reuse, 0x400 ;  /* 0x000004000b0f7836 */ /* 0x040fe40000000000 */
[----:B------:R-:W-:Y:S01]  /*1ce0*/  VIADD R25, R11, 0x500 ;  /* 0x000005000b197836 */ /* 0x000fe20000000000 */
[----:B------:R-:W3:Y:S01]  /*1cf0*/  LDG.E R20, desc[UR6][R20.64] ;  /* 0x0000000614147981 */ /* 0x000ee2000c1e1900 */
[----:B------:R-:W-:-:S04]  /*1d00*/  IMAD.WIDE.U32 R12, R13, 0x4, R4 ;  /* 0x000000040d0c7825 */ /* 0x000fc800078e0004 */
[C---:B------:R-:W-:Y:S02]  /*1d10*/  VIADD R27, R11.reuse, 0x600 ;  /* 0x000006000b1b7836 */ /* 0x040fe40000000000 */
[----:B------:R-:W-:Y:S01]  /*1d20*/  VIADD R24, R11, 0x700 ;  /* 0x000007000b187836 */ /* 0x000fe20000000000 */
[----:B------:R-:W3:Y:S01]  /*1d30*/  LDG.E R12, desc[UR6][R12.64] ;  /* 0x000000060c0c7981 */ /* 0x000ee2000c1e1900 */
[----:B------:R-:W-:-:S04]  /*1d40*/  IMAD.WIDE.U32 R14, R15, 0x4, R4 ;  /* 0x000000040f0e7825 */ /* 0x000fc800078e0004 */
[--C-:B------:R-:W-:Y:S02]  /*1d50*/  IMAD.WIDE.U32 R10, R25, 0x4, R4.reuse ;  /* 0x00000004190a7825 */ /* 0x100fe400078e0004 */
[----:B------:R-:W4:Y:S02]  /*1d60*/  LDG.E R14, desc[UR6][R14.64] ;  /* 0x000000060e0e7981 */ /* 0x000f24000c1e1900 */
[--C-:B0-----:R-:W-:Y:S02]  /*1d70*/  IMAD.WIDE.U32 R16, R27, 0x4, R4.reuse ;  /* 0x000000041b107825 */ /* 0x101fe400078e0004 */
[----:B------:R-:W4:Y:S02]  /*1d80*/  LDG.E R10, desc[UR6][R10.64] ;  /* 0x000000060a0a7981 */ /* 0x000f24000c1e1900 */
[----:B-1----:R-:W-:Y:S02]  /*1d90*/  IMAD.WIDE.U32 R18, R24, 0x4, R4 ;  /* 0x0000000418127825 */ /* 0x002fe400078e0004 */
[----:B------:R-:W5:Y:S04]  /*1da0*/  LDG.E R16, desc[UR6][R16.64] ;  /* 0x0000000610107981 */ /* 0x000f68000c1e1900 */
[----:B------:R-:W5:Y:S01]  /*1db0*/  LDG.E R18, desc[UR6][R18.64] ;  /* 0x0000000612127981 */ /* 0x000f62000c1e1900 */
[----:B------:R-:W-:Y:S01]  /*1dc0*/  VIADD R0, R0, 0x800 ;  /* 0x0000080000007836 */ /* 0x000fe20000000000 */
[----:B--2---:R-:W-:-:S04]  /*1dd0*/  VIMNMX3 R7, R29, R22, R7, !PT ;  /* 0x000000161d07720f */ /* 0x004fc80007800107 */
[----:B---3--:R-:W-:-:S04]  /*1de0*/  VIMNMX3 R7, R7, R20, R12, !PT ;  /* 0x000000140707720f */ /* 0x008fc8000780010c */
[----:B----4-:R-:W-:-:S04]  /*1df0*/  VIMNMX3 R7, R7, R14, R10, !PT ;  /* 0x0000000e0707720f */ /* 0x010fc8000780010a */
[----:B-----5:R-:W-:-:S07]  /*1e00*/  VIMNMX3 R29, R7, R16, R18, !PT ;  /* 0x00000010071d720f */ /* 0x020fce0007800112 */
.L_x_199:
[----:B------:R-:W-:Y:S05]  /*1e10*/  BSYNC.RECONVERGENT B2 ;  /* 0x0000000000027941 */ /* 0x000fea0003800200 */
.L_x_198:
[----:B------:R-:W-:Y:S05]  /*1e20*/  @!P1 BRA `(.L_x_193) ;  /* 0x0000000000849947 */ /* 0x000fea0003800000 */
[----:B------:R-:W-:Y:S01]  /*1e30*/  ISETP.GE.U32.AND P0, PT, R23, 0x4, PT ;  /* 0x000000041700780c */ /* 0x000fe20003f06070 */
[----:B------:R-:W-:Y:S01]  /*1e40*/  BSSY.RECONVERGENT B2, `(.L_x_200) ;  /* 0x0000012000027945 */ /* 0x000fe20003800200 */
[----:B------:R-:W-:-:S11]  /*1e50*/  LOP3.LUT P1, RZ, R8, 0x3, RZ, 0xc0, !PT ;  /* 0x0000000308ff7812 */ /* 0x000fd6000782c0ff */
[----:B------:R-:W-:Y:S05]  /*1e60*/  @!P0 BRA `(.L_x_201) ;  /* 0x00000000003c8947 */ /* 0x000fea0003800000 */
[----:B------:R-:W-:-:S04]  /*1e70*/  IMAD.IADD R7, R0, 0x1, R9 ;  /* 0x0000000100077824 */ /* 0x000fc800078e0209 */
[C---:B------:R-:W-:Y:S02]  /*1e80*/  VIADD R11, R7.reuse, 0x100 ;  /* 0x00000100070b7836 */ /* 0x040fe40000000000 */
[----:B------:R-:W-:-:S04]  /*1e90*/  IMAD.WIDE.U32 R8, R7, 0x4, R4 ;  /* 0x0000000407087825 */ /* 0x000fc800078e0004 */
[C---:B------:R-:W-:Y:S02]  /*1ea0*/  VIADD R13, R7.reuse, 0x200 ;  /* 0x00000200070d7836 */ /* 0x040fe40000000000 */
[----:B------:R-:W-:Y:S01]  /*1eb0*/  VIADD R15, R7, 0x300 ;  /* 0x00000300070f7836 */ /* 0x000fe20000000000 */
[----:B------:R-:W2:Y:S01]  /*1ec0*/  LDG.E R8, desc[UR6][R8.64] ;  /* 0x0000000608087981 */ /* 0x000ea2000c1e1900 */
[----:B------:R-:W-:-:S04]  /*1ed0*/  IMAD.WIDE.U32 R10, R11, 0x4, R4 ;  /* 0x000000040b0a7825 */ /* 0x000fc800078e0004 */
[--C-:B------:R-:W-:Y:S02]  /*1ee0*/  IMAD.WIDE.U32 R12, R13, 0x4, R4.reuse ;  /* 0x000000040d0c7825 */ /* 0x100fe400078e0004 */
[----:B------:R-:W2:Y:S02]  /*1ef0*/  LDG.E R10, desc[UR6][R10.64] ;  /* 0x000000060a0a7981 */ /* 0x000ea4000c1e1900 */
[----:B------:R-:W-:Y:S02]  /*1f00*/  IMAD.WIDE.U32 R14, R15, 0x4, R4 ;  /* 0x000000040f0e7825 */ /* 0x000fe400078e0004 */
[----:B------:R-:W3:Y:S04]  /*1f10*/  LDG.E R12, desc[UR6][R12.64] ;  /* 0x000000060c0c7981 */ /* 0x000ee8000c1e1900 */
[----:B------:R-:W3:Y:S01]  /*1f20*/  LDG.E R14, desc[UR6][R14.64] ;  /* 0x000000060e0e7981 */ /* 0x000ee2000c1e1900 */
[----:B------:R-:W-:Y:S01]  /*1f30*/  VIADD R0, R0, 0x400 ;  /* 0x0000040000007836 */ /* 0x000fe20000000000 */
[----:B--2---:R-:W-:-:S04]  /*1f40*/  VIMNMX3 R29, R29, R8, R10, !PT ;  /* 0x000000081d1d720f */ /* 0x004fc8000780010a */
[----:B---3--:R-:W-:-:S07]  /*1f50*/  VIMNMX3 R29, R29, R12, R14, !PT ;  /* 0x0000000c1d1d720f */ /* 0x008fce000780010e */
.L_x_201:
[----:B------:R-:W-:Y:S05]  /*1f60*/  BSYNC.RECONVERGENT B2 ;  /* 0x0000000000027941 */ /* 0x000fea0003800200 */
.L_x_200:
[----:B------:R-:W-:Y:S05]  /*1f70*/  @!P1 BRA `(.L_x_193) ;  /* 0x0000000000309947 */ /* 0x000fea0003800000 */
[----:B------:R-:W-:Y:S01]  /*1f80*/  LOP3.LUT R6, R6, 0xffff, RZ, 0xc0, !PT ;  /* 0x0000ffff06067812 */ /* 0x000fe200078ec0ff */
[----:B------:R-:W-:-:S03]  /*1f90*/  IMAD.IADD R9, R0, 0x1, R2 ;  /* 0x0000000100097824 */ /* 0x000fc600078e0202 */
[----:B------:R-:W-:-:S04]  /*1fa0*/  LEA.HI R6, R6, 0x1, RZ, 0x18 ;  /* 0x0000000106067811 */ /* 0x000fc800078fc0ff */
[----:B------:R-:W-:-:S05]  /*1fb0*/  LOP3.LUT R6, R6, 0x3, RZ, 0xc0, !PT ;  /* 0x0000000306067812 */ /* 0x000fca00078ec0ff */
[----:B------:R-:W-:-:S07]  /*1fc0*/  IMAD.MOV R0, RZ, RZ, -R6 ;  /* 0x000000ffff007224 */ /* 0x000fce00078e0a06 */
.L_x_202:
[----:B------:R-:W-:-:S06]  /*1fd0*/  IMAD.WIDE.U32 R6, R9, 0x4, R4 ;  /* 0x0000000409067825 */ /* 0x000fcc00078e0004 */
[----:B------:R-:W2:Y:S01]  /*1fe0*/  LDG.E R6, desc[UR6][R6.64] ;  /* 0x0000000606067981 */ /* 0x000ea2000c1e1900 */
[----:B------:R-:W-:Y:S02]  /*1ff0*/  VIADD R0, R0, 0x1 ;  /* 0x0000000100007836 */ /* 0x000fe40000000000 */
[----:B------:R-:W-:-:S03]  /*2000*/  VIADD R9, R9, 0x100 ;  /* 0x0000010009097836 */ /* 0x000fc60000000000 */
[----:B------:R-:W-:Y:S02]  /*2010*/  ISETP.NE.AND P0, PT, R0, RZ, PT ;  /* 0x000000ff0000720c */ /* 0x000fe40003f05270 */
[----:B--2---:R-:W-:-:S11]  /*2020*/  VIMNMX R29, PT, PT, R6, R29, !PT ;  /* 0x0000001d061d7248 */ /* 0x004fd60007fe0100 */
[----:B------:R-:W-:Y:S05]  /*2030*/  @P0 BRA `(.L_x_202) ;  /* 0xfffffffc00e40947 */ /* 0x000fea000383ffff */
.L_x_193:
[----:B------:R-:W-:Y:S05]  /*2040*/  BSYNC.RECONVERGENT B1 ;  /* 0x0000000000017941 */ /* 0x000fea0003800200 */
.L_x_190:
[----:B------:R-:W0:Y:S01]  /*2050*/  S2R R7, SR_LANEID ;  /* 0x0000000000077919 */ /* 0x000e220000000000 */
[----:B------:R-:W1:Y:S01]  /*2060*/  SHFL.DOWN PT, R0, R29, 0x1, 0x1f ;  /* 0x08201f001d007f89 */ /* 0x000e6200000e0000 */
[----:B------:R-:W2:Y:S01]  /*2070*/  S2R R6, SR_TID.X ;  /* 0x0000000000067919 */ /* 0x000ea20000002100 */
[C---:B0-----:R-:W-:Y:S02]  /*2080*/  ISETP.GT.AND P0, PT, R7.reuse, 0x1e, PT ;  /* 0x0000001e0700780c */ /* 0x041fe40003f04270 */
[----:B------:R-:W-:-:S11]  /*2090*/  ISETP.NE.AND P1, PT, R7, RZ, PT ;  /* 0x000000ff0700720c */ /* 0x000fd60003f25270 */
[----:B-1----:R-:W-:Y:S02]  /*20a0*/  @!P0 VIMNMX R29, PT, PT, R0, R29, !PT ;  /* 0x0000001d001d8248 */ /* 0x002fe40007fe0100 */
[----:B------:R-:W-:Y:S01]  /*20b0*/  ISETP.GT.AND P0, PT, R7, 0x1d, PT ;  /* 0x0000001d0700780c */ /* 0x000fe20003f04270 */
[----:B------:R-:W0:Y:S01]  /*20c0*/  @!P1 S2R R5, SR_CgaCtaId ;  /* 0x0000000000059919 */ /* 0x000e220000008800 */
[----:B------:R-:W-:Y:S02]  /*20d0*/  @!P1 MOV R4, 0x400 ;  /* 0x0000040000049802 */ /* 0x000fe40000000f00 */
[----:B--2---:R-:W-:Y:S01]  /*20e0*/  @!P1 SHF.R.U32.HI R2, RZ, 0x3, R6 ;  /* 0x00000003ff029819 */ /* 0x004fe20000011606 */
        /* <DEDUP_REMOVED lines=22> */
[----:B---3--:R-:W-:Y:S04]  /*2250*/  LDS R0, [UR4+0xc] ;  /* 0x00000c04ff007984 */ /* 0x008fe80008000800 */
[----:B------:R-:W0:Y:S04]  /*2260*/  LDS.128 R4, [UR4+0x10] ;  /* 0x00001004ff047984 */ /* 0x000e280008000c00 */
[----:B------:R-:W1:Y:S01]  /*2270*/  LDS.64 R10, [UR4+0x20] ;  /* 0x00002004ff0a7984 */ /* 0x000e620008000a00 */
[----:B0-----:R-:W-:-:S04]  /*2280*/  VIMNMX3 R0, R9, R0, R4, !PT ;  /* 0x000000000900720f */ /* 0x001fc80007800104 */
[----:B------:R-:W-:-:S04]  /*2290*/  VIMNMX3 R0, R0, R5, R6, !PT ;  /* 0x000000050000720f */ /* 0x000fc80007800106 */
[----:B-1----:R-:W-:-:S04]  /*22a0*/  VIMNMX3 R0, R0, R7, R10, !PT ;  /* 0x000000070000720f */ /* 0x002fc8000780010a */
[----:B------:R-:W-:-:S07]  /*22b0*/  VIMNMX R9, PT, PT, R0, R11, !PT ;  /* 0x0000000b00097248 */ /* 0x000fce0007fe0100 */
.L_x_189:
[----:B------:R-:W-:Y:S05]  /*22c0*/  BSYNC.RECONVERGENT B0 ;  /* 0x0000000000007941 */ /* 0x000fea0003800200 */
.L_x_173:
[----:B------:R-:W-:Y:S05]  /*22d0*/  @P0 EXIT ;  /* 0x000000000000094d */ /* 0x000fea0003800000 */
[----:B--23--:R-:W2:Y:S02]  /*22e0*/  LDC.64 R4, c[0x0][0x388] ;  /* 0x0000e200ff047b82 */ /* 0x00cea40000000a00 */
[----:B--2---:R-:W-:-:S05]  /*22f0*/  IMAD.WIDE.U32 R2, R3, 0x4, R4 ;  /* 0x0000000403027825 */ /* 0x004fca00078e0004 */
[----:B------:R-:W-:Y:S01]  /*2300*/  STG.E desc[UR6][R2.64], R9 ;  /* 0x0000000902007986 */ /* 0x000fe2000c101906 */
[----:B------:R-:W-:Y:S05]  /*2310*/  EXIT ;  /* 0x000000000000794d */ /* 0x000fea0003800000 */
.L_x_203:
        /* <DEDUP_REMOVED lines=14> */
.L_x_468:


//--------------------- .text._ZN3cub18CUB_300001_SM_10006detail6reduce28DeviceReduceSingleTileKernelINS2_10policy_hubIijN4cuda3__47maximumIiEEE10Policy1000EN6thrust24THRUST_300001_SM_1000_NS6detail15normal_iteratorINSC_10device_ptrIiEEEEPijS8_iiNS5_3std3__410__identityEEEvT0_T1_T2_T3_T4_T6_ --------------------------
	.section	.text._ZN3cub18CUB_300001_SM_10006detail6reduce28DeviceReduceSingleTileKernelINS2_10policy_hubIijN4cuda3__47maximumIiEEE10Policy1000EN6thrust24THRUST_300001_SM_1000_NS6detail15normal_iteratorINSC_10device_ptrIiEEEEPijS8_iiNS5_3std3__410__identityEEEvT0_T1_T2_T3_T4_T6_,"ax",@progbits
	.align	128
        .global         _ZN3cub18CUB_300001_SM_10006detail6reduce28DeviceReduceSingleTileKernelINS2_10policy_hubIijN4cuda3__47maximumIiEEE10Policy1000EN6thrust24THRUST_300001_SM_1000_NS6detail15normal_iteratorINSC_10device_ptrIiEEEEPijS8_iiNS5_3std3__410__identityEEEvT0_T1_T2_T3_T4_T6_
        .type           _ZN3cub18CUB_300001_SM_10006detail6reduce28DeviceReduceSingleTileKernelINS2_10policy_hubIijN4cuda3__47maximumIiEEE10Policy1000EN6thrust24THRUST_300001_SM_1000_NS6detail15normal_iteratorINSC_10device_ptrIiEEEEPijS8_iiNS5_3std3__410__identityEEEvT0_T1_T2_T3_T4_T6_,@function
        .size           _ZN3cub18CUB_300001_SM_10006detail6reduce28DeviceReduceSingleTileKernelINS2_10policy_hubIijN4cuda3__47maximumIiEEE10Policy1000EN6thrust24THRUST_300001_SM_1000_NS6detail15normal_iteratorINSC_10device_ptrIiEEEEPijS8_iiNS5_3std3__410__identityEEEvT0_T1_T2_T3_T4_T6_,(.L_x_469 - _ZN3cub18CUB_300001_SM_10006detail6reduce28DeviceReduceSingleTileKernelINS2_10policy_hubIijN4cuda3__47maximumIiEEE10Policy1000EN6thrust24THRUST_300001_SM_1000_NS6detail15normal_iteratorINSC_10device_ptrIiEEEEPijS8_iiNS5_3std3__410__identityEEEvT0_T1_T2_T3_T4_T6_)
        .other          _ZN3cub18CUB_300001_SM_10006detail6reduce28DeviceReduceSingleTileKernelINS2_10policy_hubIijN4cuda3__47maximumIiEEE10Policy1000EN6thrust24THRUST_300001_SM_1000_NS6detail15normal_iteratorINSC_10device_ptrIiEEEEPijS8_iiNS5_3std3__410__identityEEEvT0_T1_T2_T3_T4_T6_,@"STO_CUDA_ENTRY STV_DEFAULT"
_ZN3cub18CUB_300001_SM_10006detail6reduce28DeviceReduceSingleTileKernelINS2_10policy_hubIijN4cuda3__47maximumIiEEE10Policy1000EN6thrust24THRUST_300001_SM_1000_NS6detail15normal_iteratorINSC_10device_ptrIiEEEEPijS8_iiNS5_3std3__410__identityEEEvT0_T1_T2_T3_T4_T6_:
.text._ZN3cub18CUB_300001_SM_10006detail6reduce28DeviceReduceSingleTileKernelINS2_10policy_hubIijN4cuda3__47maximumIiEEE10Policy1000EN6thrust24THRUST_300001_SM_1000_NS6detail15normal_iteratorINSC_10device_ptrIiEEEEPijS8_iiNS5_3std3__410__identityEEEvT0_T1_T2_T3_T4_T6_:
        /* <DEDUP_REMOVED lines=13> */
.L_x_204:
[----:B------:R-:W-:Y:S01]  /*00d0*/  ISETP.GT.U32.AND P0, PT, R2, 0xfff, PT ;  /* 0x00000fff0200780c */ /* 0x000fe20003f04070 */
[----:B------:R-:W-:-:S12]  /*00e0*/  BSSY.RECONVERGENT B0, `(.L_x_205) ;  /* 0x00001da000007945 */ /* 0x000fd80003800200 */
        /* <DEDUP_REMOVED lines=11> */
.L_x_208:
[----:B------:R-:W-:Y:S05]  /*01a0*/  BSYNC.RECONVERGENT B1 ;  /* 0x0000000000017941 */ /* 0x000fea0003800200 */
.L_x_207:
        /* <DEDUP_REMOVED lines=17> */
.L_x_213:
        /* <DEDUP_REMOVED lines=31> */
.L_x_212:
[----:B------:R-:W-:Y:S05]  /*04b0*/  BSYNC.RECONVERGENT B2 ;  /* 0x0000000000027941 */ /* 0x000fea0003800200 */
.L_x_211:
[----:B------:R-:W-:Y:S05]  /*04c0*/  @!P1 BRA `(.L_x_210) ;  /* 0x0000000000c89947 */ /* 0x000fea0003800000 */
[----:B------:R-:W-:Y:S01]  /*04d0*/  ISETP.GE.U32.AND P0, PT, R21, 0x8, PT ;  /* 0x000000081500780c */ /* 0x000fe20003f06070 */
[----:B------:R-:W-:Y:S01]  /*04e0*/  BSSY.RECONVERGENT B2, `(.L_x_214) ;  /* 0x0000013000027945 */ /* 0x000fe20003800200 */
[----:B------:R-:W-:-:S04]  /*04f0*/  LOP3.LUT R16, R4, 0x7, RZ, 0xc0, !PT ;  /* 0x0000000704107812 */ /* 0x000fc800078ec0ff */
[----:B------:R-:W-:-:S07]  /*0500*/  ISETP.NE.AND P1, PT, R16, RZ, PT ;  /* 0x000000ff1000720c */ /* 0x000fce0003f25270 */
[----:B------:R-:W-:Y:S06]  /*0510*/  @!P0 BRA `(.L_x_215) ;  /* 0x00000000003c8947 */ /* 0x000fec0003800000 */
[----:B------:R-:W0:Y:S02]  /*0520*/  LDC.64 R6, c[0x0][0x380] ;  /* 0x0000e000ff067b82 */ /* 0x000e240000000a00 */
[----:B0-----:R-:W-:-:S05]  /*0530*/  IMAD.WIDE.U32 R6, R5, 0x4, R6 ;  /* 0x0000000405067825 */ /* 0x001fca00078e0006 */
        /* <DEDUP_REMOVED lines=13> */
.L_x_215:
[----:B------:R-:W-:Y:S05]  /*0610*/  BSYNC.RECONVERGENT B2 ;  /* 0x0000000000027941 */ /* 0x000fea0003800200 */
.L_x_214:
        /* <DEDUP_REMOVED lines=11> */
[----:B------:R-:W3:Y:S01]  /*06d0*/  LDG.E R10, desc[UR6][R6.64+0xc00] ;  /* 0x000c0006060a7981 */ /* 0x000ee2000c1e1900 */
[----:B------:R-:W-:Y:S01]  /*06e0*/  VIADD R5, R5, 0x400 ;  /* 0x0000040005057836 */ /* 0x000fe20000000000 */
[----:B--2--5:R-:W-:-:S04]  /*06f0*/  VIMNMX3 R0, R0, R9, R4, !PT ;  /* 0x000000090000720f */ /* 0x024fc80007800104 */
[----:B---3--:R-:W-:-:S07]  /*0700*/  VIMNMX3 R0, R0, R11, R10, !PT ;  /* 0x0000000b0000720f */ /* 0x008fce000780010a */
.L_x_217:
[----:B------:R-:W-:Y:S05]  /*0710*/  BSYNC.RECONVERGENT B2 ;  /* 0x0000000000027941 */ /* 0x000fea0003800200 */
.L_x_216:
[----:B------:R-:W-:Y:S05]  /*0720*/  @!P1 BRA `(.L_x_210) ;  /* 0x0000000000309947 */ /* 0x000fea0003800000 */
[----:B------:R-:W0:Y:S02]  /*0730*/  LDC.64 R6, c[0x0][0x380] ;  /* 0x0000e000ff067b82 */ /* 0x000e240000000a00 */
[----:B0-----:R-:W-:-:S04]  /*0740*/  IMAD.WIDE.U32 R4, R5, 0x4, R6 ;  /* 0x0000000405047825 */ /* 0x001fc800078e0006 */
[----:B------:R-:W-:Y:S02]  /*0750*/  IMAD.MOV R6, RZ, RZ, -R8 ;  /* 0x000000ffff067224 */ /* 0x000fe400078e0a08 */
[----:B------:R-:W-:-:S07]  /*0760*/  IMAD.MOV.U32 R7, RZ, RZ, R5 ;  /* 0x000000ffff077224 */ /* 0x000fce00078e0005 */
.L_x_218:
[----:B------:R-:W-:-:S06]  /*0770*/  IMAD.MOV.U32 R5, RZ, RZ, R7 ;  /* 0x000000ffff057224 */ /* 0x000fcc00078e0007 */
[----:B------:R0:W2:Y:S01]  /*0780*/  LDG.E R5, desc[UR6][R4.64] ;  /* 0x0000000604057981 */ /* 0x0000a2000c1e1900 */
[----:B------:R-:W-:-:S05]  /*0790*/  VIADD R6, R6, 0x1 ;  /* 0x0000000106067836 */ /* 0x000fca0000000000 */
[----:B------:R-:W-:Y:S02]  /*07a0*/  ISETP.NE.AND P0, PT, R6, RZ, PT ;  /* 0x000000ff0600720c */ /* 0x000fe40003f05270 */
[----:B0-----:R-:W-:-:S05]  /*07b0*/  IADD3 R4, P1, PT, R4, 0x400, RZ ;  /* 0x0000040004047810 */ /* 0x001fca0007f3e0ff */
[----:B------:R-:W-:Y:S01]  /*07c0*/  IMAD.X R7, RZ, RZ, R7, P1 ;  /* 0x000000ffff077224 */ /* 0x000fe200008e0607 */
[----:B--2--5:R-:W-:-:S05]  /*07d0*/  VIMNMX R0, PT, PT, R5, R0, !PT ;  /* 0x0000000005007248 */ /* 0x024fca0007fe0100 */
[----:B------:R-:W-:Y:S05]  /*07e0*/  @P0 BRA `(.L_x_218) ;  /* 0xfffffffc00e00947 */ /* 0x000fea000383ffff */
.L_x_210:
[----:B------:R-:W-:Y:S05]  /*07f0*/  BSYNC.RECONVERGENT B1 ;  /* 0x0000000000017941 */ /* 0x000fea0003800200 */
.L_x_209:
[----:B------:R-:W-:Y:S01]  /*0800*/  ISETP.GE.U32.AND P0, PT, R2, 0x100, PT ;  /* 0x000001000200780c */ /* 0x000fe20003f06070 */
[----:B-----5:R-:W-:-:S12]  /*0810*/  IMAD.MOV.U32 R9, RZ, RZ, R0 ;  /* 0x000000ffff097224 */ /* 0x020fd800078e0000 */
[----:B------:R-:W-:Y:S05]  /*0820*/  @!P0 BRA `(.L_x_219) ;  /* 0x0000000000a08947 */ /* 0x000fea0003800000 */
[----:B0-----:R-:W0:Y:S01]  /*0830*/  S2R R6, SR_LANEID ;  /* 0x0000000000067919 */ /* 0x001e220000000000 */
[----:B------:R-:W1:Y:S02]  /*0840*/  SHFL.DOWN PT, R0, R9, 0x1, 0x1f ;  /* 0x08201f0009007f89 */ /* 0x000e6400000e0000 */
[----:B-1----:R-:W-:Y:S02]  /*0850*/  VIMNMX R0, PT, PT, R0, R9, !PT ;  /* 0x0000000900007248 */ /* 0x002fe40007fe0100 */
[C---:B0-----:R-:W-:Y:S02]  /*0860*/  ISETP.GT.AND P0, PT, R6.reuse, 0x1e, PT ;  /* 0x0000001e0600780c */ /* 0x041fe40003f04270 */
[C---:B------:R-:W-:Y:S02]  /*0870*/  ISETP.NE.AND P1, PT, R6.reuse, RZ, PT ;  /* 0x000000ff0600720c */ /* 0x040fe40003f25270 */
[----:B------:R-:W-:Y:S02]  /*0880*/  SEL R0, R9, R0, P0 ;  /* 0x0000000009007207 */ /* 0x000fe40000000000 */
[----:B------:R-:W-:-:S03]  /*0890*/  ISETP.GT.AND P0, PT, R6, 0x1d, PT ;  /* 0x0000001d0600780c */ /* 0x000fc60003f04270 */
[----:B------:R-:W0:Y:S06]  /*08a0*/  SHFL.DOWN PT, R5, R0, 0x2, 0x1f ;  /* 0x08401f0000057f89 */ /* 0x000e2c00000e0000 */
        /* <DEDUP_REMOVED lines=32> */
.L_x_219:
[----:B0-----:R-:W0:Y:S01]  /*0ab0*/  S2R R6, SR_LANEID ;  /* 0x0000000000067919 */ /* 0x001e220000000000 */
[----:B------:R-:W-:-:S04]  /*0ac0*/  LOP3.LUT R0, R3, 0x3e0, RZ, 0xc0, !PT ;  /* 0x000003e003007812 */ /* 0x000fc800078ec0ff */
[----:B------:R-:W-:Y:S01]  /*0ad0*/  LOP3.LUT R7, RZ, R0, RZ, 0x33, !PT ;  /* 0x00000000ff077212 */ /* 0x000fe200078e33ff */
[----:B------:R-:W-:-:S04]  /*0ae0*/  VIADD R5, R0, 0x20 ;  /* 0x0000002000057836 */ /* 0x000fc80000000000 */
[----:B------:R-:W-:Y:S01]  /*0af0*/  IMAD.IADD R7, R7, 0x1, R2 ;  /* 0x0000000107077824 */ /* 0x000fe200078e0202 */
[----:B------:R-:W-:-:S04]  /*0b00*/  ISETP.GT.U32.AND P0, PT, R5, R2, PT ;  /* 0x000000020500720c */ /* 0x000fc80003f04070 */
        /* <DEDUP_REMOVED lines=36> */
[C---:B------:R-:W-:Y:S02]  /*0d50*/  ISETP.GT.U32.AND P3, PT, R2.reuse, 0x60, PT ;  /* 0x000000600200780c */ /* 0x040fe40003f64070 */
[----:B------:R-:W-:Y:S01]  /*0d60*/  ISETP.GT.U32.AND P1, PT, R2, 0x80, PT ;  /* 0x000000800200780c */ /* 0x000fe20003f24070 */
[----:B-1----:R-:W-:-:S09]  /*0d70*/  ULEA UR4, UR5, UR4, 0x18 ;  /* 0x0000000405047291 */ /* 0x002fd2000f8ec0ff */
[----:B------:R-:W0:Y:S04]  /*0d80*/  LDS R0, [UR4+0xc] ;  /* 0x00000c04ff007984 */ /* 0x000e280008000800 */
[----:B------:R-:W1:Y:S04]  /*0d90*/  LDS.128 R8, [UR4+0x10] ;  /* 0x00001004ff087984 */ /* 0x000e680008000c00 */
[----:B------:R-:W2:Y:S01]  /*0da0*/  LDS.64 R6, [UR4+0x20] ;  /* 0x00002004ff067984 */ /* 0x000ea20008000a00 */
[----:B0-----:R-:W-:Y:S02]  /*0db0*/  @P2 VIMNMX R5, PT, PT, R5, R0, !PT ;  /* 0x0000000005052248 */ /* 0x001fe40007fe0100 */
[----:B------:R-:W-:-:S02]  /*0dc0*/  ISETP.GT.U32.AND P2, PT, R2, 0xa0, PT ;  /* 0x000000a00200780c */ /* 0x000fc40003f44070 */
[----:B-1----:R-:W-:Y:S02]  /*0dd0*/  @P4 VIMNMX R5, PT, PT, R5, R8, !PT ;  /* 0x0000000805054248 */ /* 0x002fe40007fe0100 */
[C---:B------:R-:W-:Y:S02]  /*0de0*/  ISETP.GT.U32.AND P4, PT, R2.reuse, 0xc0, PT ;  /* 0x000000c00200780c */ /* 0x040fe40003f84070 */
[----:B------:R-:W-:Y:S02]  /*0df0*/  @P3 VIMNMX R5, PT, PT, R5, R9, !PT ;  /* 0x0000000905053248 */ /* 0x000fe40007fe0100 */
[----:B------:R-:W-:Y:S02]  /*0e00*/  ISETP.GT.U32.AND P3, PT, R2, 0xe0, PT ;  /* 0x000000e00200780c */ /* 0x000fe40003f64070 */
[----:B------:R-:W-:-:S04]  /*0e10*/  @P1 VIMNMX R5, PT, PT, R5, R10, !PT ;  /* 0x0000000a05051248 */ /* 0x000fc80007fe0100 */
[----:B------:R-:W-:-:S04]  /*0e20*/  @P2 VIMNMX R5, PT, PT, R5, R11, !PT ;  /* 0x0000000b05052248 */ /* 0x000fc80007fe0100 */
[----:B--2---:R-:W-:-:S04]  /*0e30*/  @P4 VIMNMX R5, PT, PT, R5, R6, !PT ;  /* 0x0000000605054248 */ /* 0x004fc80007fe0100 */
[----:B------:R-:W-:Y:S01]  /*0e40*/  @P3 VIMNMX R5, PT, PT, R5, R7, !PT ;  /* 0x0000000705053248 */ /* 0x000fe20007fe0100 */
[----:B------:R-:W-:Y:S06]  /*0e50*/  BRA `(.L_x_220) ;  /* 0x0000001000087947 */ /* 0x000fec0003800000 */
.L_x_206:
[----:B------:R-:W0:Y:S01]  /*0e60*/  S2R R0, SR_TID.X ;  /* 0x0000000000007919 */ /* 0x000e220000002100 */
[----:B------:R-:W1:Y:S02]  /*0e70*/  LDCU.64 UR4, c[0x0][0x380] ;  /* 0x00007000ff0477ac */ /* 0x000e640008000a00 */
[----:B-1----:R-:W-:Y:S02]  /*0e80*/  IMAD.U32 R12, RZ, RZ, UR4 ;  /* 0x00000004ff0c7e24 */ /* 0x002fe4000f8e00ff */
[----:B------:R-:W-:Y:S02]  /*0e90*/  IMAD.U32 R13, RZ, RZ, UR5 ;  /* 0x00000005ff0d7e24 */ /* 0x000fe4000f8e00ff */
        /* <DEDUP_REMOVED lines=17> */
[----:B------:R-:W-:Y:S01]  /*0fb0*/  UMOV UR4, 0x1000 ;  /* 0x0000100000047882 */ /* 0x000fe20000000000 */
[----:B--2---:R-:W-:Y:S01]  /*0fc0*/  VIMNMX3 R6, R3, R6, R7, !PT ;  /* 0x000000060306720f */ /* 0x004fe20007800107 */
[----:B------:R-:W-:-:S05]  /*0fd0*/  VIADD R3, R2, 0xfffff000 ;  /* 0xfffff00002037836 */ /* 0x000fca0000000000 */
[----:B------:R-:W-:Y:S02]  /*0fe0*/  ISETP.GE.U32.AND P0, PT, R3, 0x1000, PT ;  /* 0x000010000300780c */ /* 0x000fe40003f06070 */
        /* <DEDUP_REMOVED lines=8> */
[----:B------:R-:W0:Y:S01]  /*1070*/  LDC R2, c[0x0][0x390] ;  /* 0x0000e400ff027b82 */ /* 0x000e220000000800 */
[----:B------:R-:W-:-:S07]  /*1080*/  UMOV UR4, 0x1000 ;  /* 0x0000100000047882 */ /* 0x000fce0000000000 */
[----:B------:R-:W1:Y:S02]  /*1090*/  LDC.64 R12, c[0x0][0x380] ;  /* 0x0000e000ff0c7b82 */ /* 0x000e640000000a00 */
.L_x_223:
[----:B------:R-:W-:-:S04]  /*10a0*/  VIADD R5, R0, UR4 ;  /* 0x0000000400057c36 */ /* 0x000fc80008000000 */
[----:B-1----:R-:W-:-:S05]  /*10b0*/  IMAD.WIDE.U32 R4, R5, 0x4, R12 ;  /* 0x0000000405047825 */ /* 0x002fca00078e000c */
        /* <DEDUP_REMOVED lines=16> */
[----:B--2---:R-:W-:Y:S01]  /*11c0*/  VIMNMX3 R10, R10, R11, R14, !PT ;  /* 0x0000000b0a0a720f */ /* 0x004fe2000780010e */
[----:B0-----:R-:W-:-:S05]  /*11d0*/  VIADD R11, R2, -UR4 ;  /* 0x80000004020b7c36 */ /* 0x001fca0008000000 */
[----:B------:R-:W-:Y:S02]  /*11e0*/  ISETP.GE.U32.AND P0, PT, R11, 0x1000, PT ;  /* 0x000010000b00780c */ /* 0x000fe40003f06070 */
[----:B---3--:R-:W-:Y:S02]  /*11f0*/  VIMNMX3 R16, R25, R16, R17, !PT ;  /* 0x000000101910720f */ /* 0x008fe40007800111 */
[----:B----4-:R-:W-:Y:S02]  /*1200*/  VIMNMX3 R19, R18, R19, R20, !PT ;  /* 0x000000131213720f */ /* 0x010fe40007800114 */
[----:B-----5:R-:W-:-:S04]  /*1210*/  VIMNMX3 R21, R21, R22, R23, !PT ;  /* 0x000000161515720f */ /* 0x020fc80007800117 */
[----:B------:R-:W-:Y:S02]  /*1220*/  VIMNMX3 R16, R16, R19, R21, !PT ;  /* 0x000000131010720f */ /* 0x000fe40007800115 */
[----:B------:R-:W-:Y:S02]  /*1230*/  VIMNMX3 R7, R9, R7, R6, !PT ;  /* 0x000000070907720f */ /* 0x000fe40007800106 */
[----:B------:R-:W-:-:S04]  /*1240*/  VIMNMX R8, PT, PT, R8, R15, !PT ;  /* 0x0000000f08087248 */ /* 0x000fc80007fe0100 */
[----:B------:R-:W-:-:S04]  /*1250*/  VIMNMX3 R7, R10, R7, R8, !PT ;  /* 0x000000070a07720f */ /* 0x000fc80007800108 */
[----:B------:R-:W-:Y:S01]  /*1260*/  VIMNMX R25, PT, PT, R16, R7, !PT ;  /* 0x0000000710197248 */ /* 0x000fe20007fe0100 */
[----:B------:R-:W-:Y:S06]  /*1270*/  @!P0 BRA `(.L_x_222) ;  /* 0x0000000800688947 */ /* 0x000fec0003800000 */
[----:B------:R-:W-:-:S06]  /*1280*/  UIADD3 UR4, UPT, UPT, UR4, 0x1000, URZ ;  /* 0x0000100004047890 */ /* 0x000fcc000fffe0ff */
[----:B------:R-:W-:-:S13]  /*1290*/  ISETP.LT.U32.AND P0, PT, R3, UR4, PT ;  /* 0x0000000403007c0c */ /* 0x000fda000bf01070 */
[----:B------:R-:W-:Y:S05]  /*12a0*/  @!P0 BRA `(.L_x_223) ;  /* 0xfffffffc007c8947 */ /* 0x000fea000383ffff */
.L_x_221:
[----:B------:R-:W-:Y:S01]  /*12b0*/  VIADD R3, R2, -UR4 ;  /* 0x8000000402037c36 */ /* 0x000fe20008000000 */
[----:B------:R-:W-:Y:S04]  /*12c0*/  BSSY.RECONVERGENT B1, `(.L_x_222) ;  /* 0x0000095000017945 */ /* 0x000fe80003800200 */
[----:B------:R-:W-:-:S04]  /*12d0*/  ISETP.GE.AND P0, PT, R0, R3, PT ;  /* 0x000000030000720c */ /* 0x000fc80003f06270 */
[----:B------:R-:W-:-:S13]  /*12e0*/  ISETP.LE.U32.OR P0, PT, R2, UR4, P0 ;  /* 0x0000000402007c0c */ /* 0x000fda0008703470 */
[----:B------:R-:W-:Y:S05]  /*12f0*/  @P0 BRA `(.L_x_224) ;  /* 0x0000000800440947 */ /* 0x000fea0003800000 */
[----:B------:R-:W-:Y:S01]  /*1300*/  LOP3.LUT R3, RZ, R0, RZ, 0x33, !PT ;  /* 0x00000000ff037212 */ /* 0x000fe200078e33ff */
[----:B------:R-:W-:Y:S01]  /*1310*/  BSSY.RECONVERGENT B2, `(.L_x_225) ;  /* 0x000004a000027945 */ /* 0x000fe20003800200 */
[----:B------:R-:W-:Y:S02]  /*1320*/  IMAD.MOV.U32 R6, RZ, RZ, R0 ;  /* 0x000000ffff067224 */ /* 0x000fe400078e0000 */
[----:B------:R-:W-:-:S04]  /*1330*/  IADD3 R3, PT, PT, R2, -UR4, R3 ;  /* 0x8000000402037c10 */ /* 0x000fc8000fffe003 */
[C---:B------:R-:W-:Y:S02]  /*1340*/  ISETP.GE.U32.AND P0, PT, R3.reuse, 0xf00, PT ;  /* 0x00000f000300780c */ /* 0x040fe40003f06070 */
[----:B------:R-:W-:-:S04]  /*1350*/  LEA.HI R3, R3, 0x1, RZ, 0x18 ;  /* 0x0000000103037811 */ /* 0x000fc800078fc0ff */
[----:B------:R-:W-:-:S07]  /*1360*/  LOP3.LUT R4, R3, 0xf, RZ, 0xc0, !PT ;  /* 0x0000000f03047812 */ /* 0x000fce00078ec0ff */
[----:B------:R-:W-:Y:S05]  /*1370*/  @!P0 BRA `(.L_x_226) ;  /* 0x00000004000c8947 */ /* 0x000fea0003800000 */
[----:B------:R-:W-:Y:S01]  /*1380*/  LOP3.LUT R7, R3, 0x1fffff0, RZ, 0xc0, !PT ;  /* 0x01fffff003077812 */ /* 0x000fe200078ec0ff */
[----:B------:R-:W-:Y:S01]  /*1390*/  BSSY.RECONVERGENT B3, `(.L_x_227) ;  /* 0x0000040000037945 */ /* 0x000fe20003800200 */
[C---:B------:R-:W-:Y:S01]  /*13a0*/  LOP3.LUT R6, R0.reuse, 0x800, RZ, 0xfc, !PT ;  /* 0x0000080000067812 */ /* 0x040fe200078efcff */
[----:B------:R-:W-:Y:S02]  /*13b0*/  VIADD R2, R0, UR4 ;  /* 0x0000000400027c36 */ /* 0x000fe40008000000 */
[----:B------:R-:W-:-:S07]  /*13c0*/  IMAD.MOV R7, RZ, RZ, -R7 ;  /* 0x000000ffff077224 */ /* 0x000fce00078e0a07 */
.L_x_228:
[----:B------:R-:W-:-:S04]  /*13d0*/  IMAD.WIDE.U32 R26, R2, 0x4, R12 ;  /* 0x00000004021a7825 */ /* 0x000fc800078e000c */
[C---:B------:R-:W-:Y:S02]  /*13e0*/  VIADD R9, R2.reuse, 0x100 ;  /* 0x0000010002097836 */ /* 0x040fe40000000000 */
[----:B------:R-:W-:Y:S01]  /*13f0*/  VIADD R15, R2, 0x400 ;  /* 0x00000400020f7836 */ /* 0x000fe20000000000 */
[----:B------:R0:W2:Y:S01]  /*1400*/  LDG.E R26, desc[UR6][R26.64] ;  /* 0x000000061a1a7981 */ /* 0x0000a2000c1e1900 */
[----:B------:R-:W-:-:S04]  /*1410*/  IMAD.WIDE.U32 R8, R9, 0x4, R12 ;  /* 0x0000000409087825 */ /* 0x000fc800078e000c */
[C---:B------:R-:W-:Y:S01]  /*1420*/  VIADD R17, R2.reuse, 0x200 ;  /* 0x0000020002117836 */ /* 0x040fe20000000000 */
[----:B------:R1:W2:Y:S01]  /*1430*/  LDG.E R5, desc[UR6][R8.64] ;  /* 0x0000000608057981 */ /* 0x0002a2000c1e1900 */
[C---:B------:R-:W-:Y:S02]  /*1440*/  VIADD R11, R2.reuse, 0x300 ;  /* 0x00000300020b7836 */ /* 0x040fe40000000000 */
[----:B0-----:R-:W-:Y:S02]  /*1450*/  VIADD R27, R2, 0x700 ;  /* 0x00000700021b7836 */ /* 0x001fe40000000000 */
[----:B------:R-:W-:-:S04]  /*1460*/  IMAD.WIDE.U32 R14, R15, 0x4, R12 ;  /* 0x000000040f0e7825 */ /* 0x000fc800078e000c */
[--C-:B------:R-:W-:Y:S01]  /*1470*/  IMAD.WIDE.U32 R16, R17, 0x4, R12.reuse ;  /* 0x0000000411107825 */ /* 0x100fe200078e000c */
[----:B------:R0:W3:Y:S03]  /*1480*/  LDG.E R22, desc[UR6][R14.64] ;  /* 0x000000060e167981 */ /* 0x0000e6000c1e1900 */
[----:B------:R-:W-:Y:S01]  /*1490*/  VIADD R29, R2, 0x500 ;  /* 0x00000500021d7836 */ /* 0x000fe20000000000 */
[----:B------:R-:W4:Y:S01]  /*14a0*/  LDG.E R24, desc[UR6][R16.64] ;  /* 0x0000000610187981 */ /* 0x000f22000c1e1900 */
[----:B------:R-:W-:-:S04]  /*14b0*/  IMAD.WIDE.U32 R10, R11, 0x4, R12 ;  /* 0x000000040b0a7825 */ /* 0x000fc800078e000c */
[--C-:B-1----:R-:W-:Y:S01]  /*14c0*/  IMAD.WIDE.U32 R8, R27, 0x4, R12.reuse ;  /* 0x000000041b087825 */ /* 0x102fe200078e000c */
[----:B------:R-:W4:Y:S03]  /*14d0*/  LDG.E R23, desc[UR6][R10.64] ;  /* 0x000000060a177981 */ /* 0x000f26000c1e1900 */
[----:B------:R-:W-:Y:S02]  /*14e0*/  VIADD R27, R2, 0x900 ;  /* 0x00000900021b7836 */ /* 0x000fe40000000000 */
[----:B------:R-:W-:-:S04]  /*14f0*/  IMAD.WIDE.U32 R28, R29, 0x4, R12 ;  /* 0x000000041d1c7825 */ /* 0x000fc800078e000c */
[C---:B------:R-:W-:Y:S01]  /*1500*/  VIADD R19, R2.reuse, 0x600 ;  /* 0x0000060002137836 */ /* 0x040fe20000000000 */
[----:B------:R1:W5:Y:S01]  /*1510*/  LDG.E R11, desc[UR6][R8.64] ;  /* 0x00000006080b7981 */ /* 0x000362000c1e1900 */
[C---:B0-----:R-:W-:Y:S02]  /*1520*/  VIADD R15, R2.reuse, 0xa00 ;  /* 0x00000a00020f7836 */ /* 0x041fe40000000000 */
[----:B------:R-:W-:Y:S01]  /*1530*/  VIADD R20, R2, 0x800 ;  /* 0x0000080002147836 */ /* 0x000fe20000000000 */
[----:B------:R0:W3:Y:S01]  /*1540*/  LDG.E R21, desc[UR6][R28.64] ;  /* 0x000000061c157981 */ /* 0x0000e2000c1e1900 */
[----:B------:R-:W-:-:S04]  /*1550*/  IMAD.WIDE.U32 R18, R19, 0x4, R12 ;  /* 0x0000000413127825 */ /* 0x000fc800078e000c */
[----:B-1----:R-:W-:-:S04]  /*1560*/  IMAD.WIDE.U32 R8, R27, 0x4, R12 ;  /* 0x000000041b087825 */ /* 0x002fc800078e000c */
[--C-:B------:R-:W-:Y:S02]  /*1570*/  IMAD.WIDE.U32 R14, R15, 0x4, R12.reuse ;  /* 0x000000040f0e7825 */ /* 0x100fe400078e000c */
[----:B------:R-:W5:Y:S02]  /*1580*/  LDG.E R9, desc[UR6][R8.64] ;  /* 0x0000000608097981 */ /* 0x000f64000c1e1900 */
[--C-:B------:R-:W-:Y:S02]  /*1590*/  IMAD.WIDE.U32 R16, R20, 0x4, R12.reuse ;  /* 0x0000000414107825 */ /* 0x100fe400078e000c */
[----:B------:R1:W5:Y:S02]  /*15a0*/  LDG.E R20, desc[UR6][R18.64] ;  /* 0x0000000612147981 */ /* 0x000364000c1e1900 */
[C---:B0-----:R-:W-:Y:S02]  /*15b0*/  VIADD R29, R2.reuse, 0xb00 ;  /* 0x00000b00021d7836 */ /* 0x041fe40000000000 */
[----:B------:R-:W-:Y:S01]  /*15c0*/  VIADD R27, R2, 0xc00 ;  /* 0x00000c00021b7836 */ /* 0x000fe20000000000 */
[----:B------:R0:W5:Y:S01]  /*15d0*/  LDG.E R10, desc[UR6][R16.64] ;  /* 0x00000006100a7981 */ /* 0x000162000c1e1900 */
[----:B------:R-:W-:-:S03]  /*15e0*/  IMAD.WIDE.U32 R28, R29, 0x4, R12 ;  /* 0x000000041d1c7825 */ /* 0x000fc600078e000c */
[----:B------:R0:W5:Y:S01]  /*15f0*/  LDG.E R8, desc[UR6][R14.64] ;  /* 0x000000060e087981 */ /* 0x000162000c1e1900 */
[C---:B-1----:R-:W-:Y:S02]  /*1600*/  VIADD R19, R2.reuse, 0xe00 ;  /* 0x00000e0002137836 */ /* 0x042fe40000000000 */
[C---:B------:R-:W-:Y:S02]  /*1610*/  VIADD R18, R2.reuse, 0xf00 ;  /* 0x00000f0002127836 */ /* 0x040fe40000000000 */
[----:B0-----:R-:W-:Y:S02]  /*1620*/  IMAD.WIDE.U32 R16, R27, 0x4, R12 ;  /* 0x000000041b107825 */ /* 0x001fe400078e000c */
[----:B------:R-:W5:Y:S02]  /*1630*/  LDG.E R27, desc[UR6][R28.64] ;  /* 0x000000061c1b7981 */ /* 0x000f64000c1e1900 */
[----:B------:R-:W-:-:S04]  /*1640*/  VIADD R15, R2, 0xd00 ;  /* 0x00000d00020f7836 */ /* 0x000fc80000000000 */
[--C-:B------:R-:W-:Y:S01]  /*1650*/  IMAD.WIDE.U32 R14, R15, 0x4, R12.reuse ;  /* 0x000000040f0e7825 */ /* 0x100fe200078e000c */
[----:B------:R0:W5:Y:S05]  /*1660*/  LDG.E R28, desc[UR6][R16.64] ;  /* 0x00000006101c7981 */ /* 0x00016a000c1e1900 */
[----:B------:R-:W5:Y:S01]  /*1670*/  LDG.E R15, desc[UR6][R14.64] ;  /* 0x000000060e0f7981 */ /* 0x000f62000c1e1900 */
[----:B0-----:R-:W-:-:S04]  /*1680*/  IMAD.WIDE.U32 R16, R19, 0x4, R12 ;  /* 0x0000000413107825 */ /* 0x001fc800078e000c */
[----:B------:R-:W-:Y:S02]  /*1690*/  IMAD.WIDE.U32 R18, R18, 0x4, R12 ;  /* 0x0000000412127825 */ /* 0x000fe400078e000c */
[----:B------:R-:W5:Y:S04]  /*16a0*/  LDG.E R16, desc[UR6][R16.64] ;  /* 0x0000000610107981 */ /* 0x000f68000c1e1900 */
[----:B------:R-:W5:Y:S01]  /*16b0*/  LDG.E R19, desc[UR6][R18.64] ;  /* 0x0000000612137981 */ /* 0x000f62000c1e1900 */
[----:B------:R-:W-:-:S05]  /*16c0*/  VIADD R7, R7, 0x10 ;  /* 0x0000001007077836 */ /* 0x000fca0000000000 */
[----:B------:R-:W-:Y:S01]  /*16d0*/  ISETP.NE.AND P0, PT, R7, RZ, PT ;  /* 0x000000ff0700720c */ /* 0x000fe20003f05270 */
[----:B------:R-:W-:Y:S02]  /*16e0*/  VIADD R6, R6, 0x1000 ;  /* 0x0000100006067836 */ /* 0x000fe40000000000 */
[----:B------:R-:W-:Y:S01]  /*16f0*/  VIADD R2, R2, 0x1000 ;  /* 0x0000100002027836 */ /* 0x000fe20000000000 */
[----:B--2---:R-:W-:-:S04]  /*1700*/  VIMNMX3 R5, R25, R26, R5, !PT ;  /* 0x0000001a1905720f */ /* 0x004fc80007800105 */
[----:B----4-:R-:W-:-:S04]  /*1710*/  VIMNMX3 R5, R5, R24, R23, !PT ;  /* 0x000000180505720f */ /* 0x010fc80007800117 */
[----:B---3--:R-:W-:-:S04]  /*1720*/  VIMNMX3 R5, R5, R22, R21, !PT ;  /* 0x000000160505720f */ /* 0x008fc80007800115 */
[----:B-----5:R-:W-:-:S04]  /*1730*/  VIMNMX3 R5, R5, R20, R11, !PT ;  /* 0x000000140505720f */ /* 0x020fc8000780010b */
[----:B------:R-:W-:-:S04]  /*1740*/  VIMNMX3 R5, R5, R10, R9, !PT ;  /* 0x0000000a0505720f */ /* 0x000fc80007800109 */
[----:B------:R-:W-:-:S04]  /*1750*/  VIMNMX3 R5, R5, R8, R27, !PT ;  /* 0x000000080505720f */ /* 0x000fc8000780011b */
[----:B------:R-:W-:-:S04]  /*1760*/  VIMNMX3 R5, R5, R28, R15, !PT ;  /* 0x0000001c0505720f */ /* 0x000fc8000780010f */
[----:B------:R-:W-:Y:S01]  /*1770*/  VIMNMX3 R25, R5, R16, R19, !PT ;  /* 0x000000100519720f */ /* 0x000fe20007800113 */
[----:B------:R-:W-:Y:S06]  /*1780*/  @P0 BRA `(.L_x_228) ;  /* 0xfffffffc00100947 */ /* 0x000fec000383ffff */
[----:B------:R-:W-:Y:S05]  /*1790*/  BSYNC.RECONVERGENT B3 ;  /* 0x0000000000037941 */ /* 0x000fea0003800200 */
.L_x_227:
[----:B------:R-:W-:-:S07]  /*17a0*/  VIADD R6, R6, 0xfffff800 ;  /* 0xfffff80006067836 */ /* 0x000fce0000000000 */
.L_x_226:
[----:B------:R-:W-:Y:S05]  /*17b0*/  BSYNC.RECONVERGENT B2 ;  /* 0x0000000000027941 */ /* 0x000fea0003800200 */
.L_x_225:
[----:B------:R-:W-:-:S13]  /*17c0*/  ISETP.NE.AND P0, PT, R4, RZ, PT ;  /* 0x000000ff0400720c */ /* 0x000fda0003f05270 */
[----:B------:R-:W-:Y:S05]  /*17d0*/  @!P0 BRA `(.L_x_224) ;  /* 0x00000004000c8947 */ /* 0x000fea0003800000 */
[----:B------:R-:W-:Y:S01]  /*17e0*/  ISETP.GE.U32.AND P0, PT, R4, 0x8, PT ;  /* 0x000000080400780c */ /* 0x000fe20003f06070 */
[----:B------:R-:W-:Y:S01]  /*17f0*/  BSSY.RECONVERGENT B2, `(.L_x_229) ;  /* 0x0000021000027945 */ /* 0x000fe20003800200 */
[----:B------:R-:W-:-:S04]  /*1800*/  LOP3.LUT R22, R3, 0x7, RZ, 0xc0, !PT ;  /* 0x0000000703167812 */ /* 0x000fc800078ec0ff */
[----:B------:R-:W-:-:S07]  /*1810*/  ISETP.NE.AND P1, PT, R22, RZ, PT ;  /* 0x000000ff1600720c */ /* 0x000fce0003f25270 */
[----:B------:R-:W-:Y:S06]  /*1820*/  @!P0 BRA `(.L_x_230) ;  /* 0x0000000000748947 */ /* 0x000fec0003800000 */
[----:B------:R-:W-:-:S04]  /*1830*/  VIADD R5, R6, UR4 ;  /* 0x0000000406057c36 */ /* 0x000fc80008000000 */
[C---:B------:R-:W-:Y:S02]  /*1840*/  VIADD R21, R5.reuse, 0x100 ;  /* 0x0000010005157836 */ /* 0x040fe40000000000 */
[C---:B------:R-:W-:Y:S02]  /*1850*/  VIADD R19, R5.reuse, 0x200 ;  /* 0x0000020005137836 */ /* 0x040fe40000000000 */
[C---:B------:R-:W-:Y:S02]  /*1860*/  VIADD R9, R5.reuse, 0x300 ;  /* 0x0000030005097836 */ /* 0x040fe40000000000 */
[----:B------:R-:W-:-:S04]  /*1870*/  IMAD.WIDE.U32 R14, R5, 0x4, R12 ;  /* 0x00000004050e7825 */ /* 0x000fc800078e000c */
[--C-:B------:R-:W-:Y:S01]  /*1880*/  IMAD.WIDE.U32 R20, R21, 0x4, R12.reuse ;  /* 0x0000000415147825 */ /* 0x100fe200078e000c */
[----:B------:R0:W2:Y:S03]  /*1890*/  LDG.E R2, desc[UR6][R14.64] ;  /* 0x000000060e027981 */ /* 0x0000a6000c1e1900 */
[--C-:B------:R-:W-:Y:S01]  /*18a0*/  IMAD.WIDE.U32 R18, R19, 0x4, R12.reuse ;  /* 0x0000000413127825 */ /* 0x100fe200078e000c */
[----:B------:R-:W2:Y:S03]  /*18b0*/  LDG.E R7, desc[UR6][R20.64] ;  /* 0x0000000614077981 */ /* 0x000ea6000c1e1900 */
        /* <DEDUP_REMOVED lines=10> */
[--C-:B------:R-:W-:Y:S02]  /*1960*/  IMAD.WIDE.U32 R16, R23, 0x4, R12.reuse ;  /* 0x0000000417107825 */ /* 0x100fe400078e000c */
[----:B------:R-:W4:Y:S02]  /*1970*/  LDG.E R4, desc[UR6][R4.64] ;  /* 0x0000000604047981 */ /* 0x000f24000c1e1900 */
[----:B0-----:R-:W-:Y:S02]  /*1980*/  IMAD.WIDE.U32 R14, R27, 0x4, R12 ;  /* 0x000000041b0e7825 */ /* 0x001fe400078e000c */
[----:B------:R-:W5:Y:S04]  /*1990*/  LDG.E R16, desc[UR6][R16.64] ;  /* 0x0000000610107981 */ /* 0x000f68000c1e1900 */
[----:B------:R-:W5:Y:S01]  /*19a0*/  LDG.E R14, desc[UR6][R14.64] ;  /* 0x000000060e0e7981 */ /* 0x000f62000c1e1900 */
[----:B------:R-:W-:Y:S01]  /*19b0*/  VIADD R6, R6, 0x800 ;  /* 0x0000080006067836 */ /* 0x000fe20000000000 */
[----:B--2---:R-:W-:-:S04]  /*19c0*/  VIMNMX3 R7, R25, R2, R7, !PT ;  /* 0x000000021907720f */ /* 0x004fc80007800107 */
[----:B---3--:R-:W-:-:S04]  /*19d0*/  VIMNMX3 R7, R7, R18, R8, !PT ;  /* 0x000000120707720f */ /* 0x008fc80007800108 */
[----:B----4-:R-:W-:-:S04]  /*19e0*/  VIMNMX3 R7, R7, R10, R4, !PT ;  /* 0x0000000a0707720f */ /* 0x010fc80007800104 */
[----:B-----5:R-:W-:-:S07]  /*19f0*/  VIMNMX3 R25, R7, R16, R14, !PT ;  /* 0x000000100719720f */ /* 0x020fce000780010e */
.L_x_230:
[----:B------:R-:W-:Y:S05]  /*1a00*/  BSYNC.RECONVERGENT B2 ;  /* 0x0000000000027941 */ /* 0x000fea0003800200 */
.L_x_229:
        /* <DEDUP_REMOVED lines=21> */
.L_x_232:
[----:B------:R-:W-:Y:S05]  /*1b60*/  BSYNC.RECONVERGENT B2 ;  /* 0x0000000000027941 */ /* 0x000fea0003800200 */
.L_x_231:
[----:B------:R-:W-:Y:S05]  /*1b70*/  @!P1 BRA `(.L_x_224) ;  /* 0x0000000000249947 */ /* 0x000fea0003800000 */
[----:B------:R-:W-:Y:S02]  /*1b80*/  VIADD R5, R6, UR4 ;  /* 0x0000000406057c36 */ /* 0x000fe40008000000 */
[----:B------:R-:W-:-:S07]  /*1b90*/  IMAD.MOV R4, RZ, RZ, -R7 ;  /* 0x000000ffff047224 */ /* 0x000fce00078e0a07 */
.L_x_233:
[----:B------:R-:W-:-:S06]  /*1ba0*/  IMAD.WIDE.U32 R2, R5, 0x4, R12 ;  /* 0x0000000405027825 */ /* 0x000fcc00078e000c */
[----:B------:R-:W2:Y:S01]  /*1bb0*/  LDG.E R2, desc[UR6][R2.64] ;  /* 0x0000000602027981 */ /* 0x000ea2000c1e1900 */
[----:B------:R-:W-:Y:S02]  /*1bc0*/  VIADD R4, R4, 0x1 ;  /* 0x0000000104047836 */ /* 0x000fe40000000000 */
[----:B------:R-:W-:-:S03]  /*1bd0*/  VIADD R5, R5, 0x100 ;  /* 0x0000010005057836 */ /* 0x000fc60000000000 */
[----:B------:R-:W-:Y:S02]  /*1be0*/  ISETP.NE.AND P0, PT, R4, RZ, PT ;  /* 0x000000ff0400720c */ /* 0x000fe40003f05270 */
[----:B--2---:R-:W-:-:S11]  /*1bf0*/  VIMNMX R25, PT, PT, R2, R25, !PT ;  /* 0x0000001902197248 */ /* 0x004fd60007fe0100 */
[----:B------:R-:W-:Y:S05]  /*1c00*/  @P0 BRA `(.L_x_233) ;  /* 0xfffffffc00e40947 */ /* 0x000fea000383ffff */
.L_x_224:
[----:B------:R-:W-:Y:S05]  /*1c10*/  BSYNC.RECONVERGENT B1 ;  /* 0x0000000000017941 */ /* 0x000fea0003800200 */
.L_x_222:
        /* <DEDUP_REMOVED lines=38> */
.L_x_220:
[----:B------:R-:W-:Y:S05]  /*1e80*/  BSYNC.RECONVERGENT B0 ;  /* 0x0000000000007941 */ /* 0x000fea0003800200 */
.L_x_205:
[----:B------:R-:W-:Y:S05]  /*1e90*/  @P0 EXIT ;  /* 0x000000000000094d */ /* 0x000fea0003800000 */
[----:B-12---:R-:W1:Y:S01]  /*1ea0*/  LDC.64 R2, c[0x0][0x388] ;  /* 0x0000e200ff027b82 */ /* 0x006e620000000a00 */
[----:B------:R-:W0:Y:S02]  /*1eb0*/  LDCU UR4, c[0x0][0x398] ;  /* 0x00007300ff0477ac */ /* 0x000e240008000800 */
[----:B0-----:R-:W-:-:S05]  /*1ec0*/  VIMNMX R5, PT, PT, R5, UR4, !PT ;  /* 0x0000000405057c48 */ /* 0x001fca000ffe0100 */
[----:B-1----:R-:W-:Y:S01]  /*1ed0*/  STG.E desc[UR6][R2.64], R5 ;  /* 0x0000000502007986 */ /* 0x002fe2000c101906 */
[----:B------:R-:W-:Y:S05]  /*1ee0*/  EXIT ;  /* 0x000000000000794d */ /* 0x000fea0003800000 */
.L_x_234:
        /* <DEDUP_REMOVED lines=9> */
.L_x_469:


//--------------------- .text._ZN3cub18CUB_300001_SM_10006detail9transform16transform_kernelINS2_10policy_hubILb1EN4cuda3std3__45tupleIJN6thrust24THRUST_300001_SM_1000_NS17counting_iteratorIjNSA_11use_defaultESC_SC_EEEEEE10policy1000El13initRandomPrgNSA_6detail15normal_iteratorINSA_10device_ptrI4BodyEEEEJSD_EEEvT0_iT1_T2_DpNS2_10kernel_argIT3_EE --------------------------
	.section	.text._ZN3cub18CUB_300001_SM_10006detail9transform16transform_kernelINS2_10policy_hubILb1EN4cuda3std3__45tupleIJN6thrust24THRUST_300001_SM_1000_NS17counting_iteratorIjNSA_11use_defaultESC_SC_EEEEEE10policy1000El13initRandomPrgNSA_6detail15normal_iteratorINSA_10device_ptrI4BodyEEEEJSD_EEEvT0_iT1_T2_DpNS2_10kernel_argIT3_EE,"ax",@progbits
	.align	128
        .global         _ZN3cub18CUB_300001_SM_10006detail9transform16transform_kernelINS2_10policy_hubILb1EN4cuda3std3__45tupleIJN6thrust24THRUST_300001_SM_1000_NS17counting_iteratorIjNSA_11use_defaultESC_SC_EEEEEE10policy1000El13initRandomPrgNSA_6detail15normal_iteratorINSA_10device_ptrI4BodyEEEEJSD_EEEvT0_iT1_T2_DpNS2_10kernel_argIT3_EE
        .type           _ZN3cub18CUB_300001_SM_10006detail9transform16transform_kernelINS2_10policy_hubILb1EN4cuda3std3__45tupleIJN6thrust24THRUST_300001_SM_1000_NS17counting_iteratorIjNSA_11use_defaultESC_SC_EEEEEE10policy1000El13initRandomPrgNSA_6detail15normal_iteratorINSA_10device_ptrI4BodyEEEEJSD_EEEvT0_iT1_T2_DpNS2_10kernel_argIT3_EE,@function
        .size           _ZN3cub18CUB_300001_SM_10006detail9transform16transform_kernelINS2_10policy_hubILb1EN4cuda3std3__45tupleIJN6thrust24THRUST_300001_SM_1000_NS17counting_iteratorIjNSA_11use_defaultESC_SC_EEEEEE10policy1000El13initRandomPrgNSA_6detail15normal_iteratorINSA_10device_ptrI4BodyEEEEJSD_EEEvT0_iT1_T2_DpNS2_10kernel_argIT3_EE,(.L_x_470 - _ZN3cub18CUB_300001_SM_10006detail9transform16transform_kernelINS2_10policy_hubILb1EN4cuda3std3__45tupleIJN6thrust24THRUST_300001_SM_1000_NS17counting_iteratorIjNSA_11use_defaultESC_SC_EEEEEE10policy1000El13initRandomPrgNSA_6detail15normal_iteratorINSA_10device_ptrI4BodyEEEEJSD_EEEvT0_iT1_T2_DpNS2_10kernel_argIT3_EE)
        .other          _ZN3cub18CUB_300001_SM_10006detail9transform16transform_kernelINS2_10policy_hubILb1EN4cuda3std3__45tupleIJN6thrust24THRUST_300001_SM_1000_NS17counting_iteratorIjNSA_11use_defaultESC_SC_EEEEEE10policy1000El13initRandomPrgNSA_6detail15normal_iteratorINSA_10device_ptrI4BodyEEEEJSD_EEEvT0_iT1_T2_DpNS2_10kernel_argIT3_EE,@"STO_CUDA_ENTRY STV_DEFAULT"
_ZN3cub18CUB_300001_SM_10006detail9transform16transform_kernelINS2_10policy_hubILb1EN4cuda3std3__45tupleIJN6thrust24THRUST_300001_SM_1000_NS17counting_iteratorIjNSA_11use_defaultESC_SC_EEEEEE10policy1000El13initRandomPrgNSA_6detail15normal_iteratorINSA_10device_ptrI4BodyEEEEJSD_EEEvT0_iT1_T2_DpNS2_10kernel_argIT3_EE:
.text._ZN3cub18CUB_300001_SM_10006detail9transform16transform_kernelINS2_10policy_hubILb1EN4cuda3std3__45tupleIJN6thrust24THRUST_300001_SM_1000_NS17counting_iteratorIjNSA_11use_defaultESC_SC_EEEEEE10policy1000El13initRandomPrgNSA_6detail15normal_iteratorINSA_10device_ptrI4BodyEEEEJSD_EEEvT0_iT1_T2_DpNS2_10kernel_argIT3_EE:
[----:B------:R-:W-:Y:S08]  /*0000*/  LDC R1, c[0x0][0x37c] ;  /* 0x0000df00ff017b82 */ /* 0x000ff00000000800 */
[----:B------:R-:W0:Y:S01]  /*0010*/  LDC R4, c[0x0][0x388] ;  /* 0x0000e200ff047b82 */ /* 0x000e220000000800 */
[----:B------:R-:W1:Y:S07]  /*0020*/  LDCU.64 UR6, c[0x0][0x380] ;  /* 0x00007000ff0677ac */ /* 0x000e6e0008000a00 */
[----:B------:R-:W2:Y:S08]  /*0030*/  S2UR UR4, SR_CTAID.X ;  /* 0x00000000000479c3 */ /* 0x000eb00000002500 */
[----:B------:R-:W3:Y:S01]  /*0040*/  LDC.64 R10, c[0x0][0x398] ;  /* 0x0000e600ff0a7b82 */ /* 0x000ee20000000a00 */
[----:B0-----:R-:W-:-:S04]  /*0050*/  SHF.L.U32 R3, R4, 0x7, RZ ;  /* 0x0000000704037819 */ /* 0x001fc800000006ff */
[----:B------:R-:W-:Y:S01]  /*0060*/  SHF.R.S32.HI R0, RZ, 0x1f, R3 ;  /* 0x0000001fff007819 */ /* 0x000fe20000011403 */
[----:B--2---:R-:W-:-:S04]  /*0070*/  IMAD.WIDE.U32 R22, R3, UR4, RZ ;  /* 0x0000000403167c25 */ /* 0x004fc8000f8e00ff */
[----:B------:R-:W-:Y:S01]  /*0080*/  IMAD R5, R0, UR4, RZ ;  /* 0x0000000400057c24 */ /* 0x000fe2000f8e02ff */
[C---:B-1----:R-:W-:Y:S01]  /*0090*/  IADD3 R24, P0, PT, -R22.reuse, UR6, RZ ;  /* 0x0000000616187c10 */ /* 0x042fe2000ff1e1ff */
[----:B------:R-:W0:Y:S01]  /*00a0*/  LDCU UR6, c[0x0][0x3a0] ;  /* 0x00007400ff0677ac */ /* 0x000e220008000800 */
[----:B---3--:R-:W-:Y:S02]  /*00b0*/  LEA R10, P1, R22, R10, 0x4 ;  /* 0x0000000a160a7211 */ /* 0x008fe400078220ff */
[----:B------:R-:W-:Y:S01]  /*00c0*/  IADD3 R2, PT, PT, R23, R5, RZ ;  /* 0x0000000517027210 */ /* 0x000fe20007ffe0ff */
[----:B------:R-:W1:Y:S03]  /*00d0*/  LDCU.64 UR4, c[0x0][0x358] ;  /* 0x00006b00ff0477ac */ /* 0x000e660008000a00 */
[----:B------:R-:W-:Y:S02]  /*00e0*/  IADD3.X R5, PT, PT, ~R2, UR7, RZ, P0, !PT ;  /* 0x0000000702057c10 */ /* 0x000fe400087fe5ff */
[----:B------:R-:W-:-:S02]  /*00f0*/  ISETP.LT.U32.AND P0, PT, R24, R3, PT ;  /* 0x000000031800720c */ /* 0x000fc40003f01070 */
[----:B------:R-:W-:Y:S02]  /*0100*/  LEA.HI.X R11, R22, R11, R2, 0x4, P1 ;  /* 0x0000000b160b7211 */ /* 0x000fe400008f2402 */
[----:B------:R-:W-:-:S04]  /*0110*/  ISETP.LT.AND.EX P0, PT, R5, R0, PT, P0 ;  /* 0x000000000500720c */ /* 0x000fc80003f01300 */
[----:B------:R-:W-:Y:S01]  /*0120*/  SEL R24, R24, R3, P0 ;  /* 0x0000000318187207 */ /* 0x000fe20000000000 */
[----:B0-----:R-:W-:-:S03]  /*0130*/  VIADD R22, R22, UR6 ;  /* 0x0000000616167c36 */ /* 0x001fc60008000000 */
[----:B------:R-:W-:-:S13]  /*0140*/  ISETP.NE.AND P0, PT, R3, R24, PT ;  /* 0x000000180300720c */ /* 0x000fda0003f05270 */
[----:B-1----:R-:W-:Y:S05]  /*0150*/  @!P0 BRA `(.L_x_235) ;  /* 0x0000000800388947 */ /* 0x002fea0003800000 */
[----:B------:R-:W-:-:S13]  /*0160*/  ISETP.GE.AND P0, PT, R4, 0x1, PT ;  /* 0x000000010400780c */ /* 0x000fda0003f06270 */
[----:B------:R-:W-:Y:S05]  /*0170*/  @!P0 EXIT ;  /* 0x000000000000894d */ /* 0x000fea0003800000 */
[----:B------:R-:W0:Y:S01]  /*0180*/  LDC R8, c[0x0][0x38c] ;  /* 0x0000e300ff087b82 */ /* 0x000e220000000800 */
[----:B------:R-:W1:Y:S01]  /*0190*/  S2R R20, SR_TID.X ;  /* 0x0000000000147919 */ /* 0x000e620000002100 */
[----:B------:R-:W0:Y:S01]  /*01a0*/  LDCU UR6, c[0x0][0x390] ;  /* 0x00007200ff0677ac */ /* 0x000e220008000800 */
[----:B------:R-:W-:Y:S02]  /*01b0*/  HFMA2 R9, -RZ, RZ, 0, 0 ;  /* 0x00000000ff097431 */ /* 0x000fe400000001ff */
[----:B01----:R-:W-:-:S07]  /*01c0*/  FADD R8, -R8, UR6 ;  /* 0x0000000608087e21 */ /* 0x003fce0008000100 */
.L_x_244:
[----:B0-----:R-:W0:Y:S01]  /*01d0*/  LDCU UR6, c[0x0][0x388] ;  /* 0x00007100ff0677ac */ /* 0x001e220008000800 */
[C---:B------:R-:W-:Y:S01]  /*01e0*/  IMAD R7, R9.reuse, 0x80, R20 ;  /* 0x0000008009077824 */ /* 0x040fe200078e0214 */
[----:B------:R-:W-:Y:S01]  /*01f0*/  IADD3 R9, PT, PT, R9, 0x1, RZ ;  /* 0x0000000109097810 */ /* 0x000fe20007ffe0ff */
[----:B------:R-:W-:Y:S03]  /*0200*/  BSSY.RECONVERGENT B0, `(.L_x_236) ;  /* 0x0000081000007945 */ /* 0x000fe60003800200 */
[----:B------:R-:W-:Y:S02]  /*0210*/  ISETP.GE.AND P0, PT, R7, R24, PT ;  /* 0x000000180700720c */ /* 0x000fe40003f06270 */
[----:B0-----:R-:W-:-:S11]  /*0220*/  ISETP.NE.AND P2, PT, R9, UR6, PT ;  /* 0x0000000609007c0c */ /* 0x001fd6000bf45270 */
[----:B------:R-:W-:Y:S05]  /*0230*/  @P0 BRA `(.L_x_237) ;  /* 0x0000000400f40947 */ /* 0x000fea0003800000 */
[----:B------:R-:W-:Y:S01]  /*0240*/  IMAD.IADD R6, R22, 0x1, R7 ;  /* 0x0000000116067824 */ /* 0x000fe200078e0207 */
[----:B------:R-:W-:Y:S01]  /*0250*/  BSSY.RECONVERGENT B1, `(.L_x_238) ;  /* 0x0000042000017945 */ /* 0x000fe20003800200 */
[----:B------:R-:W-:-:S03]  /*0260*/  MOV R2, 0x1 ;  /* 0x0000000100027802 */ /* 0x000fc60000000f00 */
[----:B------:R-:W-:-:S13]  /*0270*/  ISETP.NE.AND P0, PT, R6, RZ, PT ;  /* 0x000000ff0600720c */ /* 0x000fda0003f05270 */
[----:B------:R-:W-:Y:S05]  /*0280*/  @!P0 BRA `(.L_x_239) ;  /* 0x0000000000f88947 */ /* 0x000fea0003800000 */
[----:B------:R-:W-:Y:S01]  /*0290*/  HFMA2 R4, -RZ, RZ, 0, -1.1396484375 ;  /* 0x0000bc8fff047431 */ /* 0x000fe200000001ff */
[----:B------:R-:W-:Y:S01]  /*02a0*/  BSSY.RECONVERGENT B2, `(.L_x_240) ;  /* 0x0000037000027945 */ /* 0x000fe20003800200 */
[----:B------:R-:W-:Y:S01]  /*02b0*/  IMAD.MOV.U32 R5, RZ, RZ, RZ ;  /* 0x000000ffff057224 */ /* 0x000fe200078e00ff */
[----:B------:R-:W-:Y:S01]  /*02c0*/  MOV R2, 0x1 ;  /* 0x0000000100027802 */ /* 0x000fe20000000f00 */
[----:B------:R-:W-:Y:S02]  /*02d0*/  IMAD.MOV.U32 R3, RZ, RZ, RZ ;  /* 0x000000ffff037224 */ /* 0x000fe400078e00ff */
[----:B------:R-:W-:-:S07]  /*02e0*/  IMAD.MOV.U32 R0, RZ, RZ, RZ ;  /* 0x000000ffff007224 */ /* 0x000fce00078e00ff */
.L_x_243:
[-C--:B------:R-:W-:Y:S01]  /*02f0*/  IMAD R12, R3, R4.reuse, RZ ;  /* 0x00000004030c7224 */ /* 0x080fe200078e02ff */
[----:B------:R-:W-:Y:S01]  /*0300*/  BSSY.RECONVERGENT B3, `(.L_x_241) ;  /* 0x000002a000037945 */ /* 0x000fe20003800200 */
[----:B------:R-:W-:-:S04]  /*0310*/  IMAD.WIDE.U32 R18, R4, R4, RZ ;  /* 0x0000000404127225 */ /* 0x000fc800078e00ff */
[----:B------:R-:W-:Y:S02]  /*0320*/  IMAD R13, R4, R3, R12 ;  /* 0x00000003040d7224 */ /* 0x000fe400078e020c */
[----:B------:R-:W-:Y:S01]  /*0330*/  IMAD.WIDE.U32 R14, R18, 0x3, RZ ;  /* 0x00000003120e7825 */ /* 0x000fe200078e00ff */
[----:B------:R-:W-:Y:S02]  /*0340*/  LOP3.LUT R14, R6, 0x1, RZ, 0xc0, !PT ;  /* 0x00000001060e7812 */ /* 0x000fe400078ec0ff */
[----:B------:R-:W-:Y:S02]  /*0350*/  IADD3 R19, PT, PT, R19, R13, RZ ;  /* 0x0000000d13137210 */ /* 0x000fe40007ffe0ff */
[----:B------:R-:W-:-:S03]  /*0360*/  ISETP.NE.U32.AND P1, PT, R14, 0x1, PT ;  /* 0x000000010e00780c */ /* 0x000fc60003f25070 */
[----:B------:R-:W-:Y:S01]  /*0370*/  IMAD.WIDE.U32 R12, R19, 0x3, RZ ;  /* 0x00000003130c7825 */ /* 0x000fe200078e00ff */
[----:B------:R-:W-:-:S03]  /*0380*/  ISETP.NE.U32.AND.EX P1, PT, RZ, RZ, PT, P1 ;  /* 0x000000ffff00720c */ /* 0x000fc60003f25110 */
[----:B------:R-:W-:-:S04]  /*0390*/  IMAD.WIDE.U32 R12, P0, R18, -0x7fffffff, R12 ;  /* 0x80000001120c7825 */ /* 0x000fc8000780000c */
[----:B------:R-:W-:Y:S01]  /*03a0*/  IMAD.X R17, RZ, RZ, RZ, P0 ;  /* 0x000000ffff117224 */ /* 0x000fe200000e06ff */
[----:B------:R-:W-:Y:S02]  /*03b0*/  IADD3 RZ, P0, PT, R15, R12, RZ ;  /* 0x0000000c0fff7210 */ /* 0x000fe40007f1e0ff */
[----:B------:R-:W-:-:S05]  /*03c0*/  MOV R16, R13 ;  /* 0x0000000d00107202 */ /* 0x000fca0000000f00 */
[----:B------:R-:W-:Y:S01]  /*03d0*/  IMAD.WIDE.U32.X R16, R19, -0x7fffffff, R16, P0 ;  /* 0x8000000113107825 */ /* 0x000fe200000e0410 */
[----:B------:R-:W-:-:S04]  /*03e0*/  ISETP.GT.U32.AND P0, PT, R6, 0x1, PT ;  /* 0x000000010600780c */ /* 0x000fc80003f04070 */
[--C-:B------:R-:W-:Y:S02]  /*03f0*/  SHF.R.U64 R13, R16, 0x1e, R17.reuse ;  /* 0x0000001e100d7819 */ /* 0x100fe40000001211 */
[----:B------:R-:W-:-:S03]  /*0400*/  SHF.R.U32.HI R12, RZ, 0x1e, R17 ;  /* 0x0000001eff0c7819 */ /* 0x000fc60000011611 */
[----:B------:R-:W-:-:S04]  /*0410*/  IMAD.WIDE.U32 R18, R13, -0x7fffffff, R18 ;  /* 0x800000010d127825 */ /* 0x000fc800078e0012 */
[----:B------:R-:W-:Y:S01]  /*0420*/  IMAD R12, R12, -0x7fffffff, RZ ;  /* 0x800000010c0c7824 */ /* 0x000fe200078e02ff */
[----:B------:R-:W-:Y:S06]  /*0430*/  @P1 BRA `(.L_x_242) ;  /* 0x0000000000581947 */ /* 0x000fec0003800000 */
[-C--:B------:R-:W-:Y:S02]  /*0440*/  IMAD R0, R0, R4.reuse, RZ ;  /* 0x0000000400007224 */ /* 0x080fe400078e02ff */
[----:B------:R-:W-:-:S04]  /*0450*/  IMAD.WIDE.U32 R14, R2, R4, RZ ;  /* 0x00000004020e7225 */ /* 0x000fc800078e00ff */
[----:B------:R-:W-:Y:S02]  /*0460*/  IMAD R3, R3, R2, R0 ;  /* 0x0000000203037224 */ /* 0x000fe400078e0200 */
[----:B------:R-:W-:-:S04]  /*0470*/  IMAD.WIDE.U32 R26, R14, 0x5, RZ ;  /* 0x000000050e1a7825 */ /* 0x000fc800078e00ff */
[----:B------:R-:W-:-:S04]  /*0480*/  IMAD.IADD R15, R15, 0x1, R3 ;  /* 0x000000010f0f7824 */ /* 0x000fc800078e0203 */
[----:B------:R-:W-:-:S04]  /*0490*/  IMAD.WIDE.U32 R2, R15, 0x5, RZ ;  /* 0x000000050f027825 */ /* 0x000fc800078e00ff */
[----:B------:R-:W-:-:S04]  /*04a0*/  IMAD.WIDE.U32 R2, P1, R14, 0x2, R2 ;  /* 0x000000020e027825 */ /* 0x000fc80007820002 */
[----:B------:R-:W-:Y:S01]  /*04b0*/  IMAD.MOV.U32 R16, RZ, RZ, R3 ;  /* 0x000000ffff107224 */ /* 0x000fe200078e0003 */
[----:B------:R-:W-:Y:S02]  /*04c0*/  IADD3.X R17, PT, PT, RZ, RZ, RZ, P1, !PT ;  /* 0x000000ffff117210 */ /* 0x000fe40000ffe4ff */
[----:B------:R-:W-:-:S05]  /*04d0*/  IADD3 RZ, P1, PT, R27, R2, RZ ;  /* 0x000000021bff7210 */ /* 0x000fca0007f3e0ff */
[----:B------:R-:W-:-:S03]  /*04e0*/  IMAD.WIDE.U32.X R16, R15, 0x2, R16, P1 ;  /* 0x000000020f107825 */ /* 0x000fc600008e0410 */
[----:B------:R-:W-:-:S04]  /*04f0*/  IADD3 R3, P1, PT, R14, -R16, RZ ;  /* 0x800000100e037210 */ /* 0x000fc80007f3e0ff */
[----:B------:R-:W-:-:S04]  /*0500*/  IADD3.X R0, PT, PT, R15, ~R17, RZ, P1, !PT ;  /* 0x800000110f007210 */ /* 0x000fc80000ffe4ff */
[--C-:B------:R-:W-:Y:S02]  /*0510*/  SHF.R.U64 R3, R3, 0x1, R0.reuse ;  /* 0x0000000103037819 */ /* 0x100fe40000001200 */
[----:B------:R-:W-:Y:S02]  /*0520*/  SHF.R.U32.HI R21, RZ, 0x1, R0 ;  /* 0x00000001ff157819 */ /* 0x000fe40000011600 */
[----:B------:R-:W-:-:S05]  /*0530*/  IADD3 R0, P1, PT, R3, R16, RZ ;  /* 0x0000001003007210 */ /* 0x000fca0007f3e0ff */
[----:B------:R-:W-:-:S05]  /*0540*/  IMAD.X R3, R21, 0x1, R17, P1 ;  /* 0x0000000115037824 */ /* 0x000fca00008e0611 */
[--C-:B------:R-:W-:Y:S02]  /*0550*/  SHF.R.U64 R17, R0, 0x1e, R3.reuse ;  /* 0x0000001e00117819 */ /* 0x100fe40000001203 */
[----:B------:R-:W-:-:S03]  /*0560*/  SHF.R.U32.HI R0, RZ, 0x1e, R3 ;  /* 0x0000001eff007819 */ /* 0x000fc60000011603 */
[----:B------:R-:W-:-:S04]  /*0570*/  IMAD.WIDE.U32 R2, R17, -0x7fffffff, R14 ;  /* 0x8000000111027825 */ /* 0x000fc800078e000e */
[----:B------:R-:W-:-:S05]  /*0580*/  IMAD R0, R0, -0x7fffffff, RZ ;  /* 0x8000000100007824 */ /* 0x000fca00078e02ff */
[----:B------:R-:W-:-:S07]  /*0590*/  IADD3 R0, PT, PT, R3, -R17, R0 ;  /* 0x8000001103007210 */ /* 0x000fce0007ffe000 */
.L_x_242:
[----:B------:R-:W-:Y:S05]  /*05a0*/  BSYNC.RECONVERGENT B3 ;  /* 0x0000000000037941 */ /* 0x000fea0003800200 */
.L_x_241:
[----:B------:R-:W-:Y:S02]  /*05b0*/  ISETP.GT.U32.AND.EX P0, PT, R5, RZ, PT, P0 ;  /* 0x000000ff0500720c */ /* 0x000fe40003f04100 */
[--C-:B------:R-:W-:Y:S02]  /*05c0*/  SHF.R.U64 R6, R6, 0x1, R5.reuse ;  /* 0x0000000106067819 */ /* 0x100fe40000001205 */
[----:B------:R-:W-:Y:S02]  /*05d0*/  SHF.R.U32.HI R5, RZ, 0x1, R5 ;  /* 0x00000001ff057819 */ /* 0x000fe40000011605 */
[----:B------:R-:W-:Y:S02]  /*05e0*/  IADD3 R3, PT, PT, R19, -R13, R12 ;  /* 0x8000000d13037210 */ /* 0x000fe40007ffe00c */
[----:B------:R-:W-:-:S05]  /*05f0*/  MOV R4, R18 ;  /* 0x0000001200047202 */ /* 0x000fca0000000f00 */
[----:B------:R-:W-:Y:S05]  /*0600*/  @P0 BRA `(.L_x_243) ;  /* 0xfffffffc00380947 */ /* 0x000fea000383ffff */
[----:B------:R-:W-:Y:S05]  /*0610*/  BSYNC.RECONVERGENT B2 ;  /* 0x0000000000027941 */ /* 0x000fea0003800200 */
.L_x_240:
[----:B------:R-:W-:-:S04]  /*0620*/  IMAD.HI.U32 R3, R2, 0x3, RZ ;  /* 0x0000000302037827 */ /* 0x000fc800078e00ff */
[----:B------:R-:W-:-:S05]  /*0630*/  IMAD.IADD R0, R2, 0x1, -R3 ;  /* 0x0000000102007824 */ /* 0x000fca00078e0a03 */
[----:B------:R-:W-:-:S04]  /*0640*/  LEA.HI R0, R0, R3, RZ, 0x1f ;  /* 0x0000000300007211 */ /* 0x000fc800078ff8ff */
[----:B------:R-:W-:-:S05]  /*0650*/  SHF.R.U32.HI R3, RZ, 0x1e, R0 ;  /* 0x0000001eff037819 */ /* 0x000fca0000011600 */
[----:B------:R-:W-:-:S07]  /*0660*/  IMAD R2, R3, -0x7fffffff, R2 ;  /* 0x8000000103027824 */ /* 0x000fce00078e0202 */
.L_x_239:
[----:B------:R-:W-:Y:S05]  /*0670*/  BSYNC.RECONVERGENT B1 ;  /* 0x0000000000017941 */ /* 0x000fea0003800200 */
.L_x_238:
[----:B------:R-:W-:Y:S01]  /*0680*/  IMAD.HI.U32 R0, R2, -0x4370ec6f, RZ ;  /* 0xbc8f139102007827 */ /* 0x000fe200078e00ff */
[----:B------:R-:W0:Y:S04]  /*0690*/  LDCU UR6, c[0x0][0x38c] ;  /* 0x00007180ff0677ac */ /* 0x000e280008000800 */
[----:B------:R-:W-:-:S05]  /*06a0*/  SHF.R.U32.HI R3, RZ, 0xf, R0 ;  /* 0x0000000fff037819 */ /* 0x000fca0000011600 */
[C---:B------:R-:W-:Y:S02]  /*06b0*/  IMAD R2, R3.reuse, -0xadc8, R2 ;  /* 0xffff523803027824 */ /* 0x040fe400078e0202 */
[----:B------:R-:W-:Y:S02]  /*06c0*/  IMAD R3, R3, 0xd47, RZ ;  /* 0x00000d4703037824 */ /* 0x000fe400078e02ff */
[----:B------:R-:W-:-:S03]  /*06d0*/  IMAD R2, R2, 0xbc8f, RZ ;  /* 0x0000bc8f02027824 */ /* 0x000fc600078e02ff */
[----:B------:R-:W-:Y:S02]  /*06e0*/  LOP3.LUT R5, R3, 0x7fffffff, RZ, 0x3c, !PT ;  /* 0x7fffffff03057812 */ /* 0x000fe400078e3cff */
[----:B------:R-:W-:-:S13]  /*06f0*/  ISETP.GE.U32.AND P0, PT, R2, R3, PT ;  /* 0x000000030200720c */ /* 0x000fda0003f06070 */
[----:B------:R-:W-:-:S05]  /*0700*/  @P0 IADD3 R5, PT, PT, -R3, RZ, RZ ;  /* 0x000000ff03050210 */ /* 0x000fca0007ffe1ff */
[----:B------:R-:W-:-:S04]  /*0710*/  IMAD.IADD R5, R2, 0x1, R5 ;  /* 0x0000000102057824 */ /* 0x000fc800078e0205 */
[----:B------:R-:W-:-:S05]  /*0720*/  IMAD.HI.U32 R0, R5, -0x4370ec6f, RZ ;  /* 0xbc8f139105007827 */ /* 0x000fca00078e00ff */
[----:B------:R-:W-:-:S05]  /*0730*/  SHF.R.U32.HI R0, RZ, 0xf, R0 ;  /* 0x0000000fff007819 */ /* 0x000fca0000011600 */
[C---:B------:R-:W-:Y:S02]  /*0740*/  IMAD R2, R0.reuse, -0xadc8, R5 ;  /* 0xffff523800027824 */ /* 0x040fe400078e0205 */
[----:B------:R-:W-:Y:S02]  /*0750*/  IMAD R3, R0, 0xd47, RZ ;  /* 0x00000d4700037824 */ /* 0x000fe400078e02ff */
[----:B------:R-:W-:Y:S02]  /*0760*/  IMAD R2, R2, 0xbc8f, RZ ;  /* 0x0000bc8f02027824 */ /* 0x000fe400078e02ff */
[----:B------:R-:W-:Y:S01]  /*0770*/  VIADD R5, R5, 0xffffffff ;  /* 0xffffffff05057836 */ /* 0x000fe20000000000 */
[----:B------:R-:W-:Y:S02]  /*0780*/  LOP3.LUT R13, R3, 0x7fffffff, RZ, 0x3c, !PT ;  /* 0x7fffffff030d7812 */ /* 0x000fe400078e3cff */
[----:B------:R-:W-:Y:S02]  /*0790*/  ISETP.GE.U32.AND P0, PT, R2, R3, PT ;  /* 0x000000030200720c */ /* 0x000fe40003f06070 */
[----:B------:R-:W-:-:S05]  /*07a0*/  I2FP.F32.U32 R5, R5 ;  /* 0x0000000500057245 */ /* 0x000fca0000201000 */
[----:B------:R-:W-:-:S04]  /*07b0*/  FMUL R5, R5, 4.6566128730773925781e-10 ;  /* 0x3000000005057820 */ /* 0x000fc80000400000 */
[----:B0-----:R-:W-:Y:S02]  /*07c0*/  FFMA R5, R8, R5, UR6 ;  /* 0x0000000608057e23 */ /* 0x001fe40008000005 */
[----:B------:R-:W-:-:S05]  /*07d0*/  @P0 IADD3 R13, PT, PT, -R3, RZ, RZ ;  /* 0x000000ff030d0210 */ /* 0x000fca0007ffe1ff */
[----:B------:R-:W-:-:S04]  /*07e0*/  IMAD.IADD R13, R2, 0x1, R13 ;  /* 0x00000001020d7824 */ /* 0x000fc800078e020d */
[----:B------:R-:W-:-:S05]  /*07f0*/  IMAD.HI.U32 R0, R13, -0x4370ec6f, RZ ;  /* 0xbc8f13910d007827 */ /* 0x000fca00078e00ff */
[----:B------:R-:W-:-:S05]  /*0800*/  SHF.R.U32.HI R0, RZ, 0xf, R0 ;  /* 0x0000000fff007819 */ /* 0x000fca0000011600 */
[C---:B------:R-:W-:Y:S01]  /*0810*/  IMAD R2, R0.reuse, -0xadc8, R13 ;  /* 0xffff523800027824 */ /* 0x040fe200078e020d */
[----:B------:R-:W-:Y:S01]  /*0820*/  IADD3 R13, PT, PT, R13, -0x1, RZ ;  /* 0xffffffff0d0d7810 */ /* 0x000fe20007ffe0ff */
[----:B------:R-:W-:Y:S02]  /*0830*/  IMAD R3, R0, 0xd47, RZ ;  /* 0x00000d4700037824 */ /* 0x000fe400078e02ff */
[----:B------:R-:W-:Y:S01]  /*0840*/  IMAD R2, R2, 0xbc8f, RZ ;  /* 0x0000bc8f02027824 */ /* 0x000fe200078e02ff */
[----:B------:R-:W-:Y:S02]  /*0850*/  I2FP.F32.U32 R13, R13 ;  /* 0x0000000d000d7245 */ /* 0x000fe40000201000 */
[----:B------:R-:W-:Y:S02]  /*0860*/  LOP3.LUT R15, R3, 0x7fffffff, RZ, 0x3c, !PT ;  /* 0x7fffffff030f7812 */ /* 0x000fe400078e3cff */
[----:B------:R-:W-:Y:S01]  /*0870*/  ISETP.GE.U32.AND P0, PT, R2, R3, PT ;  /* 0x000000030200720c */ /* 0x000fe20003f06070 */
[----:B------:R-:W-:-:S04]  /*0880*/  FMUL R13, R13, 4.6566128730773925781e-10 ;  /* 0x300000000d0d7820 */ /* 0x000fc80000400000 */
[----:B------:R-:W-:-:S08]  /*0890*/  FFMA R13, R8, R13, UR6 ;  /* 0x00000006080d7e23 */ /* 0x000fd0000800000d */
        /* <DEDUP_REMOVED lines=12> */
[----:B------:R-:W-:Y:S02]  /*0960*/  FFMA R15, R8, R15, UR6 ;  /* 0x00000006080f7e23 */ /* 0x000fe4000800000f */
[----:B------:R-:W-:-:S04]  /*0970*/  @P0 IADD3 R17, PT, PT, -R3, RZ, RZ ;  /* 0x000000ff03110210 */ /* 0x000fc80007ffe1ff */
[----:B------:R-:W-:Y:S01]  /*0980*/  IADD3 R17, PT, PT, R2, -0x1, R17 ;  /* 0xffffffff02117810 */ /* 0x000fe20007ffe011 */
[----:B------:R-:W-:-:S03]  /*0990*/  IMAD.WIDE R2, R7, 0x10, R10 ;  /* 0x0000001007027825 */ /* 0x000fc600078e020a */
[----:B------:R-:W-:Y:S02]  /*09a0*/  I2FP.F32.U32 R17, R17 ;  /* 0x0000001100117245 */ /* 0x000fe40000201000 */
[----:B------:R0:W-:Y:S03]  /*09b0*/  STG.E desc[UR4][R2.64], R5 ;  /* 0x0000000502007986 */ /* 0x0001e6000c101904 */
[----:B------:R-:W-:Y:S01]  /*09c0*/  FMUL R17, R17, 4.6566128730773925781e-10 ;  /* 0x3000000011117820 */ /* 0x000fe20000400000 */
[----:B------:R0:W-:Y:S03]  /*09d0*/  STG.E desc[UR4][R2.64+0x4], R13 ;  /* 0x0000040d02007986 */ /* 0x0001e6000c101904 */
[----:B------:R-:W-:Y:S01]  /*09e0*/  FFMA R17, R8, R17, UR6 ;  /* 0x0000000608117e23 */ /* 0x000fe20008000011 */
[----:B------:R0:W-:Y:S04]  /*09f0*/  STG.E desc[UR4][R2.64+0x8], R15 ;  /* 0x0000080f02007986 */ /* 0x0001e8000c101904 */
[----:B------:R0:W-:Y:S02]  /*0a00*/  STG.E desc[UR4][R2.64+0xc], R17 ;  /* 0x00000c1102007986 */ /* 0x0001e4000c101904 */
.L_x_237:
[----:B------:R-:W-:Y:S05]  /*0a10*/  BSYNC.RECONVERGENT B0 ;  /* 0x0000000000007941 */ /* 0x000fea0003800200 */
.L_x_236:
[----:B------:R-:W-:Y:S05]  /*0a20*/  @P2 BRA `(.L_x_244) ;  /* 0xfffffff400e82947 */ /* 0x000fea000383ffff */
[----:B------:R-:W-:Y:S05]  /*0a30*/  EXIT ;  /* 0x000000000000794d */ /* 0x000fea0003800000 */
.L_x_235:
[----:B------:R-:W-:-:S13]  /*0a40*/  ISETP.GE.AND P0, PT, R4, 0x1, PT ;  /* 0x000000010400780c */ /* 0x000fda0003f06270 */
[----:B------:R-:W-:Y:S05]  /*0a50*/  @!P0 EXIT ;  /* 0x000000000000894d */ /* 0x000fea0003800000 */
[----:B------:R-:W0:Y:S01]  /*0a60*/  LDC R12, c[0x0][0x38c] ;  /* 0x0000e300ff0c7b82 */ /* 0x000e220000000800 */
[----:B------:R-:W1:Y:S01]  /*0a70*/  S2R R0, SR_TID.X ;  /* 0x0000000000007919 */ /* 0x000e620000002100 */
[----:B------:R-:W0:Y:S01]  /*0a80*/  LDCU UR6, c[0x0][0x390] ;  /* 0x00007200ff0677ac */ /* 0x000e220008000800 */
[----:B------:R-:W-:Y:S02]  /*0a90*/  HFMA2 R13, -RZ, RZ, 0, 0 ;  /* 0x00000000ff0d7431 */ /* 0x000fe400000001ff */
[----:B01----:R-:W-:-:S07]  /*0aa0*/  FADD R12, -R12, UR6 ;  /* 0x000000060c0c7e21 */ /* 0x003fce0008000100 */
.L_x_251:
[----:B0-----:R-:W-:Y:S01]  /*0ab0*/  IMAD R15, R13, 0x80, R0 ;  /* 0x000000800d0f7824 */ /* 0x001fe200078e0200 */
[----:B------:R-:W-:Y:S01]  /*0ac0*/  BSSY.RECONVERGENT B0, `(.L_x_245) ;  /* 0x0000042000007945 */ /* 0x000fe20003800200 */
[----:B------:R-:W-:-:S03]  /*0ad0*/  IMAD.MOV.U32 R18, RZ, RZ, 0x1 ;  /* 0x00000001ff127424 */ /* 0x000fc600078e00ff */
[----:B------:R-:W-:-:S04]  /*0ae0*/  IADD3 R14, PT, PT, R22, R15, RZ ;  /* 0x0000000f160e7210 */ /* 0x000fc80007ffe0ff */
[----:B------:R-:W-:-:S13]  /*0af0*/  ISETP.NE.AND P0, PT, R14, RZ, PT ;  /* 0x000000ff0e00720c */ /* 0x000fda0003f05270 */
[----:B------:R-:W-:Y:S05]  /*0b00*/  @!P0 BRA `(.L_x_246) ;  /* 0x0000000000f48947 */ /* 0x000fea0003800000 */
[----:B------:R-:W-:Y:S01]  /*0b10*/  HFMA2 R19, -RZ, RZ, 0, 0 ;  /* 0x00000000ff137431 */ /* 0x000fe200000001ff */
[----:B------:R-:W-:Y:S01]  /*0b20*/  BSSY.RECONVERGENT B1, `(.L_x_247) ;  /* 0x0000036000017945 */ /* 0x000fe20003800200 */
[----:B------:R-:W-:Y:S02]  /*0b30*/  CS2R R16, SRZ ;  /* 0x0000000000107805 */ /* 0x000fe4000001ff00 */
[----:B------:R-:W-:Y:S01]  /*0b40*/  MOV R21, 0xbc8f ;  /* 0x0000bc8f00157802 */ /* 0x000fe20000000f00 */
[----:B------:R-:W-:-:S07]  /*0b50*/  IMAD.MOV.U32 R18, RZ, RZ, 0x1 ;  /* 0x00000001ff127424 */ /* 0x000fce00078e00ff */
.L_x_250:
[-C--:B------:R-:W-:Y:S01]  /*0b60*/  IMAD R4, R16, R21.reuse, RZ ;  /* 0x0000001510047224 */ /* 0x080fe200078e02ff */
[----:B------:R-:W-:Y:S01]  /*0b70*/  BSSY.RECONVERGENT B2, `(.L_x_248) ;  /* 0x000002a000027945 */ /* 0x000fe20003800200 */
[----:B------:R-:W-:-:S04]  /*0b80*/  IMAD.WIDE.U32 R2, R21, R21, RZ ;  /* 0x0000001515027225 */ /* 0x000fc800078e00ff */
[----:B------:R-:W-:Y:S02]  /*0b90*/  IMAD R5, R21, R16, R4 ;  /* 0x0000001015057224 */ /* 0x000fe400078e0204 */
[----:B------:R-:W-:Y:S01]  /*0ba0*/  IMAD.WIDE.U32 R6, R2, 0x3, RZ ;  /* 0x0000000302067825 */ /* 0x000fe200078e00ff */
[----:B------:R-:W-:-:S03]  /*0bb0*/  LOP3.LUT R6, R14, 0x1, RZ, 0xc0, !PT ;  /* 0x000000010e067812 */ /* 0x000fc600078ec0ff */
[----:B------:R-:W-:Y:S01]  /*0bc0*/  IMAD.IADD R3, R3, 0x1, R5 ;  /* 0x0000000103037824 */ /* 0x000fe200078e0205 */
[----:B------:R-:W-:-:S03]  /*0bd0*/  ISETP.NE.U32.AND P1, PT, R6, 0x1, PT ;  /* 0x000000010600780c */ /* 0x000fc60003f25070 */
[----:B------:R-:W-:Y:S01]  /*0be0*/  IMAD.WIDE.U32 R4, R3, 0x3, RZ ;  /* 0x0000000303047825 */ /* 0x000fe200078e00ff */
[----:B------:R-:W-:-:S03]  /*0bf0*/  ISETP.NE.U32.AND.EX P1, PT, RZ, RZ, PT, P1 ;  /* 0x000000ffff00720c */ /* 0x000fc60003f25110 */
[----:B------:R-:W-:-:S04]  /*0c00*/  IMAD.WIDE.U32 R4, P0, R2, -0x7fffffff, R4 ;  /* 0x8000000102047825 */ /* 0x000fc80007800004 */
[----:B------:R-:W-:Y:S01]  /*0c10*/  IMAD.MOV.U32 R8, RZ, RZ, R5 ;  /* 0x000000ffff087224 */ /* 0x000fe200078e0005 */
[----:B------:R-:W-:Y:S02]  /*0c20*/  IADD3.X R9, PT, PT, RZ, RZ, RZ, P0, !PT ;  /* 0x000000ffff097210 */ /* 0x000fe400007fe4ff */
[----:B------:R-:W-:-:S05]  /*0c30*/  IADD3 RZ, P0, PT, R7, R4, RZ ;  /* 0x0000000407ff7210 */ /* 0x000fca0007f1e0ff */
        /* <DEDUP_REMOVED lines=9> */
[----:B------:R-:W-:-:S05]  /*0cd0*/  IMAD R19, R16, R18, R19 ;  /* 0x0000001210137224 */ /* 0x000fca00078e0213 */
[----:B------:R-:W-:Y:S01]  /*0ce0*/  IADD3 R5, PT, PT, R5, R19, RZ ;  /* 0x0000001305057210 */ /* 0x000fe20007ffe0ff */
[----:B------:R-:W-:-:S04]  /*0cf0*/  IMAD.WIDE.U32 R18, R4, 0x5, RZ ;  /* 0x0000000504127825 */ /* 0x000fc800078e00ff */
[----:B------:R-:W-:-:S04]  /*0d00*/  IMAD.WIDE.U32 R8, R5, 0x5, RZ ;  /* 0x0000000505087825 */ /* 0x000fc800078e00ff */
[----:B------:R-:W-:-:S04]  /*0d10*/  IMAD.WIDE.U32 R8, P1, R4, 0x2, R8 ;  /* 0x0000000204087825 */ /* 0x000fc80007820008 */
[----:B------:R-:W-:Y:S01]  /*0d20*/  IMAD.X R21, RZ, RZ, RZ, P1 ;  /* 0x000000ffff157224 */ /* 0x000fe200008e06ff */
[----:B------:R-:W-:Y:S02]  /*0d30*/  IADD3 RZ, P1, PT, R19, R8, RZ ;  /* 0x0000000813ff7210 */ /* 0x000fe40007f3e0ff */
[----:B------:R-:W-:-:S05]  /*0d40*/  MOV R20, R9 ;  /* 0x0000000900147202 */ /* 0x000fca0000000f00 */
[----:B------:R-:W-:-:S03]  /*0d50*/  IMAD.WIDE.U32.X R20, R5, 0x2, R20, P1 ;  /* 0x0000000205147825 */ /* 0x000fc600008e0414 */
[----:B------:R-:W-:-:S05]  /*0d60*/  IADD3 R9, P1, PT, R4, -R20, RZ ;  /* 0x8000001404097210 */ /* 0x000fca0007f3e0ff */
[----:B------:R-:W-:-:S05]  /*0d70*/  IMAD.X R8, R5, 0x1, ~R21, P1 ;  /* 0x0000000105087824 */ /* 0x000fca00008e0e15 */
[--C-:B------:R-:W-:Y:S02]  /*0d80*/  SHF.R.U64 R9, R9, 0x1, R8.reuse ;  /* 0x0000000109097819 */ /* 0x100fe40000001208 */
[----:B------:R-:W-:Y:S02]  /*0d90*/  SHF.R.U32.HI R19, RZ, 0x1, R8 ;  /* 0x00000001ff137819 */ /* 0x000fe40000011608 */
[----:B------:R-:W-:-:S04]  /*0da0*/  IADD3 R9, P1, PT, R9, R20, RZ ;  /* 0x0000001409097210 */ /* 0x000fc80007f3e0ff */
[----:B------:R-:W-:-:S04]  /*0db0*/  IADD3.X R8, PT, PT, R19, R21, RZ, P1, !PT ;  /* 0x0000001513087210 */ /* 0x000fc80000ffe4ff */
[--C-:B------:R-:W-:Y:S02]  /*0dc0*/  SHF.R.U64 R9, R9, 0x1e, R8.reuse ;  /* 0x0000001e09097819 */ /* 0x100fe40000001208 */
[----:B------:R-:W-:-:S03]  /*0dd0*/  SHF.R.U32.HI R8, RZ, 0x1e, R8 ;  /* 0x0000001eff087819 */ /* 0x000fc60000011608 */
[----:B------:R-:W-:-:S04]  /*0de0*/  IMAD.WIDE.U32 R18, R9, -0x7fffffff, R4 ;  /* 0x8000000109127825 */ /* 0x000fc800078e0004 */
[----:B------:R-:W-:-:S05]  /*0df0*/  IMAD R8, R8, -0x7fffffff, RZ ;  /* 0x8000000108087824 */ /* 0x000fca00078e02ff */
[----:B------:R-:W-:-:S07]  /*0e00*/  IADD3 R19, PT, PT, R19, -R9, R8 ;  /* 0x8000000913137210 */ /* 0x000fce0007ffe008 */
.L_x_249:
[----:B------:R-:W-:Y:S05]  /*0e10*/  BSYNC.RECONVERGENT B2 ;  /* 0x0000000000027941 */ /* 0x000fea0003800200 */
.L_x_248:
[----:B------:R-:W-:Y:S01]  /*0e20*/  ISETP.GT.U32.AND.EX P0, PT, R17, RZ, PT, P0 ;  /* 0x000000ff1100720c */ /* 0x000fe20003f04100 */
[----:B------:R-:W-:Y:S01]  /*0e30*/  IMAD.MOV.U32 R21, RZ, RZ, R2 ;  /* 0x000000ffff157224 */ /* 0x000fe200078e0002 */
[--C-:B------:R-:W-:Y:S02]  /*0e40*/  SHF.R.U64 R14, R14, 0x1, R17.reuse ;  /* 0x000000010e0e7819 */ /* 0x100fe40000001211 */
[----:B------:R-:W-:Y:S02]  /*0e50*/  SHF.R.U32.HI R17, RZ, 0x1, R17 ;  /* 0x00000001ff117819 */ /* 0x000fe40000011611 */
[----:B------:R-:W-:-:S07]  /*0e60*/  IADD3 R16, PT, PT, R3, -R7, R6 ;  /* 0x8000000703107210 */ /* 0x000fce0007ffe006 */
[----:B------:R-:W-:Y:S05]  /*0e70*/  @P0 BRA `(.L_x_250) ;  /* 0xfffffffc00380947 */ /* 0x000fea000383ffff */
[----:B------:R-:W-:Y:S05]  /*0e80*/  BSYNC.RECONVERGENT B1 ;  /* 0x0000000000017941 */ /* 0x000fea0003800200 */
.L_x_247:
[----:B------:R-:W-:-:S05]  /*0e90*/  IMAD.HI.U32 R3, R18, 0x3, RZ ;  /* 0x0000000312037827 */ /* 0x000fca00078e00ff */
[----:B------:R-:W-:-:S04]  /*0ea0*/  IADD3 R2, PT, PT, -R3, R18, RZ ;  /* 0x0000001203027210 */ /* 0x000fc80007ffe1ff */
[----:B------:R-:W-:-:S04]  /*0eb0*/  LEA.HI R2, R2, R3, RZ, 0x1f ;  /* 0x0000000302027211 */ /* 0x000fc800078ff8ff */
[----:B------:R-:W-:-:S05]  /*0ec0*/  SHF.R.U32.HI R3, RZ, 0x1e, R2 ;  /* 0x0000001eff037819 */ /* 0x000fca0000011602 */
[----:B------:R-:W-:-:S07]  /*0ed0*/  IMAD R18, R3, -0x7fffffff, R18 ;  /* 0x8000000103127824 */ /* 0x000fce00078e0212 */
.L_x_246:
[----:B------:R-:W-:Y:S05]  /*0ee0*/  BSYNC.RECONVERGENT B0 ;  /* 0x0000000000007941 */ /* 0x000fea0003800200 */
.L_x_245:
[----:B------:R-:W-:Y:S01]  /*0ef0*/  IMAD.HI.U32 R2, R18, -0x4370ec6f, RZ ;  /* 0xbc8f139112027827 */ /* 0x000fe200078e00ff */
[----:B------:R-:W0:Y:S03]  /*0f00*/  LDCU.64 UR6, c[0x0][0x388] ;  /* 0x00007100ff0677ac */ /* 0x000e260008000a00 */
[----:B------:R-:W-:Y:S01]  /*0f10*/  VIADD R13, R13, 0x1 ;  /* 0x000000010d0d7836 */ /* 0x000fe20000000000 */
[----:B------:R-:W-:-:S05]  /*0f20*/  SHF.R.U32.HI R3, RZ, 0xf, R2 ;  /* 0x0000000fff037819 */ /* 0x000fca0000011602 */
[C---:B------:R-:W-:Y:S02]  /*0f30*/  IMAD R18, R3.reuse, -0xadc8, R18 ;  /* 0xffff523803127824 */ /* 0x040fe400078e0212 */
[----:B------:R-:W-:Y:S02]  /*0f40*/  IMAD R3, R3, 0xd47, RZ ;  /* 0x00000d4703037824 */ /* 0x000fe400078e02ff */
[----:B------:R-:W-:-:S03]  /*0f50*/  IMAD R18, R18, 0xbc8f, RZ ;  /* 0x0000bc8f12127824 */ /* 0x000fc600078e02ff */
[----:B------:R-:W-:Y:S02]  /*0f60*/  LOP3.LUT R5, R3, 0x7fffffff, RZ, 0x3c, !PT ;  /* 0x7fffffff03057812 */ /* 0x000fe400078e3cff */
[----:B------:R-:W-:-:S13]  /*0f70*/  ISETP.GE.U32.AND P0, PT, R18, R3, PT ;  /* 0x000000031200720c */ /* 0x000fda0003f06070 */
[----:B------:R-:W-:-:S05]  /*0f80*/  @P0 IMAD.MOV R5, RZ, RZ, -R3 ;  /* 0x000000ffff050224 */ /* 0x000fca00078e0a03 */
[----:B------:R-:W-:-:S05]  /*0f90*/  IADD3 R5, PT, PT, R18, R5, RZ ;  /* 0x0000000512057210 */ /* 0x000fca0007ffe0ff */
        /* <DEDUP_REMOVED lines=10> */
[----:B0-----:R-:W-:-:S08]  /*1040*/  FFMA R5, R12, R5, UR7 ;  /* 0x000000070c057e23 */ /* 0x001fd00008000005 */
[----:B------:R-:W-:-:S05]  /*1050*/  @P0 IMAD.MOV R4, RZ, RZ, -R2 ;  /* 0x000000ffff040224 */ /* 0x000fca00078e0a02 */
[----:B------:R-:W-:-:S05]  /*1060*/  IADD3 R4, PT, PT, R3, R4, RZ ;  /* 0x0000000403047210 */ /* 0x000fca0007ffe0ff */
        /* <DEDUP_REMOVED lines=8> */
[----:B------:R-:W-:-:S11]  /*10f0*/  I2FP.F32.U32 R4, R4 ;  /* 0x0000000400047245 */ /* 0x000fd60000201000 */
[----:B------:R-:W-:-:S05]  /*1100*/  @P0 IMAD.MOV R7, RZ, RZ, -R3 ;  /* 0x000000ffff070224 */ /* 0x000fca00078e0a03 */
[----:B------:R-:W-:-:S05]  /*1110*/  IADD3 R7, PT, PT, R2, R7, RZ ;  /* 0x0000000702077210 */ /* 0x000fca0007ffe0ff */
[----:B------:R-:W-:-:S05]  /*1120*/  IMAD.HI.U32 R2, R7, -0x4370ec6f, RZ ;  /* 0xbc8f139107027827 */ /* 0x000fca00078e00ff */
[----:B------:R-:W-:-:S05]  /*1130*/  SHF.R.U32.HI R2, RZ, 0xf, R2 ;  /* 0x0000000fff027819 */ /* 0x000fca0000011602 */
[C---:B------:R-:W-:Y:S01]  /*1140*/  IMAD R3, R2.reuse, -0xadc8, R7 ;  /* 0xffff523802037824 */ /* 0x040fe200078e0207 */
[----:B------:R-:W-:Y:S01]  /*1150*/  IADD3 R7, PT, PT, R7, -0x1, RZ ;  /* 0xffffffff07077810 */ /* 0x000fe20007ffe0ff */
[----:B------:R-:W-:Y:S02]  /*1160*/  IMAD R2, R2, 0xd47, RZ ;  /* 0x00000d4702027824 */ /* 0x000fe400078e02ff */
[----:B------:R-:W-:-:S03]  /*1170*/  IMAD R3, R3, 0xbc8f, RZ ;  /* 0x0000bc8f03037824 */ /* 0x000fc600078e02ff */
[----:B------:R-:W-:Y:S02]  /*1180*/  LOP3.LUT R6, R2, 0x7fffffff, RZ, 0x3c, !PT ;  /* 0x7fffffff02067812 */ /* 0x000fe400078e3cff */
[----:B------:R-:W-:-:S13]  /*1190*/  ISETP.GE.U32.AND P0, PT, R3, R2, PT ;  /* 0x000000020300720c */ /* 0x000fda0003f06070 */
[----:B------:R-:W-:Y:S01]  /*11a0*/  @P0 IMAD.MOV R6, RZ, RZ, -R2 ;  /* 0x000000ffff060224 */ /* 0x000fe200078e0a02 */
[----:B------:R-:W-:-:S04]  /*11b0*/  ISETP.NE.AND P0, PT, R13, UR6, PT ;  /* 0x000000060d007c0c */ /* 0x000fc8000bf05270 */
[----:B------:R-:W-:Y:S02]  /*11c0*/  IADD3 R3, PT, PT, R3, -0x1, R6 ;  /* 0xffffffff03037810 */ /* 0x000fe40007ffe006 */
[----:B------:R-:W-:Y:S01]  /*11d0*/  I2FP.F32.U32 R6, R7 ;  /* 0x0000000700067245 */ /* 0x000fe20000201000 */
[----:B------:R-:W-:Y:S01]  /*11e0*/  FMUL R7, R4, 4.6566128730773925781e-10 ;  /* 0x3000000004077820 */ /* 0x000fe20000400000 */
[----:B------:R-:W-:Y:S01]  /*11f0*/  I2FP.F32.U32 R8, R3 ;  /* 0x0000000300087245 */ /* 0x000fe20000201000 */
[----:B------:R-:W-:-:S04]  /*1200*/  IMAD.WIDE R2, R15, 0x10, R10 ;  /* 0x000000100f027825 */ /* 0x000fc800078e020a */
[----:B------:R-:W-:Y:S01]  /*1210*/  FMUL R9, R6, 4.6566128730773925781e-10 ;  /* 0x3000000006097820 */ /* 0x000fe20000400000 */
[----:B------:R-:W-:Y:S01]  /*1220*/  FFMA R7, R12, R7, UR7 ;  /* 0x000000070c077e23 */ /* 0x000fe20008000007 */
[----:B------:R-:W-:Y:S01]  /*1230*/  FMUL R15, R8, 4.6566128730773925781e-10 ;  /* 0x30000000080f7820 */ /* 0x000fe20000400000 */
[----:B------:R0:W-:Y:S01]  /*1240*/  STG.E desc[UR4][R2.64], R5 ;  /* 0x0000000502007986 */ /* 0x0001e2000c101904 */
[C---:B------:R-:W-:Y:S02]  /*1250*/  FFMA R9, R12.reuse, R9, UR7 ;  /* 0x000000070c097e23 */ /* 0x040fe40008000009 */
[----:B------:R-:W-:Y:S01]  /*1260*/  FFMA R15, R12, R15, UR7 ;  /* 0x000000070c0f7e23 */ /* 0x000fe2000800000f */
[----:B------:R0:W-:Y:S04]  /*1270*/  STG.E desc[UR4][R2.64+0x4], R7 ;  /* 0x0000040702007986 */ /* 0x0001e8000c101904 */
[----:B------:R0:W-:Y:S04]  /*1280*/  STG.E desc[UR4][R2.64+0x8], R9 ;  /* 0x0000080902007986 */ /* 0x0001e8000c101904 */
[----:B------:R0:W-:Y:S01]  /*1290*/  STG.E desc[UR4][R2.64+0xc], R15 ;  /* 0x00000c0f02007986 */ /* 0x0001e2000c101904 */
[----:B------:R-:W-:Y:S05]  /*12a0*/  @!P0 EXIT ;  /* 0x000000000000894d */ /* 0x000fea0003800000 */
[----:B------:R-:W-:Y:S05]  /*12b0*/  BRA `(.L_x_251) ;  /* 0xfffffff400fc7947 */ /* 0x000fea000383ffff */
.L_x_252:
        /* <DEDUP_REMOVED lines=12> */
.L_x_470:


//--------------------- .text._ZN3cub18CUB_300001_SM_10006detail9transform16transform_kernelINS2_10policy_hubILb1EN4cuda3std3__45tupleIJPK4BodyEEEE10policy1000ElNS7_10__identityEN6thrust24THRUST_300001_SM_1000_NS10device_ptrIS9_EEJSB_EEEvT0_iT1_T2_DpNS2_10kernel_argIT3_EE --------------------------
	.section	.text._ZN3cub18CUB_300001_SM_10006detail9transform16transform_kernelINS2_10policy_hubILb1EN4cuda3std3__45tupleIJPK4BodyEEEE10policy1000ElNS7_10__identityEN6thrust24THRUST_300001_SM_1000_NS10device_ptrIS9_EEJSB_EEEvT0_iT1_T2_DpNS2_10kernel_argIT3_EE,"ax",@progbits
	.align	128
        .global         _ZN3cub18CUB_300001_SM_10006detail9transform16transform_kernelINS2_10policy_hubILb1EN4cuda3std3__45tupleIJPK4BodyEEEE10policy1000ElNS7_10__identityEN6thrust24THRUST_300001_SM_1000_NS10device_ptrIS9_EEJSB_EEEvT0_iT1_T2_DpNS2_10kernel_argIT3_EE
        .type           _ZN3cub18CUB_300001_SM_10006detail9transform16transform_kernelINS2_10policy_hubILb1EN4cuda3std3__45tupleIJPK4BodyEEEE10policy1000ElNS7_10__identityEN6thrust24THRUST_300001_SM_1000_NS10device_ptrIS9_EEJSB_EEEvT0_iT1_T2_DpNS2_10kernel_argIT3_EE,@function
        .size           _ZN3cub18CUB_300001_SM_10006detail9transform16transform_kernelINS2_10policy_hubILb1EN4cuda3std3__45tupleIJPK4BodyEEEE10policy1000ElNS7_10__identityEN6thrust24THRUST_300001_SM_1000_NS10device_ptrIS9_EEJSB_EEEvT0_iT1_T2_DpNS2_10kernel_argIT3_EE,(.L_x_471 - _ZN3cub18CUB_300001_SM_10006detail9transform16transform_kernelINS2_10policy_hubILb1EN4cuda3std3__45tupleIJPK4BodyEEEE10policy1000ElNS7_10__identityEN6thrust24THRUST_300001_SM_1000_NS10device_ptrIS9_EEJSB_EEEvT0_iT1_T2_DpNS2_10kernel_argIT3_EE)
        .other          _ZN3cub18CUB_300001_SM_10006detail9transform16transform_kernelINS2_10policy_hubILb1EN4cuda3std3__45tupleIJPK4BodyEEEE10policy1000ElNS7_10__identityEN6thrust24THRUST_300001_SM_1000_NS10device_ptrIS9_EEJSB_EEEvT0_iT1_T2_DpNS2_10kernel_argIT3_EE,@"STO_CUDA_ENTRY STV_DEFAULT"
_ZN3cub18CUB_300001_SM_10006detail9transform16transform_kernelINS2_10policy_hubILb1EN4cuda3std3__45tupleIJPK4BodyEEEE10policy1000ElNS7_10__identityEN6thrust24THRUST_300001_SM_1000_NS10device_ptrIS9_EEJSB_EEEvT0_iT1_T2_DpNS2_10kernel_argIT3_EE:
.text._ZN3cub18CUB_300001_SM_10006detail9transform16transform_kernelINS2_10policy_hubILb1EN4cuda3std3__45tupleIJPK4BodyEEEE10policy1000ElNS7_10__identityEN6thrust24THRUST_300001_SM_1000_NS10device_ptrIS9_EEJSB_EEEvT0_iT1_T2_DpNS2_10kernel_argIT3_EE:
[----:B------:R-:W-:Y:S08]  /*0000*/  LDC R1, c[0x0][0x37c] ;  /* 0x0000df00ff017b82 */ /* 0x000ff00000000800 */
[----:B------:R-:W0:Y:S01]  /*0010*/  LDC R0, c[0x0][0x388] ;  /* 0x0000e200ff007b82 */ /* 0x000e220000000800 */
[----:B------:R-:W1:Y:S01]  /*0020*/  LDCU.64 UR6, c[0x0][0x380] ;  /* 0x00007000ff0677ac */ /* 0x000e620008000a00 */
[----:B------:R-:W2:Y:S01]  /*0030*/  S2R R7, SR_TID.X ;  /* 0x0000000000077919 */ /* 0x000ea20000002100 */
[----:B------:R-:W-:Y:S05]  /*0040*/  BSSY.RECONVERGENT B0, `(.L_x_253) ;  /* 0x000001a000007945 */ /* 0x000fea0003800200 */
[----:B------:R-:W3:Y:S01]  /*0050*/  S2UR UR4, SR_CTAID.X ;  /* 0x00000000000479c3 */ /* 0x000ee20000002500 */
[----:B0-----:R-:W-:-:S05]  /*0060*/  IMAD.SHL.U32 R5, R0, 0x80, RZ ;  /* 0x0000008000057824 */ /* 0x001fca00078e00ff */
[----:B------:R-:W-:Y:S01]  /*0070*/  SHF.R.S32.HI R4, RZ, 0x1f, R5 ;  /* 0x0000001fff047819 */ /* 0x000fe20000011405 */
[----:B---3--:R-:W-:-:S04]  /*0080*/  IMAD.WIDE.U32 R2, R5, UR4, RZ ;  /* 0x0000000405027c25 */ /* 0x008fc8000f8e00ff */
[----:B------:R-:W-:Y:S01]  /*0090*/  IMAD R13, R4, UR4, RZ ;  /* 0x00000004040d7c24 */ /* 0x000fe2000f8e02ff */
[----:B-1----:R-:W-:Y:S01]  /*00a0*/  IADD3 R6, P1, PT, -R2, UR6, RZ ;  /* 0x0000000602067c10 */ /* 0x002fe2000ff3e1ff */
[----:B--2---:R-:W-:Y:S02]  /*00b0*/  IMAD.SHL.U32 R11, R7, 0x80, RZ ;  /* 0x00000080070b7824 */ /* 0x004fe400078e00ff */
[----:B------:R-:W-:Y:S01]  /*00c0*/  IMAD.IADD R13, R3, 0x1, R13 ;  /* 0x00000001030d7824 */ /* 0x000fe200078e020d */
[----:B------:R-:W-:-:S04]  /*00d0*/  ISETP.LT.U32.AND P0, PT, R6, R5, PT ;  /* 0x000000050600720c */ /* 0x000fc80003f01070 */
[----:B------:R-:W-:-:S04]  /*00e0*/  IADD3.X R9, PT, PT, ~R13, UR7, RZ, P1, !PT ;  /* 0x000000070d097c10 */ /* 0x000fc80008ffe5ff */
[----:B------:R-:W-:-:S04]  /*00f0*/  ISETP.LT.AND.EX P0, PT, R9, R4, PT, P0 ;  /* 0x000000040900720c */ /* 0x000fc80003f01300 */
[----:B------:R-:W-:-:S05]  /*0100*/  SEL R6, R6, R5, P0 ;  /* 0x0000000506067207 */ /* 0x000fca0000000000 */
[----:B------:R-:W-:-:S05]  /*0110*/  IMAD.SHL.U32 R4, R6, 0x10, RZ ;  /* 0x0000001006047824 */ /* 0x000fca00078e00ff */
[----:B------:R-:W-:-:S13]  /*0120*/  ISETP.GE.AND P0, PT, R11, R4, PT ;  /* 0x000000040b00720c */ /* 0x000fda0003f06270 */
[----:B------:R-:W-:Y:S05]  /*0130*/  @P0 BRA `(.L_x_254) ;  /* 0x0000000000280947 */ /* 0x000fea0003800000 */
[----:B------:R-:W0:Y:S02]  /*0140*/  LDC.64 R8, c[0x0][0x398] ;  /* 0x0000e600ff087b82 */ /* 0x000e240000000a00 */
[----:B0-----:R-:W-:-:S04]  /*0150*/  LEA R8, P0, R2, R8, 0x4 ;  /* 0x0000000802087211 */ /* 0x001fc800078020ff */
[----:B------:R-:W-:-:S03]  /*0160*/  LEA.HI.X R9, R2, R9, R13, 0x4, P0 ;  /* 0x0000000902097211 */ /* 0x000fc600000f240d */
[----:B------:R-:W-:-:S07]  /*0170*/  IMAD.WIDE.U32 R8, R7, 0x80, R8 ;  /* 0x0000008007087825 */ /* 0x000fce00078e0008 */
.L_x_255:
[----:B------:R-:W-:Y:S01]  /*0180*/  VIADD R11, R11, 0x4000 ;  /* 0x000040000b0b7836 */ /* 0x000fe20000000000 */
[----:B------:R0:W-:Y:S04]  /*0190*/  CCTL.E.PF2 [R8] ;  /* 0x000000000800798f */ /* 0x0001e80000800100 */
[----:B------:R-:W-:Y:S02]  /*01a0*/  ISETP.GE.AND P0, PT, R11, R4, PT ;  /* 0x000000040b00720c */ /* 0x000fe40003f06270 */
[----:B0-----:R-:W-:-:S05]  /*01b0*/  IADD3 R8, P1, PT, R8, 0x4000, RZ ;  /* 0x0000400008087810 */ /* 0x001fca0007f3e0ff */
[----:B------:R-:W-:-:S06]  /*01c0*/  IMAD.X R9, RZ, RZ, R9, P1 ;  /* 0x000000ffff097224 */ /* 0x000fcc00008e0609 */
[----:B------:R-:W-:Y:S05]  /*01d0*/  @!P0 BRA `(.L_x_255) ;  /* 0xfffffffc00e88947 */ /* 0x000fea000383ffff */
.L_x_254:
[----:B------:R-:W-:Y:S05]  /*01e0*/  BSYNC.RECONVERGENT B0 ;  /* 0x0000000000007941 */ /* 0x000fea0003800200 */
.L_x_253:
[----:B------:R-:W0:Y:S01]  /*01f0*/  LDCU.128 UR8, c[0x0][0x390] ;  /* 0x00007200ff0877ac */ /* 0x000e220008000c00 */
[----:B------:R-:W-:Y:S01]  /*0200*/  ISETP.NE.AND P0, PT, R5, R6, PT ;  /* 0x000000060500720c */ /* 0x000fe20003f05270 */
[C---:B------:R-:W-:Y:S01]  /*0210*/  IMAD.SHL.U32 R8, R2.reuse, 0x10, RZ ;  /* 0x0000001002087824 */ /* 0x040fe200078e00ff */
[----:B------:R-:W-:Y:S01]  /*0220*/  SHF.L.U64.HI R9, R2, 0x4, R13 ;  /* 0x0000000402097819 */ /* 0x000fe2000001020d */
[----:B------:R-:W1:Y:S03]  /*0230*/  LDCU.64 UR4, c[0x0][0x358] ;  /* 0x00006b00ff0477ac */ /* 0x000e660008000a00 */
[C---:B0-----:R-:W-:Y:S02]  /*0240*/  IADD3 R2, P1, PT, R8.reuse, UR10, RZ ;  /* 0x0000000a08027c10 */ /* 0x041fe4000ff3e0ff */
[----:B------:R-:W-:Y:S02]  /*0250*/  IADD3 R4, P2, PT, R8, UR8, RZ ;  /* 0x0000000808047c10 */ /* 0x000fe4000ff5e0ff */
[----:B------:R-:W-:-:S02]  /*0260*/  IADD3.X R3, PT, PT, R9, UR11, RZ, P1, !PT ;  /* 0x0000000b09037c10 */ /* 0x000fc40008ffe4ff */
[----:B------:R-:W-:Y:S01]  /*0270*/  IADD3.X R5, PT, PT, R9, UR9, RZ, P2, !PT ;  /* 0x0000000909057c10 */ /* 0x000fe200097fe4ff */
[----:B-1----:R-:W-:Y:S08]  /*0280*/  @!P0 BRA `(.L_x_256) ;  /* 0x0000001000b88947 */ /* 0x002ff00003800000 */
[----:B------:R-:W-:-:S13]  /*0290*/  ISETP.GE.AND P0, PT, R0, 0x1, PT ;  /* 0x000000010000780c */ /* 0x000fda0003f06270 */
[----:B------:R-:W-:Y:S05]  /*02a0*/  @!P0 EXIT ;  /* 0x000000000000894d */ /* 0x000fea0003800000 */
[C---:B------:R-:W-:Y:S01]  /*02b0*/  ISETP.GE.U32.AND P0, PT, R0.reuse, 0x8, PT ;  /* 0x000000080000780c */ /* 0x040fe20003f06070 */
[----:B------:R-:W-:Y:S01]  /*02c0*/  IMAD.MOV.U32 R8, RZ, RZ, RZ ;  /* 0x000000ffff087224 */ /* 0x000fe200078e00ff */
[----:B------:R-:W-:-:S11]  /*02d0*/  LOP3.LUT R16, R0, 0x7, RZ, 0xc0, !PT ;  /* 0x0000000700107812 */ /* 0x000fd600078ec0ff */
[----:B------:R-:W-:Y:S05]  /*02e0*/  @!P0 BRA `(.L_x_257) ;  /* 0x0000000c000c8947 */ /* 0x000fea0003800000 */
[----:B------:R-:W-:-:S13]  /*02f0*/  ISETP.GE.AND P1, PT, R7, R6, PT ;  /* 0x000000060700720c */ /* 0x000fda0003f26270 */
[----:B------:R-:W-:-:S05]  /*0300*/  @!P1 IMAD.WIDE.U32 R8, R7, 0x10, R2 ;  /* 0x0000001007089825 */ /* 0x000fca00078e0002 */
[----:B------:R-:W2:Y:S04]  /*0310*/  @!P1 LDG.E R15, desc[UR4][R8.64] ;  /* 0x00000004080f9981 */ /* 0x000ea8000c1e1900 */
[----:B------:R-:W3:Y:S04]  /*0320*/  @!P1 LDG.E R17, desc[UR4][R8.64+0x4] ;  /* 0x0000040408119981 */ /* 0x000ee8000c1e1900 */
[----:B------:R-:W4:Y:S04]  /*0330*/  @!P1 LDG.E R19, desc[UR4][R8.64+0x8] ;  /* 0x0000080408139981 */ /* 0x000f28000c1e1900 */
[----:B------:R-:W5:Y:S01]  /*0340*/  @!P1 LDG.E R21, desc[UR4][R8.64+0xc] ;  /* 0x00000c0408159981 */ /* 0x000f62000c1e1900 */
[----:B------:R-:W-:-:S02]  /*0350*/  VIADD R23, R7, 0x80 ;  /* 0x0000008007177836 */ /* 0x000fc40000000000 */
[----:B------:R-:W-:-:S03]  /*0360*/  @!P1 IMAD.WIDE.U32 R12, R7, 0x10, R4 ;  /* 0x00000010070c9825 */ /* 0x000fc600078e0004 */
[C---:B------:R-:W-:Y:S01]  /*0370*/  ISETP.GE.AND P0, PT, R23.reuse, R6, PT ;  /* 0x000000061700720c */ /* 0x040fe20003f06270 */
[----:B------:R-:W-:Y:S01]  /*0380*/  IMAD.WIDE R10, R23, 0x10, R2 ;  /* 0x00000010170a7825 */ /* 0x000fe200078e0202 */
[----:B--2---:R-:W-:Y:S04]  /*0390*/  @!P1 STG.E desc[UR4][R12.64], R15 ;  /* 0x0000000f0c009986 */ /* 0x004fe8000c101904 */
[----:B---3--:R-:W-:Y:S04]  /*03a0*/  @!P1 STG.E desc[UR4][R12.64+0x4], R17 ;  /* 0x000004110c009986 */ /* 0x008fe8000c101904 */
[----:B----4-:R-:W-:Y:S04]  /*03b0*/  @!P1 STG.E desc[UR4][R12.64+0x8], R19 ;  /* 0x000008130c009986 */ /* 0x010fe8000c101904 */
[----:B-----5:R0:W-:Y:S04]  /*03c0*/  @!P1 STG.E desc[UR4][R12.64+0xc], R21 ;  /* 0x00000c150c009986 */ /* 0x0201e8000c101904 */
[----:B------:R-:W2:Y:S04]  /*03d0*/  @!P0 LDG.E R25, desc[UR4][R10.64] ;  /* 0x000000040a198981 */ /* 0x000ea8000c1e1900 */
[----:B------:R-:W3:Y:S04]  /*03e0*/  @!P0 LDG.E R27, desc[UR4][R10.64+0x4] ;  /* 0x000004040a1b8981 */ /* 0x000ee8000c1e1900 */
[----:B------:R-:W4:Y:S04]  /*03f0*/  @!P0 LDG.E R9, desc[UR4][R10.64+0x8] ;  /* 0x000008040a098981 */ /* 0x000f28000c1e1900 */
[----:B------:R-:W5:Y:S01]  /*0400*/  @!P0 LDG.E R29, desc[UR4][R10.64+0xc] ;  /* 0x00000c040a1d8981 */ /* 0x000f62000c1e1900 */
[----:B------:R-:W-:Y:S01]  /*0410*/  VIADD R8, R7, 0x100 ;  /* 0x0000010007087836 */ /* 0x000fe20000000000 */
[----:B------:R-:W-:Y:S01]  /*0420*/  BSSY.RECONVERGENT B0, `(.L_x_258) ;  /* 0x000001c000007945 */ /* 0x000fe20003800200 */
[----:B0-----:R-:W-:-:S03]  /*0430*/  IMAD.WIDE R12, R23, 0x10, R4 ;  /* 0x00000010170c7825 */ /* 0x001fc600078e0204 */
[-C--:B------:R-:W-:Y:S01]  /*0440*/  ISETP.GE.AND P6, PT, R8, R6.reuse, PT ;  /* 0x000000060800720c */ /* 0x080fe20003fc6270 */
[C---:B------:R-:W-:Y:S01]  /*0450*/  VIADD R14, R7.reuse, 0x180 ;  /* 0x00000180070e7836 */ /* 0x040fe20000000000 */
[----:B------:R-:W-:Y:S01]  /*0460*/  LOP3.LUT R8, R0, 0x7ffffff8, RZ, 0xc0, !PT ;  /* 0x7ffffff800087812 */ /* 0x000fe200078ec0ff */
[C---:B------:R-:W-:Y:S02]  /*0470*/  VIADD R15, R7.reuse, 0x200 ;  /* 0x00000200070f7836 */ /* 0x040fe40000000000 */
[C---:B------:R-:W-:Y:S01]  /*0480*/  VIADD R17, R7.reuse, 0x280 ;  /* 0x0000028007117836 */ /* 0x040fe20000000000 */
[-C--:B------:R-:W-:Y:S01]  /*0490*/  ISETP.GE.AND P5, PT, R14, R6.reuse, PT ;  /* 0x000000060e00720c */ /* 0x080fe20003fa6270 */
[----:B------:R-:W-:Y:S01]  /*04a0*/  VIADD R19, R7, 0x300 ;  /* 0x0000030007137836 */ /* 0x000fe20000000000 */
[-C--:B------:R-:W-:Y:S01]  /*04b0*/  ISETP.GE.AND P4, PT, R15, R6.reuse, PT ;  /* 0x000000060f00720c */ /* 0x080fe20003f86270 */
[----:B------:R-:W-:Y:S01]  /*04c0*/  VIADD R21, R7, 0x380 ;  /* 0x0000038007157836 */ /* 0x000fe20000000000 */
[----:B------:R-:W-:-:S02]  /*04d0*/  ISETP.GE.AND P3, PT, R17, R6, PT ;  /* 0x000000061100720c */ /* 0x000fc40003f66270 */
[-C--:B------:R-:W-:Y:S02]  /*04e0*/  ISETP.GE.AND P2, PT, R19, R6.reuse, PT ;  /* 0x000000061300720c */ /* 0x080fe40003f46270 */
[----:B------:R-:W-:Y:S01]  /*04f0*/  ISETP.GE.AND P1, PT, R21, R6, PT ;  /* 0x000000061500720c */ /* 0x000fe20003f26270 */
[----:B--2---:R0:W-:Y:S04]  /*0500*/  @!P0 STG.E desc[UR4][R12.64], R25 ;  /* 0x000000190c008986 */ /* 0x0041e8000c101904 */
[----:B---3--:R0:W-:Y:S04]  /*0510*/  @!P0 STG.E desc[UR4][R12.64+0x4], R27 ;  /* 0x0000041b0c008986 */ /* 0x0081e8000c101904 */
[----:B----4-:R0:W-:Y:S04]  /*0520*/  @!P0 STG.E desc[UR4][R12.64+0x8], R9 ;  /* 0x000008090c008986 */ /* 0x0101e8000c101904 */
[----:B-----5:R0:W-:Y:S01]  /*0530*/  @!P0 STG.E desc[UR4][R12.64+0xc], R29 ;  /* 0x00000c1d0c008986 */ /* 0x0201e2000c101904 */
[----:B------:R-:W-:Y:S01]  /*0540*/  ISETP.NE.AND P0, PT, R8, 0x8, PT ;  /* 0x000000080800780c */ /* 0x000fe20003f05270 */
[----:B------:R-:W-:-:S12]  /*0550*/  @P6 BRA `(.L_x_259) ;  /* 0x0000000000206947 */ /* 0x000fd80003800000 */
[----:B0-----:R-:W2:Y:S04]  /*0560*/  LDG.E R9, desc[UR4][R10.64+0x800] ;  /* 0x000800040a097981 */ /* 0x001ea8000c1e1900 */
[----:B------:R-:W3:Y:S04]  /*0570*/  LDG.E R15, desc[UR4][R10.64+0x804] ;  /* 0x000804040a0f7981 */ /* 0x000ee8000c1e1900 */
[----:B------:R-:W4:Y:S04]  /*0580*/  LDG.E R17, desc[UR4][R10.64+0x808] ;  /* 0x000808040a117981 */ /* 0x000f28000c1e1900 */
[----:B------:R-:W5:Y:S04]  /*0590*/  LDG.E R19, desc[UR4][R10.64+0x80c] ;  /* 0x00080c040a137981 */ /* 0x000f68000c1e1900 */
[----:B--2---:R1:W-:Y:S04]  /*05a0*/  STG.E desc[UR4][R12.64+0x800], R9 ;  /* 0x000800090c007986 */ /* 0x0043e8000c101904 */
[----:B---3--:R1:W-:Y:S04]  /*05b0*/  STG.E desc[UR4][R12.64+0x804], R15 ;  /* 0x0008040f0c007986 */ /* 0x0083e8000c101904 */
[----:B----4-:R1:W-:Y:S04]  /*05c0*/  STG.E desc[UR4][R12.64+0x808], R17 ;  /* 0x000808110c007986 */ /* 0x0103e8000c101904 */
[----:B-----5:R1:W-:Y:S02]  /*05d0*/  STG.E desc[UR4][R12.64+0x80c], R19 ;  /* 0x00080c130c007986 */ /* 0x0203e4000c101904 */
.L_x_259:
[----:B------:R-:W-:Y:S05]  /*05e0*/  BSYNC.RECONVERGENT B0 ;  /* 0x0000000000007941 */ /* 0x000fea0003800200 */
.L_x_258:
[----:B------:R-:W-:Y:S04]  /*05f0*/  BSSY.RECONVERGENT B0, `(.L_x_260) ;  /* 0x000000a000007945 */ /* 0x000fe80003800200 */
[----:B------:R-:W-:Y:S05]  /*0600*/  @P5 BRA `(.L_x_261) ;  /* 0x0000000000205947 */ /* 0x000fea0003800000 */
[----:B01----:R-:W2:Y:S04]  /*0610*/  LDG.E R9, desc[UR4][R10.64+0x1000] ;  /* 0x001000040a097981 */ /* 0x003ea8000c1e1900 */
[----:B------:R-:W3:Y:S04]  /*0620*/  LDG.E R15, desc[UR4][R10.64+0x1004] ;  /* 0x001004040a0f7981 */ /* 0x000ee8000c1e1900 */
[----:B------:R-:W4:Y:S04]  /*0630*/  LDG.E R17, desc[UR4][R10.64+0x1008] ;  /* 0x001008040a117981 */ /* 0x000f28000c1e1900 */
[----:B------:R-:W5:Y:S04]  /*0640*/  LDG.E R19, desc[UR4][R10.64+0x100c] ;  /* 0x00100c040a137981 */ /* 0x000f68000c1e1900 */
[----:B--2---:R2:W-:Y:S04]  /*0650*/  STG.E desc[UR4][R12.64+0x1000], R9 ;  /* 0x001000090c007986 */ /* 0x0045e8000c101904 */
[----:B---3--:R2:W-:Y:S04]  /*0660*/  STG.E desc[UR4][R12.64+0x1004], R15 ;  /* 0x0010040f0c007986 */ /* 0x0085e8000c101904 */
[----:B----4-:R2:W-:Y:S04]  /*0670*/  STG.E desc[UR4][R12.64+0x1008], R17 ;  /* 0x001008110c007986 */ /* 0x0105e8000c101904 */
[----:B-----5:R2:W-:Y:S02]  /*0680*/  STG.E desc[UR4][R12.64+0x100c], R19 ;  /* 0x00100c130c007986 */ /* 0x0205e4000c101904 */
.L_x_261:
[----:B------:R-:W-:Y:S05]  /*0690*/  BSYNC.RECONVERGENT B0 ;  /* 0x0000000000007941 */ /* 0x000fea0003800200 */
.L_x_260:
[----:B------:R-:W-:Y:S04]  /*06a0*/  BSSY.RECONVERGENT B0, `(.L_x_262) ;  /* 0x000000a000007945 */ /* 0x000fe80003800200 */
[----:B------:R-:W-:Y:S05]  /*06b0*/  @P4 BRA `(.L_x_263) ;  /* 0x0000000000204947 */ /* 0x000fea0003800000 */
[----:B012---:R-:W2:Y:S04]  /*06c0*/  LDG.E R9, desc[UR4][R10.64+0x1800] ;  /* 0x001800040a097981 */ /* 0x007ea8000c1e1900 */
[----:B------:R-:W3:Y:S04]  /*06d0*/  LDG.E R15, desc[UR4][R10.64+0x1804] ;  /* 0x001804040a0f7981 */ /* 0x000ee8000c1e1900 */
[----:B------:R-:W4:Y:S04]  /*06e0*/  LDG.E R17, desc[UR4][R10.64+0x1808] ;  /* 0x001808040a117981 */ /* 0x000f28000c1e1900 */
[----:B------:R-:W5:Y:S04]  /*06f0*/  LDG.E R19, desc[UR4][R10.64+0x180c] ;  /* 0x00180c040a137981 */ /* 0x000f68000c1e1900 */
[----:B--2---:R0:W-:Y:S04]  /*0700*/  STG.E desc[UR4][R12.64+0x1800], R9 ;  /* 0x001800090c007986 */ /* 0x0041e8000c101904 */
[----:B---3--:R0:W-:Y:S04]  /*0710*/  STG.E desc[UR4][R12.64+0x1804], R15 ;  /* 0x0018040f0c007986 */ /* 0x0081e8000c101904 */
[----:B----4-:R0:W-:Y:S04]  /*0720*/  STG.E desc[UR4][R12.64+0x1808], R17 ;  /* 0x001808110c007986 */ /* 0x0101e8000c101904 */
[----:B-----5:R0:W-:Y:S02]  /*0730*/  STG.E desc[UR4][R12.64+0x180c], R19 ;  /* 0x00180c130c007986 */ /* 0x0201e4000c101904 */
.L_x_263:
[----:B------:R-:W-:Y:S05]  /*0740*/  BSYNC.RECONVERGENT B0 ;  /* 0x0000000000007941 */ /* 0x000fea0003800200 */
.L_x_262:
        /* <DEDUP_REMOVED lines=10> */
.L_x_265:
[----:B------:R-:W-:Y:S05]  /*07f0*/  BSYNC.RECONVERGENT B0 ;  /* 0x0000000000007941 */ /* 0x000fea0003800200 */
.L_x_264:
        /* <DEDUP_REMOVED lines=10> */
.L_x_267:
[----:B------:R-:W-:Y:S05]  /*08a0*/  BSYNC.RECONVERGENT B0 ;  /* 0x0000000000007941 */ /* 0x000fea0003800200 */
.L_x_266:
        /* <DEDUP_REMOVED lines=10> */
.L_x_269:
[----:B------:R-:W-:Y:S05]  /*0950*/  BSYNC.RECONVERGENT B0 ;  /* 0x0000000000007941 */ /* 0x000fea0003800200 */
.L_x_268:
[----:B------:R-:W-:Y:S05]  /*0960*/  @!P0 BRA `(.L_x_257) ;  /* 0x00000004006c8947 */ /* 0x000fea0003800000 */
[----:B------:R-:W-:-:S07]  /*0970*/  HFMA2 R0, -RZ, RZ, 0, 4.76837158203125e-07 ;  /* 0x00000008ff007431 */ /* 0x000fce00000001ff */
.L_x_272:
[----:B012---:R-:W-:-:S05]  /*0980*/  IMAD R9, R0, 0x80, R7 ;  /* 0x0000008000097824 */ /* 0x007fca00078e0207 */
        /* <DEDUP_REMOVED lines=10> */
[----:B--2---:R0:W-:Y:S04]  /*0a30*/  @!P0 STG.E desc[UR4][R14.64], R19 ;  /* 0x000000130e008986 */ /* 0x0041e8000c101904 */
[----:B---3--:R1:W-:Y:S04]  /*0a40*/  @!P0 STG.E desc[UR4][R14.64+0x4], R21 ;  /* 0x000004150e008986 */ /* 0x0083e8000c101904 */
[----:B----4-:R-:W-:Y:S04]  /*0a50*/  @!P0 STG.E desc[UR4][R14.64+0x8], R18 ;  /* 0x000008120e008986 */ /* 0x010fe8000c101904 */
[----:B-----5:R2:W-:Y:S04]  /*0a60*/  @!P0 STG.E desc[UR4][R14.64+0xc], R20 ;  /* 0x00000c140e008986 */ /* 0x0205e8000c101904 */
[----:B------:R-:W3:Y:S04]  /*0a70*/  @!P1 LDG.E R23, desc[UR4][R10.64] ;  /* 0x000000040a179981 */ /* 0x000ee8000c1e1900 */
[----:B------:R-:W4:Y:S04]  /*0a80*/  @!P1 LDG.E R25, desc[UR4][R10.64+0x4] ;  /* 0x000004040a199981 */ /* 0x000f28000c1e1900 */
[----:B------:R-:W5:Y:S04]  /*0a90*/  @!P1 LDG.E R27, desc[UR4][R10.64+0x8] ;  /* 0x000008040a1b9981 */ /* 0x000f68000c1e1900 */
[----:B------:R-:W2:Y:S01]  /*0aa0*/  @!P1 LDG.E R29, desc[UR4][R10.64+0xc] ;  /* 0x00000c040a1d9981 */ /* 0x000ea2000c1e1900 */
[----:B------:R-:W-:-:S05]  /*0ab0*/  VIADD R13, R9, 0x100 ;  /* 0x00000100090d7836 */ /* 0x000fca0000000000 */
[----:B------:R-:W-:Y:S01]  /*0ac0*/  ISETP.GE.AND P0, PT, R13, R6, PT ;  /* 0x000000060d00720c */ /* 0x000fe20003f06270 */
[----:B------:R-:W-:-:S05]  /*0ad0*/  IMAD.WIDE R12, R17, 0x10, R4 ;  /* 0x00000010110c7825 */ /* 0x000fca00078e0204 */
[----:B---3--:R3:W-:Y:S04]  /*0ae0*/  @!P1 STG.E desc[UR4][R12.64], R23 ;  /* 0x000000170c009986 */ /* 0x0087e8000c101904 */
[----:B----4-:R4:W-:Y:S04]  /*0af0*/  @!P1 STG.E desc[UR4][R12.64+0x4], R25 ;  /* 0x000004190c009986 */ /* 0x0109e8000c101904 */
[----:B-----5:R5:W-:Y:S04]  /*0b00*/  @!P1 STG.E desc[UR4][R12.64+0x8], R27 ;  /* 0x0000081b0c009986 */ /* 0x020be8000c101904 */
[----:B--2---:R2:W-:Y:S04]  /*0b10*/  @!P1 STG.E desc[UR4][R12.64+0xc], R29 ;  /* 0x00000c1d0c009986 */ /* 0x0045e8000c101904 */
[----:B------:R-:W3:Y:S04]  /*0b20*/  @!P0 LDG.E R17, desc[UR4][R10.64+0x800] ;  /* 0x000800040a118981 */ /* 0x000ee8000c1e1900 */
[----:B0-----:R-:W4:Y:S04]  /*0b30*/  @!P0 LDG.E R19, desc[UR4][R10.64+0x804] ;  /* 0x000804040a138981 */ /* 0x001f28000c1e1900 */
[----:B-1----:R-:W5:Y:S04]  /*0b40*/  @!P0 LDG.E R21, desc[UR4][R10.64+0x808] ;  /* 0x000808040a158981 */ /* 0x002f68000c1e1900 */
[----:B------:R-:W2:Y:S01]  /*0b50*/  @!P0 LDG.E R14, desc[UR4][R10.64+0x80c] ;  /* 0x00080c040a0e8981 */ /* 0x000ea2000c1e1900 */
[----:B------:R-:W-:-:S05]  /*0b60*/  VIADD R15, R9, 0x180 ;  /* 0x00000180090f7836 */ /* 0x000fca0000000000 */
[----:B------:R-:W-:Y:S01]  /*0b70*/  ISETP.GE.AND P1, PT, R15, R6, PT ;  /* 0x000000060f00720c */ /* 0x000fe20003f26270 */
[----:B---3--:R0:W-:Y:S04]  /*0b80*/  @!P0 STG.E desc[UR4][R12.64+0x800], R17 ;  /* 0x000800110c008986 */ /* 0x0081e8000c101904 */
[----:B----4-:R1:W-:Y:S04]  /*0b90*/  @!P0 STG.E desc[UR4][R12.64+0x804], R19 ;  /* 0x000804130c008986 */ /* 0x0103e8000c101904 */
[----:B-----5:R3:W-:Y:S04]  /*0ba0*/  @!P0 STG.E desc[UR4][R12.64+0x808], R21 ;  /* 0x000808150c008986 */ /* 0x0207e8000c101904 */
[----:B--2---:R2:W-:Y:S04]  /*0bb0*/  @!P0 STG.E desc[UR4][R12.64+0x80c], R14 ;  /* 0x00080c0e0c008986 */ /* 0x0045e8000c101904 */
[----:B------:R-:W4:Y:S04]  /*0bc0*/  @!P1 LDG.E R23, desc[UR4][R10.64+0x1000] ;  /* 0x001000040a179981 */ /* 0x000f28000c1e1900 */
[----:B------:R-:W5:Y:S04]  /*0bd0*/  @!P1 LDG.E R25, desc[UR4][R10.64+0x1004] ;  /* 0x001004040a199981 */ /* 0x000f68000c1e1900 */
[----:B------:R-:W3:Y:S04]  /*0be0*/  @!P1 LDG.E R27, desc[UR4][R10.64+0x1008] ;  /* 0x001008040a1b9981 */ /* 0x000ee8000c1e1900 */
[----:B------:R-:W2:Y:S01]  /*0bf0*/  @!P1 LDG.E R29, desc[UR4][R10.64+0x100c] ;  /* 0x00100c040a1d9981 */ /* 0x000ea2000c1e1900 */
[----:B------:R-:W-:-:S05]  /*0c00*/  VIADD R15, R9, 0x200 ;  /* 0x00000200090f7836 */ /* 0x000fca0000000000 */
[----:B------:R-:W-:Y:S01]  /*0c10*/  ISETP.GE.AND P0, PT, R15, R6, PT ;  /* 0x000000060f00720c */ /* 0x000fe20003f06270 */
[----:B----4-:R4:W-:Y:S04]  /*0c20*/  @!P1 STG.E desc[UR4][R12.64+0x1000], R23 ;  /* 0x001000170c009986 */ /* 0x0109e8000c101904 */
[----:B-----5:R5:W-:Y:S04]  /*0c30*/  @!P1 STG.E desc[UR4][R12.64+0x1004], R25 ;  /* 0x001004190c009986 */ /* 0x020be8000c101904 */
[----:B---3--:R3:W-:Y:S04]  /*0c40*/  @!P1 STG.E desc[UR4][R12.64+0x1008], R27 ;  /* 0x0010081b0c009986 */ /* 0x0087e8000c101904 */
[----:B--2---:R2:W-:Y:S04]  /*0c50*/  @!P1 STG.E desc[UR4][R12.64+0x100c], R29 ;  /* 0x00100c1d0c009986 */ /* 0x0045e8000c101904 */
[----:B0-----:R-:W4:Y:S04]  /*0c60*/  @!P0 LDG.E R17, desc[UR4][R10.64+0x1800] ;  /* 0x001800040a118981 */ /* 0x001f28000c1e1900 */
[----:B-1----:R-:W5:Y:S04]  /*0c70*/  @!P0 LDG.E R19, desc[UR4][R10.64+0x1804] ;  /* 0x001804040a138981 */ /* 0x002f68000c1e1900 */
        /* <DEDUP_REMOVED lines=18> */
[----:B------:R-:W2:Y:S04]  /*0da0*/  @!P0 LDG.E R15, desc[UR4][R10.64+0x2800] ;  /* 0x002800040a0f8981 */ /* 0x000ea8000c1e1900 */
[----:B0-----:R-:W3:Y:S04]  /*0db0*/  @!P0 LDG.E R17, desc[UR4][R10.64+0x2804] ;  /* 0x002804040a118981 */ /* 0x001ee8000c1e1900 */
[----:B-1----:R-:W5:Y:S04]  /*0dc0*/  @!P0 LDG.E R19, desc[UR4][R10.64+0x2808] ;  /* 0x002808040a138981 */ /* 0x002f68000c1e1900 */
[----:B------:R-:W4:Y:S01]  /*0dd0*/  @!P0 LDG.E R21, desc[UR4][R10.64+0x280c] ;  /* 0x00280c040a158981 */ /* 0x000f22000c1e1900 */
[----:B------:R-:W-:Y:S01]  /*0de0*/  VIADD R9, R9, 0x380 ;  /* 0x0000038009097836 */ /* 0x000fe20000000000 */
[----:B------:R-:W-:Y:S01]  /*0df0*/  BSSY.RECONVERGENT B0, `(.L_x_270) ;  /* 0x0000011000007945 */ /* 0x000fe20003800200 */
[----:B------:R-:W-:-:S05]  /*0e00*/  VIADD R0, R0, 0x8 ;  /* 0x0000000800007836 */ /* 0x000fca0000000000 */
[----:B------:R-:W-:Y:S01]  /*0e10*/  ISETP.NE.AND P1, PT, R0, R8, PT ;  /* 0x000000080000720c */ /* 0x000fe20003f25270 */
[----:B--2---:R0:W-:Y:S04]  /*0e20*/  @!P0 STG.E desc[UR4][R12.64+0x2800], R15 ;  /* 0x0028000f0c008986 */ /* 0x0041e8000c101904 */
[----:B---3--:R0:W-:Y:S04]  /*0e30*/  @!P0 STG.E desc[UR4][R12.64+0x2804], R17 ;  /* 0x002804110c008986 */ /* 0x0081e8000c101904 */
[----:B-----5:R0:W-:Y:S04]  /*0e40*/  @!P0 STG.E desc[UR4][R12.64+0x2808], R19 ;  /* 0x002808130c008986 */ /* 0x0201e8000c101904 */
[----:B----4-:R0:W-:Y:S01]  /*0e50*/  @!P0 STG.E desc[UR4][R12.64+0x280c], R21 ;  /* 0x00280c150c008986 */ /* 0x0101e2000c101904 */
[----:B------:R-:W-:-:S13]  /*0e60*/  ISETP.GE.AND P0, PT, R9, R6, PT ;  /* 0x000000060900720c */ /* 0x000fda0003f06270 */
[----:B0-----:R-:W-:Y:S05]  /*0e70*/  @P0 BRA `(.L_x_271) ;  /* 0x0000000000200947 */ /* 0x001fea0003800000 */
[----:B------:R-:W2:Y:S04]  /*0e80*/  LDG.E R9, desc[UR4][R10.64+0x3000] ;  /* 0x003000040a097981 */ /* 0x000ea8000c1e1900 */
[----:B------:R-:W3:Y:S04]  /*0e90*/  LDG.E R15, desc[UR4][R10.64+0x3004] ;  /* 0x003004040a0f7981 */ /* 0x000ee8000c1e1900 */
[----:B------:R-:W4:Y:S04]  /*0ea0*/  LDG.E R17, desc[UR4][R10.64+0x3008] ;  /* 0x003008040a117981 */ /* 0x000f28000c1e1900 */
[----:B------:R-:W5:Y:S04]  /*0eb0*/  LDG.E R19, desc[UR4][R10.64+0x300c] ;  /* 0x00300c040a137981 */ /* 0x000f68000c1e1900 */
[----:B--2---:R0:W-:Y:S04]  /*0ec0*/  STG.E desc[UR4][R12.64+0x3000], R9 ;  /* 0x003000090c007986 */ /* 0x0041e8000c101904 */
[----:B---3--:R0:W-:Y:S04]  /*0ed0*/  STG.E desc[UR4][R12.64+0x3004], R15 ;  /* 0x0030040f0c007986 */ /* 0x0081e8000c101904 */
[----:B----4-:R0:W-:Y:S04]  /*0ee0*/  STG.E desc[UR4][R12.64+0x3008], R17 ;  /* 0x003008110c007986 */ /* 0x0101e8000c101904 */
[----:B-----5:R0:W-:Y:S02]  /*0ef0*/  STG.E desc[UR4][R12.64+0x300c], R19 ;  /* 0x00300c130c007986 */ /* 0x0201e4000c101904 */
.L_x_271:
[----:B------:R-:W-:Y:S05]  /*0f00*/  BSYNC.RECONVERGENT B0 ;  /* 0x0000000000007941 */ /* 0x000fea0003800200 */
.L_x_270:
[----:B------:R-:W-:Y:S05]  /*0f10*/  @P1 BRA `(.L_x_272) ;  /* 0xfffffff800981947 */ /* 0x000fea000383ffff */
.L_x_257:
[----:B------:R-:W-:-:S13]  /*0f20*/  ISETP.NE.AND P0, PT, R16, RZ, PT ;  /* 0x000000ff1000720c */ /* 0x000fda0003f05270 */
[----:B------:R-:W-:Y:S05]  /*0f30*/  @!P0 EXIT ;  /* 0x000000000000894d */ /* 0x000fea0003800000 */
[----:B------:R-:W3:Y:S01]  /*0f40*/  LDC R0, c[0x0][0x388] ;  /* 0x0000e200ff007b82 */ /* 0x000ee20000000800 */
[----:B------:R-:W-:Y:S02]  /*0f50*/  ISETP.GE.U32.AND P0, PT, R16, 0x4, PT ;  /* 0x000000041000780c */ /* 0x000fe40003f06070 */
[----:B---3--:R-:W-:-:S04]  /*0f60*/  LOP3.LUT R18, R0, 0x3, RZ, 0xc0, !PT ;  /* 0x0000000300127812 */ /* 0x008fc800078ec0ff */
[----:B------:R-:W-:-:S07]  /*0f70*/  ISETP.NE.AND P2, PT, R18, RZ, PT ;  /* 0x000000ff1200720c */ /* 0x000fce0003f45270 */
[----:B------:R-:W-:Y:S06]  /*0f80*/  @!P0 BRA `(.L_x_273) ;  /* 0x0000000000c48947 */ /* 0x000fec0003800000 */
[----:B012---:R-:W-:-:S05]  /*0f90*/  IMAD R9, R8, 0x80, R7 ;  /* 0x0000008008097824 */ /* 0x007fca00078e0207 */
[----:B------:R-:W-:-:S13]  /*0fa0*/  ISETP.GE.AND P0, PT, R9, R6, PT ;  /* 0x000000060900720c */ /* 0x000fda0003f06270 */
[----:B------:R-:W-:-:S05]  /*0fb0*/  @!P0 IMAD.WIDE R12, R9, 0x10, R2 ;  /* 0x00000010090c8825 */ /* 0x000fca00078e0202 */
[----:B------:R-:W2:Y:S04]  /*0fc0*/  @!P0 LDG.E R19, desc[UR4][R12.64] ;  /* 0x000000040c138981 */ /* 0x000ea8000c1e1900 */
[----:B------:R-:W3:Y:S04]  /*0fd0*/  @!P0 LDG.E R21, desc[UR4][R12.64+0x4] ;  /* 0x000004040c158981 */ /* 0x000ee8000c1e1900 */
[----:B------:R-:W4:Y:S04]  /*0fe0*/  @!P0 LDG.E R23, desc[UR4][R12.64+0x8] ;  /* 0x000008040c178981 */ /* 0x000f28000c1e1900 */
[----:B------:R-:W5:Y:S01]  /*0ff0*/  @!P0 LDG.E R25, desc[UR4][R12.64+0xc] ;  /* 0x00000c040c198981 */ /* 0x000f62000c1e1900 */
[C---:B------:R-:W-:Y:S01]  /*1000*/  IADD3 R17, PT, PT, R9.reuse, 0x80, RZ ;  /* 0x0000008009117810 */ /* 0x040fe20007ffe0ff */
[----:B------:R-:W-:-:S03]  /*1010*/  @!P0 IMAD.WIDE R14, R9, 0x10, R4 ;  /* 0x00000010090e8825 */ /* 0x000fc600078e0204 */
[----:B------:R-:W-:-:S13]  /*1020*/  ISETP.GE.AND P1, PT, R17, R6, PT ;  /* 0x000000061100720c */ /* 0x000fda0003f26270 */
[----:B------:R-:W-:Y:S01]  /*1030*/  @!P1 IMAD.WIDE R10, R17, 0x10, R2 ;  /* 0x00000010110a9825 */ /* 0x000fe200078e0202 */
[----:B--2---:R0:W-:Y:S04]  /*1040*/  @!P0 STG.E desc[UR4][R14.64], R19 ;  /* 0x000000130e008986 */ /* 0x0041e8000c101904 */
[----:B---3--:R1:W-:Y:S04]  /*1050*/  @!P0 STG.E desc[UR4][R14.64+0x4], R21 ;  /* 0x000004150e008986 */ /* 0x0083e8000c101904 */
[----:B----4-:R2:W-:Y:S04]  /*1060*/  @!P0 STG.E desc[UR4][R14.64+0x8], R23 ;  /* 0x000008170e008986 */ /* 0x0105e8000c101904 */
[----:B-----5:R3:W-:Y:S04]  /*1070*/  @!P0 STG.E desc[UR4][R14.64+0xc], R25 ;  /* 0x00000c190e008986 */ /* 0x0207e8000c101904 */
[----:B------:R-:W4:Y:S04]  /*1080*/  @!P1 LDG.E R27, desc[UR4][R10.64] ;  /* 0x000000040a1b9981 */ /* 0x000f28000c1e1900 */
[----:B------:R-:W5:Y:S04]  /*1090*/  @!P1 LDG.E R29, desc[UR4][R10.64+0x4] ;  /* 0x000004040a1d9981 */ /* 0x000f68000c1e1900 */
[----:B------:R-:W2:Y:S04]  /*10a0*/  @!P1 LDG.E R20, desc[UR4][R10.64+0x8] ;  /* 0x000008040a149981 */ /* 0x000ea8000c1e1900 */
[----:B------:R-:W3:Y:S01]  /*10b0*/  @!P1 LDG.E R22, desc[UR4][R10.64+0xc] ;  /* 0x00000c040a169981 */ /* 0x000ee2000c1e1900 */
[----:B------:R-:W-:-:S02]  /*10c0*/  VIADD R24, R9, 0x100 ;  /* 0x0000010009187836 */ /* 0x000fc40000000000 */
[----:B------:R-:W-:-:S03]  /*10d0*/  @!P1 IMAD.WIDE R16, R17, 0x10, R4 ;  /* 0x0000001011109825 */ /* 0x000fc600078e0204 */
[----:B------:R-:W-:-:S13]  /*10e0*/  ISETP.GE.AND P0, PT, R24, R6, PT ;  /* 0x000000061800720c */ /* 0x000fda0003f06270 */
[----:B------:R-:W-:Y:S01]  /*10f0*/  @!P0 IMAD.WIDE R12, R24, 0x10, R2 ;  /* 0x00000010180c8825 */ /* 0x000fe200078e0202 */
[----:B----4-:R-:W-:Y:S04]  /*1100*/  @!P1 STG.E desc[UR4][R16.64], R27 ;  /* 0x0000001b10009986 */ /* 0x010fe8000c101904 */
[----:B-----5:R-:W-:Y:S04]  /*1110*/  @!P1 STG.E desc[UR4][R16.64+0x4], R29 ;  /* 0x0000041d10009986 */ /* 0x020fe8000c101904 */
[----:B--2---:R-:W-:Y:S04]  /*1120*/  @!P1 STG.E desc[UR4][R16.64+0x8], R20 ;  /* 0x0000081410009986 */ /* 0x004fe8000c101904 */
[----:B---3--:R2:W-:Y:S04]  /*1130*/  @!P1 STG.E desc[UR4][R16.64+0xc], R22 ;  /* 0x00000c1610009986 */ /* 0x0085e8000c101904 */
[----:B0-----:R-:W3:Y:S04]  /*1140*/  @!P0 LDG.E R19, desc[UR4][R12.64] ;  /* 0x000000040c138981 */ /* 0x001ee8000c1e1900 */
[----:B-1----:R-:W4:Y:S04]  /*1150*/  @!P0 LDG.E R21, desc[UR4][R12.64+0x4] ;  /* 0x000004040c158981 */ /* 0x002f28000c1e1900 */
[----:B------:R-:W5:Y:S04]  /*1160*/  @!P0 LDG.E R23, desc[UR4][R12.64+0x8] ;  /* 0x000008040c178981 */ /* 0x000f68000c1e1900 */
[----:B------:R-:W2:Y:S01]  /*1170*/  @!P0 LDG.E R25, desc[UR4][R12.64+0xc] ;  /* 0x00000c040c198981 */ /* 0x000ea2000c1e1900 */
[----:B------:R-:W-:-:S02]  /*1180*/  VIADD R26, R9, 0x180 ;  /* 0x00000180091a7836 */ /* 0x000fc40000000000 */
[----:B------:R-:W-:-:S03]  /*1190*/  @!P0 IMAD.WIDE R14, R24, 0x10, R4 ;  /* 0x00000010180e8825 */ /* 0x000fc600078e0204 */
[----:B------:R-:W-:-:S13]  /*11a0*/  ISETP.GE.AND P1, PT, R26, R6, PT ;  /* 0x000000061a00720c */ /* 0x000fda0003f26270 */
[C---:B------:R-:W-:Y:S01]  /*11b0*/  @!P1 IMAD.WIDE R10, R26.reuse, 0x10, R2 ;  /* 0x000000101a0a9825 */ /* 0x040fe200078e0202 */
[----:B---3--:R3:W-:Y:S04]  /*11c0*/  @!P0 STG.E desc[UR4][R14.64], R19 ;  /* 0x000000130e008986 */ /* 0x0087e8000c101904 */
[----:B----4-:R3:W-:Y:S04]  /*11d0*/  @!P0 STG.E desc[UR4][R14.64+0x4], R21 ;  /* 0x000004150e008986 */ /* 0x0107e8000c101904 */
[----:B-----5:R3:W-:Y:S04]  /*11e0*/  @!P0 STG.E desc[UR4][R14.64+0x8], R23 ;  /* 0x000008170e008986 */ /* 0x0207e8000c101904 */
[----:B--2---:R3:W-:Y:S04]  /*11f0*/  @!P0 STG.E desc[UR4][R14.64+0xc], R25 ;  /* 0x00000c190e008986 */ /* 0x0047e8000c101904 */
[----:B------:R-:W2:Y:S04]  /*1200*/  @!P1 LDG.E R9, desc[UR4][R10.64] ;  /* 0x000000040a099981 */ /* 0x000ea8000c1e1900 */
[----:B------:R-:W4:Y:S04]  /*1210*/  @!P1 LDG.E R17, desc[UR4][R10.64+0x4] ;  /* 0x000004040a119981 */ /* 0x000f28000c1e1900 */
[----:B------:R-:W5:Y:S04]  /*1220*/  @!P1 LDG.E R27, desc[UR4][R10.64+0x8] ;  /* 0x000008040a1b9981 */ /* 0x000f68000c1e1900 */
[----:B------:R-:W3:Y:S01]  /*1230*/  @!P1 LDG.E R29, desc[UR4][R10.64+0xc] ;  /* 0x00000c040a1d9981 */ /* 0x000ee2000c1e1900 */
[----:B------:R-:W-:-:S04]  /*1240*/  @!P1 IMAD.WIDE R12, R26, 0x10, R4 ;  /* 0x000000101a0c9825 */ /* 0x000fc800078e0204 */
[----:B------:R-:W-:Y:S01]  /*1250*/  VIADD R8, R8, 0x4 ;  /* 0x0000000408087836 */ /* 0x000fe20000000000 */
[----:B--2---:R0:W-:Y:S04]  /*1260*/  @!P1 STG.E desc[UR4][R12.64], R9 ;  /* 0x000000090c009986 */ /* 0x0041e8000c101904 */
[----:B----4-:R0:W-:Y:S04]  /*1270*/  @!P1 STG.E desc[UR4][R12.64+0x4], R17 ;  /* 0x000004110c009986 */ /* 0x0101e8000c101904 */
[----:B-----5:R0:W-:Y:S04]  /*1280*/  @!P1 STG.E desc[UR4][R12.64+0x8], R27 ;  /* 0x0000081b0c009986 */ /* 0x0201e8000c101904 */
[----:B---3--:R0:W-:Y:S02]  /*1290*/  @!P1 STG.E desc[UR4][R12.64+0xc], R29 ;  /* 0x00000c1d0c009986 */ /* 0x0081e4000c101904 */
.L_x_273:
[----:B------:R-:W-:Y:S05]  /*12a0*/  @!P2 EXIT ;  /* 0x000000000000a94d */ /* 0x000fea0003800000 */
[----:B------:R-:W-:Y:S02]  /*12b0*/  ISETP.NE.AND P0, PT, R18, 0x1, PT ;  /* 0x000000011200780c */ /* 0x000fe40003f05270 */
[----:B------:R-:W-:-:S04]  /*12c0*/  LOP3.LUT R0, R0, 0x1, RZ, 0xc0, !PT ;  /* 0x0000000100007812 */ /* 0x000fc800078ec0ff */
[----:B------:R-:W-:-:S07]  /*12d0*/  ISETP.NE.U32.AND P2, PT, R0, 0x1, PT ;  /* 0x000000010000780c */ /* 0x000fce0003f45070 */
        /* <DEDUP_REMOVED lines=8> */
[----:B------:R-:W-:-:S02]  /*1360*/  VIADD R0, R15, 0x80 ;  /* 0x000000800f007836 */ /* 0x000fc40000000000 */
[----:B------:R-:W-:-:S03]  /*1370*/  @!P0 IMAD.WIDE R14, R15, 0x10, R4 ;  /* 0x000000100f0e8825 */ /* 0x000fc600078e0204 */
[----:B------:R-:W-:-:S13]  /*1380*/  ISETP.GE.AND P1, PT, R0, R6, PT ;  /* 0x000000060000720c */ /* 0x000fda0003f26270 */
[C---:B------:R-:W-:Y:S01]  /*1390*/  @!P1 IMAD.WIDE R10, R0.reuse, 0x10, R2 ;  /* 0x00000010000a9825 */ /* 0x040fe200078e0202 */
[----:B--2---:R0:W-:Y:S04]  /*13a0*/  @!P0 STG.E desc[UR4][R14.64], R9 ;  /* 0x000000090e008986 */ /* 0x0041e8000c101904 */
[----:B---3--:R0:W-:Y:S04]  /*13b0*/  @!P0 STG.E desc[UR4][R14.64+0x4], R17 ;  /* 0x000004110e008986 */ /* 0x0081e8000c101904 */
[----:B----4-:R0:W-:Y:S04]  /*13c0*/  @!P0 STG.E desc[UR4][R14.64+0x8], R19 ;  /* 0x000008130e008986 */ /* 0x0101e8000c101904 */
[----:B-----5:R0:W-:Y:S04]  /*13d0*/  @!P0 STG.E desc[UR4][R14.64+0xc], R21 ;  /* 0x00000c150e008986 */ /* 0x0201e8000c101904 */
[----:B------:R-:W2:Y:S04]  /*13e0*/  @!P1 LDG.E R23, desc[UR4][R10.64] ;  /* 0x000000040a179981 */ /* 0x000ea8000c1e1900 */
[----:B------:R-:W3:Y:S04]  /*13f0*/  @!P1 LDG.E R25, desc[UR4][R10.64+0x4] ;  /* 0x000004040a199981 */ /* 0x000ee8000c1e1900 */
[----:B------:R-:W4:Y:S04]  /*1400*/  @!P1 LDG.E R27, desc[UR4][R10.64+0x8] ;  /* 0x000008040a1b9981 */ /* 0x000f28000c1e1900 */
[----:B------:R-:W5:Y:S01]  /*1410*/  @!P1 LDG.E R29, desc[UR4][R10.64+0xc] ;  /* 0x00000c040a1d9981 */ /* 0x000f62000c1e1900 */
[----:B------:R-:W-:-:S04]  /*1420*/  @!P1 IMAD.WIDE R12, R0, 0x10, R4 ;  /* 0x00000010000c9825 */ /* 0x000fc800078e0204 */
[----:B------:R-:W-:Y:S01]  /*1430*/  VIADD R8, R8, 0x2 ;  /* 0x0000000208087836 */ /* 0x000fe20000000000 */
[----:B--2---:R0:W-:Y:S04]  /*1440*/  @!P1 STG.E desc[UR4][R12.64], R23 ;  /* 0x000000170c009986 */ /* 0x0041e8000c101904 */
[----:B---3--:R0:W-:Y:S04]  /*1450*/  @!P1 STG.E desc[UR4][R12.64+0x4], R25 ;  /* 0x000004190c009986 */ /* 0x0081e8000c101904 */
[----:B----4-:R0:W-:Y:S04]  /*1460*/  @!P1 STG.E desc[UR4][R12.64+0x8], R27 ;  /* 0x0000081b0c009986 */ /* 0x0101e8000c101904 */
[----:B-----5:R0:W-:Y:S02]  /*1470*/  @!P1 STG.E desc[UR4][R12.64+0xc], R29 ;  /* 0x00000c1d0c009986 */ /* 0x0201e4000c101904 */
.L_x_274:
[----:B------:R-:W-:Y:S05]  /*1480*/  @P2 EXIT ;  /* 0x000000000000294d */ /* 0x000fea0003800000 */
[----:B012---:R-:W-:-:S05]  /*1490*/  IMAD R15, R8, 0x80, R7 ;  /* 0x00000080080f7824 */ /* 0x007fca00078e0207 */
[----:B------:R-:W-:-:S13]  /*14a0*/  ISETP.GE.AND P0, PT, R15, R6, PT ;  /* 0x000000060f00720c */ /* 0x000fda0003f06270 */
[----:B------:R-:W-:Y:S05]  /*14b0*/  @P0 EXIT ;  /* 0x000000000000094d */ /* 0x000fea0003800000 */
[----:B------:R-:W-:-:S05]  /*14c0*/  IMAD.WIDE R2, R15, 0x10, R2 ;  /* 0x000000100f027825 */ /* 0x000fca00078e0202 */
[----:B------:R-:W2:Y:S04]  /*14d0*/  LDG.E R7, desc[UR4][R2.64] ;  /* 0x0000000402077981 */ /* 0x000ea8000c1e1900 */
[----:B------:R-:W3:Y:S04]  /*14e0*/  LDG.E R9, desc[UR4][R2.64+0x4] ;  /* 0x0000040402097981 */ /* 0x000ee8000c1e1900 */
[----:B------:R-:W4:Y:S04]  /*14f0*/  LDG.E R11, desc[UR4][R2.64+0x8] ;  /* 0x00000804020b7981 */ /* 0x000f28000c1e1900 */
[----:B------:R-:W5:Y:S01]  /*1500*/  LDG.E R13, desc[UR4][R2.64+0xc] ;  /* 0x00000c04020d7981 */ /* 0x000f62000c1e1900 */
[----:B------:R-:W-:-:S05]  /*1510*/  IMAD.WIDE R4, R15, 0x10, R4 ;  /* 0x000000100f047825 */ /* 0x000fca00078e0204 */
[----:B--2---:R-:W-:Y:S04]  /*1520*/  STG.E desc[UR4][R4.64], R7 ;  /* 0x0000000704007986 */ /* 0x004fe8000c101904 */
[----:B---3--:R-:W-:Y:S04]  /*1530*/  STG.E desc[UR4][R4.64+0x4], R9 ;  /* 0x0000040904007986 */ /* 0x008fe8000c101904 */
[----:B----4-:R-:W-:Y:S04]  /*1540*/  STG.E desc[UR4][R4.64+0x8], R11 ;  /* 0x0000080b04007986 */ /* 0x010fe8000c101904 */
[----:B-----5:R-:W-:Y:S01]  /*1550*/  STG.E desc[UR4][R4.64+0xc], R13 ;  /* 0x00000c0d04007986 */ /* 0x020fe2000c101904 */
[----:B------:R-:W-:Y:S05]  /*1560*/  EXIT ;  /* 0x000000000000794d */ /* 0x000fea0003800000 */
.L_x_256:
[----:B------:R-:W-:-:S13]  /*1570*/  ISETP.GE.AND P0, PT, R0, 0x1, PT ;  /* 0x000000010000780c */ /* 0x000fda0003f06270 */
[----:B------:R-:W-:Y:S05]  /*1580*/  @!P0 EXIT ;  /* 0x000000000000894d */ /* 0x000fea0003800000 */
[C---:B------:R-:W-:Y:S01]  /*1590*/  ISETP.GE.U32.AND P1, PT, R0.reuse, 0x8, PT ;  /* 0x000000080000780c */ /* 0x040fe20003f26070 */
[----:B------:R-:W-:Y:S01]  /*15a0*/  IMAD.MOV.U32 R6, RZ, RZ, RZ ;  /* 0x000000ffff067224 */ /* 0x000fe200078e00ff */
[----:B------:R-:W-:-:S04]  /*15b0*/  LOP3.LUT R22, R0, 0x7, RZ, 0xc0, !PT ;  /* 0x0000000700167812 */ /* 0x000fc800078ec0ff */
[----:B------:R-:W-:-:S07]  /*15c0*/  ISETP.NE.AND P0, PT, R22, RZ, PT ;  /* 0x000000ff1600720c */ /* 0x000fce0003f05270 */
[----:B------:R-:W-:Y:S06]  /*15d0*/  @!P1 BRA `(.L_x_275) ;  /* 0x0000000400509947 */ /* 0x000fec0003800000 */
[----:B------:R-:W-:Y:S01]  /*15e0*/  IMAD.WIDE.U32 R20, R7, 0x10, R8 ;  /* 0x0000001007147825 */ /* 0x000fe200078e0008 */
[----:B------:R-:W-:-:S03]  /*15f0*/  LOP3.LUT R6, R0, 0x7ffffff8, RZ, 0xc0, !PT ;  /* 0x7ffffff800067812 */ /* 0x000fc600078ec0ff */
[----:B------:R-:W-:Y:S01]  /*1600*/  VIADD R19, R7, 0x80 ;  /* 0x0000008007137836 */ /* 0x000fe20000000000 */
[----:B------:R-:W-:Y:S02]  /*1610*/  LOP3.LUT R18, R20, 0xc, RZ, 0xfc, !PT ;  /* 0x0000000c14127812 */ /* 0x000fe400078efcff */
[----:B------:R-:W-:-:S07]  /*1620*/  IADD3 R20, PT, PT, -R6, RZ, RZ ;  /* 0x000000ff06147210 */ /* 0x000fce0007ffe1ff */
.L_x_276:
[----:B0-----:R-:W-:-:S04]  /*1630*/  IADD3 R16, P1, PT, R18, UR10, RZ ;  /* 0x0000000a12107c10 */ /* 0x001fc8000ff3e0ff */
[----:B------:R-:W-:-:S05]  /*1640*/  IADD3.X R17, PT, PT, R21, UR11, RZ, P1, !PT ;  /* 0x0000000b15117c10 */ /* 0x000fca0008ffe4ff */
[----:B------:R-:W2:Y:S04]  /*1650*/  LDG.E R23, desc[UR4][R16.64+-0xc] ;  /* 0xfffff40410177981 */ /* 0x000ea8000c1e1900 */
[----:B------:R-:W3:Y:S04]  /*1660*/  LDG.E R25, desc[UR4][R16.64+-0x8] ;  /* 0xfffff80410197981 */ /* 0x000ee8000c1e1900 */
[----:B------:R-:W4:Y:S04]  /*1670*/  LDG.E R27, desc[UR4][R16.64+-0x4] ;  /* 0xfffffc04101b7981 */ /* 0x000f28000c1e1900 */
[----:B------:R-:W5:Y:S01]  /*1680*/  LDG.E R29, desc[UR4][R16.64] ;  /* 0x00000004101d7981 */ /* 0x000f62000c1e1900 */
[----:B------:R-:W-:Y:S01]  /*1690*/  IADD3 R12, P1, PT, R18, UR8, RZ ;  /* 0x00000008120c7c10 */ /* 0x000fe2000ff3e0ff */
[----:B------:R-:W-:-:S03]  /*16a0*/  IMAD.WIDE R14, R19, 0x10, R8 ;  /* 0x00000010130e7825 */ /* 0x000fc600078e0208 */
[----:B------:R-:W-:Y:S02]  /*16b0*/  IADD3.X R13, PT, PT, R21, UR9, RZ, P1, !PT ;  /* 0x00000009150d7c10 */ /* 0x000fe40008ffe4ff */
[----:B------:R-:W-:-:S04]  /*16c0*/  IADD3 R10, P1, PT, R14, UR10, RZ ;  /* 0x0000000a0e0a7c10 */ /* 0x000fc8000ff3e0ff */
[----:B------:R-:W-:Y:S01]  /*16d0*/  IADD3.X R11, PT, PT, R15, UR11, RZ, P1, !PT ;  /* 0x0000000b0f0b7c10 */ /* 0x000fe20008ffe4ff */
[----:B--2---:R-:W-:Y:S04]  /*16e0*/  STG.E desc[UR4][R12.64+-0xc], R23 ;  /* 0xfffff4170c007986 */ /* 0x004fe8000c101904 */
[----:B---3--:R-:W-:Y:S04]  /*16f0*/  STG.E desc[UR4][R12.64+-0x8], R25 ;  /* 0xfffff8190c007986 */ /* 0x008fe8000c101904 */
[----:B----4-:R-:W-:Y:S04]  /*1700*/  STG.E desc[UR4][R12.64+-0x4], R27 ;  /* 0xfffffc1b0c007986 */ /* 0x010fe8000c101904 */
[----:B-----5:R0:W-:Y:S04]  /*1710*/  STG.E desc[UR4][R12.64], R29 ;  /* 0x0000001d0c007986 */ /* 0x0201e8000c101904 */
[----:B------:R-:W2:Y:S04]  /*1720*/  LDG.E R24, desc[UR4][R10.64] ;  /* 0x000000040a187981 */ /* 0x000ea8000c1e1900 */
[----:B------:R-:W3:Y:S04]  /*1730*/  LDG.E R17, desc[UR4][R10.64+0x4] ;  /* 0x000004040a117981 */ /* 0x000ee8000c1e1900 */
[----:B------:R-:W4:Y:S04]  /*1740*/  LDG.E R16, desc[UR4][R10.64+0x8] ;  /* 0x000008040a107981 */ /* 0x000f28000c1e1900 */
[----:B------:R-:W5:Y:S01]  /*1750*/  LDG.E R26, desc[UR4][R10.64+0xc] ;  /* 0x00000c040a1a7981 */ /* 0x000f62000c1e1900 */
[----:B------:R-:W-:-:S04]  /*1760*/  IADD3 R14, P1, PT, R14, UR8, RZ ;  /* 0x000000080e0e7c10 */ /* 0x000fc8000ff3e0ff */
[----:B------:R-:W-:-:S05]  /*1770*/  IADD3.X R15, PT, PT, R15, UR9, RZ, P1, !PT ;  /* 0x000000090f0f7c10 */ /* 0x000fca0008ffe4ff */
[----:B--2---:R-:W-:Y:S04]  /*1780*/  STG.E desc[UR4][R14.64], R24 ;  /* 0x000000180e007986 */ /* 0x004fe8000c101904 */
[----:B---3--:R1:W-:Y:S04]  /*1790*/  STG.E desc[UR4][R14.64+0x4], R17 ;  /* 0x000004110e007986 */ /* 0x0083e8000c101904 */
[----:B----4-:R2:W-:Y:S04]  /*17a0*/  STG.E desc[UR4][R14.64+0x8], R16 ;  /* 0x000008100e007986 */ /* 0x0105e8000c101904 */
[----:B-----5:R-:W-:Y:S04]  /*17b0*/  STG.E desc[UR4][R14.64+0xc], R26 ;  /* 0x00000c1a0e007986 */ /* 0x020fe8000c101904 */
[----:B0-----:R-:W3:Y:S04]  /*17c0*/  LDG.E R13, desc[UR4][R10.64+0x800] ;  /* 0x000800040a0d7981 */ /* 0x001ee8000c1e1900 */
[----:B------:R-:W4:Y:S04]  /*17d0*/  LDG.E R23, desc[UR4][R10.64+0x804] ;  /* 0x000804040a177981 */ /* 0x000f28000c1e1900 */
[----:B------:R-:W5:Y:S04]  /*17e0*/  LDG.E R25, desc[UR4][R10.64+0x808] ;  /* 0x000808040a197981 */ /* 0x000f68000c1e1900 */
[----:B------:R-:W2:Y:S04]  /*17f0*/  LDG.E R27, desc[UR4][R10.64+0x80c] ;  /* 0x00080c040a1b7981 */ /* 0x000ea8000c1e1900 */
[----:B---3--:R0:W-:Y:S04]  /*1800*/  STG.E desc[UR4][R14.64+0x800], R13 ;  /* 0x0008000d0e007986 */ /* 0x0081e8000c101904 */
[----:B----4-:R3:W-:Y:S04]  /*1810*/  STG.E desc[UR4][R14.64+0x804], R23 ;  /* 0x000804170e007986 */ /* 0x0107e8000c101904 */
[----:B-----5:R4:W-:Y:S04]  /*1820*/  STG.E desc[UR4][R14.64+0x808], R25 ;  /* 0x000808190e007986 */ /* 0x0209e8000c101904 */
[----:B--2---:R2:W-:Y:S04]  /*1830*/  STG.E desc[UR4][R14.64+0x80c], R27 ;  /* 0x00080c1b0e007986 */ /* 0x0045e8000c101904 */
[----:B-1----:R-:W5:Y:S04]  /*1840*/  LDG.E R17, desc[UR4][R10.64+0x1000] ;  /* 0x001000040a117981 */ /* 0x002f68000c1e1900 */
[----:B------:R-:W3:Y:S04]  /*1850*/  LDG.E R29, desc[UR4][R10.64+0x1004] ;  /* 0x001004040a1d7981 */ /* 0x000ee8000c1e1900 */
[----:B------:R-:W4:Y:S04]  /*1860*/  LDG.E R12, desc[UR4][R10.64+0x1008] ;  /* 0x001008040a0c7981 */ /* 0x000f28000c1e1900 */
[----:B------:R-:W2:Y:S04]  /*1870*/  LDG.E R16, desc[UR4][R10.64+0x100c] ;  /* 0x00100c040a107981 */ /* 0x000ea8000c1e1900 */
[----:B-----5:R1:W-:Y:S04]  /*1880*/  STG.E desc[UR4][R14.64+0x1000], R17 ;  /* 0x001000110e007986 */ /* 0x0203e8000c101904 */
[----:B---3--:R3:W-:Y:S04]  /*1890*/  STG.E desc[UR4][R14.64+0x1004], R29 ;  /* 0x0010041d0e007986 */ /* 0x0087e8000c101904 */
[----:B----4-:R4:W-:Y:S04]  /*18a0*/  STG.E desc[UR4][R14.64+0x1008], R12 ;  /* 0x0010080c0e007986 */ /* 0x0109e8000c101904 */
[----:B--2---:R2:W-:Y:S04]  /*18b0*/  STG.E desc[UR4][R14.64+0x100c], R16 ;  /* 0x00100c100e007986 */ /* 0x0045e8000c101904 */
[----:B0-----:R-:W5:Y:S04]  /*18c0*/  LDG.E R13, desc[UR4][R10.64+0x1800] ;  /* 0x001800040a0d7981 */ /* 0x001f68000c1e1900 */
[----:B------:R-:W3:Y:S04]  /*18d0*/  LDG.E R23, desc[UR4][R10.64+0x1804] ;  /* 0x001804040a177981 */ /* 0x000ee8000c1e1900 */
[----:B------:R-:W4:Y:S04]  /*18e0*/  LDG.E R25, desc[UR4][R10.64+0x1808] ;  /* 0x001808040a197981 */ /* 0x000f28000c1e1900 */
[----:B------:R-:W2:Y:S04]  /*18f0*/  LDG.E R27, desc[UR4][R10.64+0x180c] ;  /* 0x00180c040a1b7981 */ /* 0x000ea8000c1e1900 */
[----:B-----5:R0:W-:Y:S04]  /*1900*/  STG.E desc[UR4][R14.64+0x1800], R13 ;  /* 0x0018000d0e007986 */ /* 0x0201e8000c101904 */
[----:B---3--:R3:W-:Y:S04]  /*1910*/  STG.E desc[UR4][R14.64+0x1804], R23 ;  /* 0x001804170e007986 */ /* 0x0087e8000c101904 */
[----:B----4-:R4:W-:Y:S04]  /*1920*/  STG.E desc[UR4][R14.64+0x1808], R25 ;  /* 0x001808190e007986 */ /* 0x0109e8000c101904 */
        /* <DEDUP_REMOVED lines=17> */
[----:B-1----:R-:W2:Y:S04]  /*1a40*/  LDG.E R17, desc[UR4][R10.64+0x3000] ;  /* 0x003000040a117981 */ /* 0x002ea8000c1e1900 */
[----:B------:R-:W3:Y:S04]  /*1a50*/  LDG.E R29, desc[UR4][R10.64+0x3004] ;  /* 0x003004040a1d7981 */ /* 0x000ee8000c1e1900 */
[----:B------:R-:W4:Y:S04]  /*1a60*/  LDG.E R12, desc[UR4][R10.64+0x3008] ;  /* 0x003008040a0c7981 */ /* 0x000f28000c1e1900 */
[----:B------:R-:W5:Y:S01]  /*1a70*/  LDG.E R16, desc[UR4][R10.64+0x300c] ;  /* 0x00300c040a107981 */ /* 0x000f62000c1e1900 */
[----:B------:R-:W-:Y:S01]  /*1a80*/  VIADD R20, R20, 0x8 ;  /* 0x0000000814147836 */ /* 0x000fe20000000000 */
[----:B------:R-:W-:Y:S01]  /*1a90*/  IADD3 R18, P2, PT, R18, 0x4000, RZ ;  /* 0x0000400012127810 */ /* 0x000fe20007f5e0ff */
[----:B------:R-:W-:-:S03]  /*1aa0*/  VIADD R19, R19, 0x400 ;  /* 0x0000040013137836 */ /* 0x000fc60000000000 */
[----:B------:R-:W-:Y:S01]  /*1ab0*/  ISETP.NE.AND P1, PT, R20, RZ, PT ;  /* 0x000000ff1400720c */ /* 0x000fe20003f25270 */
[----:B------:R-:W-:Y:S01]  /*1ac0*/  IMAD.X R21, RZ, RZ, R21, P2 ;  /* 0x000000ffff157224 */ /* 0x000fe200010e0615 */
[----:B--2---:R0:W-:Y:S04]  /*1ad0*/  STG.E desc[UR4][R14.64+0x3000], R17 ;  /* 0x003000110e007986 */ /* 0x0041e8000c101904 */
[----:B---3--:R0:W-:Y:S04]  /*1ae0*/  STG.E desc[UR4][R14.64+0x3004], R29 ;  /* 0x0030041d0e007986 */ /* 0x0081e8000c101904 */
[----:B----4-:R0:W-:Y:S04]  /*1af0*/  STG.E desc[UR4][R14.64+0x3008], R12 ;  /* 0x0030080c0e007986 */ /* 0x0101e8000c101904 */
[----:B-----5:R0:W-:Y:S01]  /*1b00*/  STG.E desc[UR4][R14.64+0x300c], R16 ;  /* 0x00300c100e007986 */ /* 0x0201e2000c101904 */
[----:B------:R-:W-:Y:S05]  /*1b10*/  @P1 BRA `(.L_x_276) ;  /* 0xfffffff800c41947 */ /* 0x000fea000383ffff */
.L_x_275:
[----:B------:R-:W-:Y:S05]  /*1b20*/  @!P0 EXIT ;  /* 0x000000000000894d */ /* 0x000fea0003800000 */
[----:B------:R-:W-:Y:S02]  /*1b30*/  ISETP.GE.U32.AND P0, PT, R22, 0x4, PT ;  /* 0x000000041600780c */ /* 0x000fe40003f06070 */
[----:B0-----:R-:W-:-:S04]  /*1b40*/  LOP3.LUT R12, R0, 0x3, RZ, 0xc0, !PT ;  /* 0x00000003000c7812 */ /* 0x001fc800078ec0ff */
[----:B------:R-:W-:-:S07]  /*1b50*/  ISETP.NE.AND P1, PT, R12, RZ, PT ;  /* 0x000000ff0c00720c */ /* 0x000fce0003f25270 */
[----:B------:R-:W-:Y:S06]  /*1b60*/  @!P0 BRA `(.L_x_277) ;  /* 0x0000000000908947 */ /* 0x000fec0003800000 */
[----:B------:R-:W-:-:S04]  /*1b70*/  IMAD R11, R6, 0x80, R7 ;  /* 0x00000080060b7824 */ /* 0x000fc800078e0207 */
[----:B------:R-:W-:-:S05]  /*1b80*/  IMAD.WIDE R8, R11, 0x10, R2 ;  /* 0x000000100b087825 */ /* 0x000fca00078e0202 */
[----:B------:R-:W2:Y:S04]  /*1b90*/  LDG.E R13, desc[UR4][R8.64] ;  /* 0x00000004080d7981 */ /* 0x000ea8000c1e1900 */
[----:B------:R-:W3:Y:S04]  /*1ba0*/  LDG.E R15, desc[UR4][R8.64+0x4] ;  /* 0x00000404080f7981 */ /* 0x000ee8000c1e1900 */
[----:B------:R-:W4:Y:S04]  /*1bb0*/  LDG.E R17, desc[UR4][R8.64+0x8] ;  /* 0x0000080408117981 */ /* 0x000f28000c1e1900 */
[----:B------:R-:W5:Y:S01]  /*1bc0*/  LDG.E R19, desc[UR4][R8.64+0xc] ;  /* 0x00000c0408137981 */ /* 0x000f62000c1e1900 */
[----:B------:R-:W-:-:S05]  /*1bd0*/  IMAD.WIDE R10, R11, 0x10, R4 ;  /* 0x000000100b0a7825 */ /* 0x000fca00078e0204 */
[----:B--2---:R0:W-:Y:S04]  /*1be0*/  STG.E desc[UR4][R10.64], R13 ;  /* 0x0000000d0a007986 */ /* 0x0041e8000c101904 */
[----:B---3--:R1:W-:Y:S04]  /*1bf0*/  STG.E desc[UR4][R10.64+0x4], R15 ;  /* 0x0000040f0a007986 */ /* 0x0083e8000c101904 */
[----:B----4-:R2:W-:Y:S04]  /*1c00*/  STG.E desc[UR4][R10.64+0x8], R17 ;  /* 0x000008110a007986 */ /* 0x0105e8000c101904 */
[----:B-----5:R3:W-:Y:S04]  /*1c10*/  STG.E desc[UR4][R10.64+0xc], R19 ;  /* 0x00000c130a007986 */ /* 0x0207e8000c101904 */
[----:B------:R-:W4:Y:S04]  /*1c20*/  LDG.E R21, desc[UR4][R8.64+0x800] ;  /* 0x0008000408157981 */ /* 0x000f28000c1e1900 */
[----:B------:R-:W5:Y:S04]  /*1c30*/  LDG.E R23, desc[UR4][R8.64+0x804] ;  /* 0x0008040408177981 */ /* 0x000f68000c1e1900 */
[----:B------:R-:W2:Y:S04]  /*1c40*/  LDG.E R25, desc[UR4][R8.64+0x808] ;  /* 0x0008080408197981 */ /* 0x000ea8000c1e1900 */
[----:B------:R-:W3:Y:S04]  /*1c50*/  LDG.E R27, desc[UR4][R8.64+0x80c] ;  /* 0x00080c04081b7981 */ /* 0x000ee8000c1e1900 */
[----:B----4-:R4:W-:Y:S04]  /*1c60*/  STG.E desc[UR4][R10.64+0x800], R21 ;  /* 0x000800150a007986 */ /* 0x0109e8000c101904 */
[----:B-----5:R5:W-:Y:S04]  /*1c70*/  STG.E desc[UR4][R10.64+0x804], R23 ;  /* 0x000804170a007986 */ /* 0x020be8000c101904 */
[----:B--2---:R2:W-:Y:S04]  /*1c80*/  STG.E desc[UR4][R10.64+0x808], R25 ;  /* 0x000808190a007986 */ /* 0x0045e8000c101904 */
[----:B---3--:R3:W-:Y:S04]  /*1c90*/  STG.E desc[UR4][R10.64+0x80c], R27 ;  /* 0x00080c1b0a007986 */ /* 0x0087e8000c101904 */
[----:B0-----:R-:W4:Y:S04]  /*1ca0*/  LDG.E R13, desc[UR4][R8.64+0x1000] ;  /* 0x00100004080d7981 */ /* 0x001f28000c1e1900 */
[----:B-1----:R-:W5:Y:S04]  /*1cb0*/  LDG.E R15, desc[UR4][R8.64+0x1004] ;  /* 0x00100404080f7981 */ /* 0x002f68000c1e1900 */
[----:B------:R-:W2:Y:S04]  /*1cc0*/  LDG.E R17, desc[UR4][R8.64+0x1008] ;  /* 0x0010080408117981 */ /* 0x000ea8000c1e1900 */
[----:B------:R-:W3:Y:S04]  /*1cd0*/  LDG.E R19, desc[UR4][R8.64+0x100c] ;  /* 0x00100c0408137981 */ /* 0x000ee8000c1e1900 */
[----:B----4-:R0:W-:Y:S04]  /*1ce0*/  STG.E desc[UR4][R10.64+0x1000], R13 ;  /* 0x0010000d0a007986 */ /* 0x0101e8000c101904 */
[----:B-----5:R0:W-:Y:S04]  /*1cf0*/  STG.E desc[UR4][R10.64+0x1004], R15 ;  /* 0x0010040f0a007986 */ /* 0x0201e8000c101904 */
[----:B--2---:R0:W-:Y:S04]  /*1d00*/  STG.E desc[UR4][R10.64+0x1008], R17 ;  /* 0x001008110a007986 */ /* 0x0041e8000c101904 */
[----:B---3--:R0:W-:Y:S04]  /*1d10*/  STG.E desc[UR4][R10.64+0x100c], R19 ;  /* 0x00100c130a007986 */ /* 0x0081e8000c101904 */
[----:B------:R-:W2:Y:S04]  /*1d20*/  LDG.E R21, desc[UR4][R8.64+0x1800] ;  /* 0x0018000408157981 */ /* 0x000ea8000c1e1900 */
[----:B------:R-:W3:Y:S04]  /*1d30*/  LDG.E R23, desc[UR4][R8.64+0x1804] ;  /* 0x0018040408177981 */ /* 0x000ee8000c1e1900 */
[----:B------:R-:W4:Y:S04]  /*1d40*/  LDG.E R25, desc[UR4][R8.64+0x1808] ;  /* 0x0018080408197981 */ /* 0x000f28000c1e1900 */
[----:B------:R-:W5:Y:S01]  /*1d50*/  LDG.E R27, desc[UR4][R8.64+0x180c] ;  /* 0x00180c04081b7981 */ /* 0x000f62000c1e1900 */
[----:B------:R-:W-:-:S03]  /*1d60*/  VIADD R6, R6, 0x4 ;  /* 0x0000000406067836 */ /* 0x000fc60000000000 */
[----:B--2---:R0:W-:Y:S04]  /*1d70*/  STG.E desc[UR4][R10.64+0x1800], R21 ;  /* 0x001800150a007986 */ /* 0x0041e8000c101904 */
[----:B---3--:R0:W-:Y:S04]  /*1d80*/  STG.E desc[UR4][R10.64+0x1804], R23 ;  /* 0x001804170a007986 */ /* 0x0081e8000c101904 */
[----:B----4-:R0:W-:Y:S04]  /*1d90*/  STG.E desc[UR4][R10.64+0x1808], R25 ;  /* 0x001808190a007986 */ /* 0x0101e8000c101904 */
[----:B-----5:R0:W-:Y:S02]  /*1da0*/  STG.E desc[UR4][R10.64+0x180c], R27 ;  /* 0x00180c1b0a007986 */ /* 0x0201e4000c101904 */
.L_x_277:
[----:B------:R-:W-:Y:S05]  /*1db0*/  @!P1 EXIT ;  /* 0x000000000000994d */ /* 0x000fea0003800000 */
[----:B------:R-:W-:Y:S02]  /*1dc0*/  ISETP.NE.AND P0, PT, R12, 0x1, PT ;  /* 0x000000010c00780c */ /* 0x000fe40003f05270 */
[----:B------:R-:W-:-:S04]  /*1dd0*/  LOP3.LUT R0, R0, 0x1, RZ, 0xc0, !PT ;  /* 0x0000000100007812 */ /* 0x000fc800078ec0ff */
[----:B------:R-:W-:-:S07]  /*1de0*/  ISETP.NE.U32.AND P1, PT, R0, 0x1, PT ;  /* 0x000000010000780c */ /* 0x000fce0003f25070 */
[----:B------:R-:W-:Y:S06]  /*1df0*/  @!P0 BRA `(.L_x_278) ;  /* 0x0000000000508947 */ /* 0x000fec0003800000 */
[----:B0-----:R-:W-:-:S04]  /*1e00*/  IMAD R11, R6, 0x80, R7 ;  /* 0x00000080060b7824 */ /* 0x001fc800078e0207 */
        /* <DEDUP_REMOVED lines=19> */
.L_x_278:
[----:B------:R-:W-:Y:S05]  /*1f40*/  @P1 EXIT ;  /* 0x000000000000194d */ /* 0x000fea0003800000 */
[----:B------:R-:W-:-:S04]  /*1f50*/  IMAD R7, R6, 0x80, R7 ;  /* 0x0000008006077824 */ /* 0x000fc800078e0207 */
[----:B------:R-:W-:-:S05]  /*1f60*/  IMAD.WIDE R2, R7, 0x10, R2 ;  /* 0x0000001007027825 */ /* 0x000fca00078e0202 */
[----:B------:R-:W2:Y:S04]  /*1f70*/  LDG.E R9, desc[UR4][R2.64] ;  /* 0x0000000402097981 */ /* 0x000ea8000c1e1900 */
[----:B01----:R-:W3:Y:S04]  /*1f80*/  LDG.E R11, desc[UR4][R2.64+0x4] ;  /* 0x00000404020b7981 */ /* 0x003ee8000c1e1900 */
        /* <DEDUP_REMOVED lines=8> */
.L_x_279:
        /* <DEDUP_REMOVED lines=15> */
.L_x_471:


//--------------------- .text._ZN3cub18CUB_300001_SM_10006detail9transform16transform_kernelINS2_10policy_hubILb1EN4cuda3std3__45tupleIJPK4BodyEEEE10policy1000EiNS7_10__identityEN6thrust24THRUST_300001_SM_1000_NS10device_ptrIS9_EEJSB_EEEvT0_iT1_T2_DpNS2_10kernel_argIT3_EE --------------------------
	.section	.text._ZN3cub18CUB_300001_SM_10006detail9transform16transform_kernelINS2_10policy_hubILb1EN4cuda3std3__45tupleIJPK4BodyEEEE10policy1000EiNS7_10__identityEN6thrust24THRUST_300001_SM_1000_NS10device_ptrIS9_EEJSB_EEEvT0_iT1_T2_DpNS2_10kernel_argIT3_EE,"ax",@progbits
	.align	128
        .global         _ZN3cub18CUB_300001_SM_10006detail9transform16transform_kernelINS2_10policy_hubILb1EN4cuda3std3__45tupleIJPK4BodyEEEE10policy1000EiNS7_10__identityEN6thrust24THRUST_300001_SM_1000_NS10device_ptrIS9_EEJSB_EEEvT0_iT1_T2_DpNS2_10kernel_argIT3_EE
        .type           _ZN3cub18CUB_300001_SM_10006detail9transform16transform_kernelINS2_10policy_hubILb1EN4cuda3std3__45tupleIJPK4BodyEEEE10policy1000EiNS7_10__identityEN6thrust24THRUST_300001_SM_1000_NS10device_ptrIS9_EEJSB_EEEvT0_iT1_T2_DpNS2_10kernel_argIT3_EE,@function
        .size           _ZN3cub18CUB_300001_SM_10006detail9transform16transform_kernelINS2_10policy_hubILb1EN4cuda3std3__45tupleIJPK4BodyEEEE10policy1000EiNS7_10__identityEN6thrust24THRUST_300001_SM_1000_NS10device_ptrIS9_EEJSB_EEEvT0_iT1_T2_DpNS2_10kernel_argIT3_EE,(.L_x_472 - _ZN3cub18CUB_300001_SM_10006detail9transform16transform_kernelINS2_10policy_hubILb1EN4cuda3std3__45tupleIJPK4BodyEEEE10policy1000EiNS7_10__identityEN6thrust24THRUST_300001_SM_1000_NS10device_ptrIS9_EEJSB_EEEvT0_iT1_T2_DpNS2_10kernel_argIT3_EE)
        .other          _ZN3cub18CUB_300001_SM_10006detail9transform16transform_kernelINS2_10policy_hubILb1EN4cuda3std3__45tupleIJPK4BodyEEEE10policy1000EiNS7_10__identityEN6thrust24THRUST_300001_SM_1000_NS10device_ptrIS9_EEJSB_EEEvT0_iT1_T2_DpNS2_10kernel_argIT3_EE,@"STO_CUDA_ENTRY STV_DEFAULT"
_ZN3cub18CUB_300001_SM_10006detail9transform16transform_kernelINS2_10policy_hubILb1EN4cuda3std3__45tupleIJPK4BodyEEEE10policy1000EiNS7_10__identityEN6thrust24THRUST_300001_SM_1000_NS10device_ptrIS9_EEJSB_EEEvT0_iT1_T2_DpNS2_10kernel_argIT3_EE:
.text._ZN3cub18CUB_300001_SM_10006detail9transform16transform_kernelINS2_10policy_hubILb1EN4cuda3std3__45tupleIJPK4BodyEEEE10policy1000EiNS7_10__identityEN6thrust24THRUST_300001_SM_1000_NS10device_ptrIS9_EEJSB_EEEvT0_iT1_T2_DpNS2_10kernel_argIT3_EE:
[----:B------:R-:W-:Y:S08]  /*0000*/  LDC R1, c[0x0][0x37c] ;  /* 0x0000df00ff017b82 */ /* 0x000ff00000000800 */
[----:B------:R-:W0:Y:S01]  /*0010*/  LDC.64 R10, c[0x0][0x380] ;  /* 0x0000e000ff0a7b82 */ /* 0x000e220000000a00 */
[----:B------:R-:W1:Y:S01]  /*0020*/  S2R R9, SR_TID.X ;  /* 0x0000000000097919 */ /* 0x000e620000002100 */
[----:B------:R-:W-:Y:S06]  /*0030*/  BSSY.RECONVERGENT B0, `(.L_x_280) ;  /* 0x0000013000007945 */ /* 0x000fec0003800200 */
[----:B------:R-:W2:Y:S01]  /*0040*/  S2UR UR4, SR_CTAID.X ;  /* 0x00000000000479c3 */ /* 0x000ea20000002500 */
[----:B0-----:R-:W-:-:S04]  /*0050*/  IMAD.SHL.U32 R5, R11, 0x80, RZ ;  /* 0x000000800b057824 */ /* 0x001fc800078e00ff */
[----:B--2---:R-:W-:Y:S02]  /*0060*/  IMAD R7, R5, UR4, RZ ;  /* 0x0000000405077c24 */ /* 0x004fe4000f8e02ff */
[----:B-1----:R-:W-:Y:S02]  /*0070*/  IMAD.SHL.U32 R13, R9, 0x80, RZ ;  /* 0x00000080090d7824 */ /* 0x002fe400078e00ff */
[----:B------:R-:W-:-:S05]  /*0080*/  IMAD.IADD R10, R10, 0x1, -R7 ;  /* 0x000000010a0a7824 */ /* 0x000fca00078e0a07 */
[----:B------:R-:W-:-:S05]  /*0090*/  VIMNMX R0, PT, PT, R5, R10, PT ;  /* 0x0000000a05007248 */ /* 0x000fca0003fe0100 */
[----:B------:R-:W-:-:S05]  /*00a0*/  IMAD.SHL.U32 R4, R0, 0x10, RZ ;  /* 0x0000001000047824 */ /* 0x000fca00078e00ff */
[----:B------:R-:W-:-:S13]  /*00b0*/  ISETP.GE.AND P0, PT, R13, R4, PT ;  /* 0x000000040d00720c */ /* 0x000fda0003f06270 */
[----:B------:R-:W-:Y:S05]  /*00c0*/  @P0 BRA `(.L_x_281) ;  /* 0x0000000000240947 */ /* 0x000fea0003800000 */
[----:B------:R-:W0:Y:S02]  /*00d0*/  LDC.64 R2, c[0x0][0x398] ;  /* 0x0000e600ff027b82 */ /* 0x000e240000000a00 */
[----:B0-----:R-:W-:-:S04]  /*00e0*/  IMAD.WIDE.U32 R2, R9, 0x80, R2 ;  /* 0x0000008009027825 */ /* 0x001fc800078e0002 */
[----:B------:R-:W-:-:S07]  /*00f0*/  IMAD.WIDE R2, R7, 0x10, R2 ;  /* 0x0000001007027825 */ /* 0x000fce00078e0202 */
.L_x_282:
[----:B------:R-:W-:Y:S01]  /*0100*/  VIADD R13, R13, 0x4000 ;  /* 0x000040000d0d7836 */ /* 0x000fe20000000000 */
[----:B------:R0:W-:Y:S04]  /*0110*/  CCTL.E.PF2 [R2] ;  /* 0x000000000200798f */ /* 0x0001e80000800100 */
[----:B------:R-:W-:Y:S02]  /*0120*/  ISETP.GE.AND P0, PT, R13, R4, PT ;  /* 0x000000040d00720c */ /* 0x000fe40003f06270 */
[----:B0-----:R-:W-:-:S05]  /*0130*/  IADD3 R2, P1, PT, R2, 0x4000, RZ ;  /* 0x0000400002027810 */ /* 0x001fca0007f3e0ff */
[----:B------:R-:W-:-:S06]  /*0140*/  IMAD.X R3, RZ, RZ, R3, P1 ;  /* 0x000000ffff037224 */ /* 0x000fcc00008e0603 */
[----:B------:R-:W-:Y:S05]  /*0150*/  @!P0 BRA `(.L_x_282) ;  /* 0xfffffffc00e88947 */ /* 0x000fea000383ffff */
.L_x_281:
[----:B------:R-:W-:Y:S05]  /*0160*/  BSYNC.RECONVERGENT B0 ;  /* 0x0000000000007941 */ /* 0x000fea0003800200 */
.L_x_280:
[----:B------:R-:W0:Y:S01]  /*0170*/  LDCU.128 UR8, c[0x0][0x390] ;  /* 0x00007200ff0877ac */ /* 0x000e220008000c00 */
[----:B------:R-:W-:Y:S01]  /*0180*/  ISETP.GT.AND P0, PT, R5, R10, PT ;  /* 0x0000000a0500720c */ /* 0x000fe20003f04270 */
[----:B------:R-:W-:Y:S01]  /*0190*/  IMAD.WIDE R6, R7, 0x10, RZ ;  /* 0x0000001007067825 */ /* 0x000fe200078e02ff */
[----:B------:R-:W1:Y:S02]  /*01a0*/  LDCU.64 UR4, c[0x0][0x358] ;  /* 0x00006b00ff0477ac */ /* 0x000e640008000a00 */
[C---:B0-----:R-:W-:Y:S02]  /*01b0*/  IADD3 R4, P1, PT, R6.reuse, UR10, RZ ;  /* 0x0000000a06047c10 */ /* 0x041fe4000ff3e0ff */
[----:B------:R-:W-:Y:S02]  /*01c0*/  IADD3 R2, P2, PT, R6, UR8, RZ ;  /* 0x0000000806027c10 */ /* 0x000fe4000ff5e0ff */
[C---:B------:R-:W-:Y:S02]  /*01d0*/  IADD3.X R5, PT, PT, R7.reuse, UR11, RZ, P1, !PT ;  /* 0x0000000b07057c10 */ /* 0x040fe40008ffe4ff */
[----:B------:R-:W-:-:S03]  /*01e0*/  IADD3.X R3, PT, PT, R7, UR9, RZ, P2, !PT ;  /* 0x0000000907037c10 */ /* 0x000fc600097fe4ff */
[----:B-1----:R-:W-:Y:S06]  /*01f0*/  @P0 BRA `(.L_x_283) ;  /* 0x0000000800b00947 */ /* 0x002fec0003800000 */
[----:B------:R-:W-:-:S13]  /*0200*/  ISETP.GE.AND P0, PT, R11, 0x1, PT ;  /* 0x000000010b00780c */ /* 0x000fda0003f06270 */
[----:B------:R-:W-:Y:S05]  /*0210*/  @!P0 EXIT ;  /* 0x000000000000894d */ /* 0x000fea0003800000 */
[C---:B------:R-:W-:Y:S01]  /*0220*/  ISETP.GE.U32.AND P1, PT, R11.reuse, 0x8, PT ;  /* 0x000000080b00780c */ /* 0x040fe20003f26070 */
[----:B------:R-:W-:Y:S01]  /*0230*/  HFMA2 R0, -RZ, RZ, 0, 0 ;  /* 0x00000000ff007431 */ /* 0x000fe200000001ff */
[----:B------:R-:W-:-:S04]  /*0240*/  LOP3.LUT R22, R11, 0x7, RZ, 0xc0, !PT ;  /* 0x000000070b167812 */ /* 0x000fc800078ec0ff */
[----:B------:R-:W-:-:S07]  /*0250*/  ISETP.NE.AND P0, PT, R22, RZ, PT ;  /* 0x000000ff1600720c */ /* 0x000fce0003f05270 */
[----:B------:R-:W-:Y:S06]  /*0260*/  @!P1 BRA `(.L_x_284) ;  /* 0x0000000400549947 */ /* 0x000fec0003800000 */
[----:B------:R-:W-:Y:S01]  /*0270*/  IMAD.WIDE.U32 R18, R9, 0x10, R6 ;  /* 0x0000001009127825 */ /* 0x000fe200078e0006 */
[----:B------:R-:W-:Y:S01]  /*0280*/  LOP3.LUT R0, R11, 0x7ffffff8, RZ, 0xc0, !PT ;  /* 0x7ffffff80b007812 */ /* 0x000fe200078ec0ff */
[----:B------:R-:W0:Y:S02]  /*0290*/  LDCU.128 UR8, c[0x0][0x390] ;  /* 0x00007200ff0877ac */ /* 0x000e240008000c00 */
[----:B------:R-:W-:Y:S01]  /*02a0*/  VIADD R17, R9, 0x80 ;  /* 0x0000008009117836 */ /* 0x000fe20000000000 */
[----:B------:R-:W-:Y:S01]  /*02b0*/  LOP3.LUT R8, R18, 0xc, RZ, 0xfc, !PT ;  /* 0x0000000c12087812 */ /* 0x000fe200078efcff */
[----:B------:R-:W-:-:S07]  /*02c0*/  IMAD.MOV R16, RZ, RZ, -R0 ;  /* 0x000000ffff107224 */ /* 0x000fce00078e0a00 */
.L_x_285:
        /* <DEDUP_REMOVED lines=23> */
[----:B----4-:R-:W-:Y:S04]  /*0440*/  STG.E desc[UR4][R14.64+0x8], R20 ;  /* 0x000008140e007986 */ /* 0x010fe8000c101904 */
[----:B-----5:R-:W-:Y:S04]  /*0450*/  STG.E desc[UR4][R14.64+0xc], R24 ;  /* 0x00000c180e007986 */ /* 0x020fe8000c101904 */
[----:B0-----:R-:W2:Y:S04]  /*0460*/  LDG.E R13, desc[UR4][R10.64+0x800] ;  /* 0x000800040a0d7981 */ /* 0x001ea8000c1e1900 */
[----:B------:R-:W3:Y:S04]  /*0470*/  LDG.E R23, desc[UR4][R10.64+0x804] ;  /* 0x000804040a177981 */ /* 0x000ee8000c1e1900 */
[----:B------:R-:W4:Y:S04]  /*0480*/  LDG.E R25, desc[UR4][R10.64+0x808] ;  /* 0x000808040a197981 */ /* 0x000f28000c1e1900 */
[----:B------:R-:W5:Y:S04]  /*0490*/  LDG.E R27, desc[UR4][R10.64+0x80c] ;  /* 0x00080c040a1b7981 */ /* 0x000f68000c1e1900 */
[----:B--2---:R0:W-:Y:S04]  /*04a0*/  STG.E desc[UR4][R14.64+0x800], R13 ;  /* 0x0008000d0e007986 */ /* 0x0041e8000c101904 */
[----:B---3--:R2:W-:Y:S04]  /*04b0*/  STG.E desc[UR4][R14.64+0x804], R23 ;  /* 0x000804170e007986 */ /* 0x0085e8000c101904 */
[----:B----4-:R3:W-:Y:S04]  /*04c0*/  STG.E desc[UR4][R14.64+0x808], R25 ;  /* 0x000808190e007986 */ /* 0x0107e8000c101904 */
[----:B-----5:R4:W-:Y:S04]  /*04d0*/  STG.E desc[UR4][R14.64+0x80c], R27 ;  /* 0x00080c1b0e007986 */ /* 0x0209e8000c101904 */
[----:B-1----:R-:W5:Y:S04]  /*04e0*/  LDG.E R21, desc[UR4][R10.64+0x1000] ;  /* 0x001000040a157981 */ /* 0x002f68000c1e1900 */
[----:B------:R-:W2:Y:S04]  /*04f0*/  LDG.E R29, desc[UR4][R10.64+0x1004] ;  /* 0x001004040a1d7981 */ /* 0x000ea8000c1e1900 */
[----:B------:R-:W3:Y:S04]  /*0500*/  LDG.E R12, desc[UR4][R10.64+0x1008] ;  /* 0x001008040a0c7981 */ /* 0x000ee8000c1e1900 */
[----:B------:R-:W4:Y:S04]  /*0510*/  LDG.E R18, desc[UR4][R10.64+0x100c] ;  /* 0x00100c040a127981 */ /* 0x000f28000c1e1900 */
[----:B-----5:R1:W-:Y:S04]  /*0520*/  STG.E desc[UR4][R14.64+0x1000], R21 ;  /* 0x001000150e007986 */ /* 0x0203e8000c101904 */
[----:B--2---:R2:W-:Y:S04]  /*0530*/  STG.E desc[UR4][R14.64+0x1004], R29 ;  /* 0x0010041d0e007986 */ /* 0x0045e8000c101904 */
[----:B---3--:R3:W-:Y:S04]  /*0540*/  STG.E desc[UR4][R14.64+0x1008], R12 ;  /* 0x0010080c0e007986 */ /* 0x0087e8000c101904 */
[----:B----4-:R4:W-:Y:S04]  /*0550*/  STG.E desc[UR4][R14.64+0x100c], R18 ;  /* 0x00100c120e007986 */ /* 0x0109e8000c101904 */
[----:B0-----:R-:W5:Y:S04]  /*0560*/  LDG.E R13, desc[UR4][R10.64+0x1800] ;  /* 0x001800040a0d7981 */ /* 0x001f68000c1e1900 */
[----:B------:R-:W2:Y:S04]  /*0570*/  LDG.E R23, desc[UR4][R10.64+0x1804] ;  /* 0x001804040a177981 */ /* 0x000ea8000c1e1900 */
[----:B------:R-:W3:Y:S04]  /*0580*/  LDG.E R25, desc[UR4][R10.64+0x1808] ;  /* 0x001808040a197981 */ /* 0x000ee8000c1e1900 */
[----:B------:R-:W4:Y:S04]  /*0590*/  LDG.E R27, desc[UR4][R10.64+0x180c] ;  /* 0x00180c040a1b7981 */ /* 0x000f28000c1e1900 */
[----:B-----5:R0:W-:Y:S04]  /*05a0*/  STG.E desc[UR4][R14.64+0x1800], R13 ;  /* 0x0018000d0e007986 */ /* 0x0201e8000c101904 */
[----:B--2---:R2:W-:Y:S04]  /*05b0*/  STG.E desc[UR4][R14.64+0x1804], R23 ;  /* 0x001804170e007986 */ /* 0x0045e8000c101904 */
[----:B---3--:R3:W-:Y:S04]  /*05c0*/  STG.E desc[UR4][R14.64+0x1808], R25 ;  /* 0x001808190e007986 */ /* 0x0087e8000c101904 */
[----:B----4-:R4:W-:Y:S04]  /*05d0*/  STG.E desc[UR4][R14.64+0x180c], R27 ;  /* 0x00180c1b0e007986 */ /* 0x0109e8000c101904 */
        /* <DEDUP_REMOVED lines=30> */
.L_x_284:
[----:B------:R-:W-:Y:S05]  /*07c0*/  @!P0 EXIT ;  /* 0x000000000000894d */ /* 0x000fea0003800000 */
[----:B------:R-:W0:Y:S01]  /*07d0*/  LDC R8, c[0x0][0x384] ;  /* 0x0000e100ff087b82 */ /* 0x000e220000000800 */
[----:B------:R-:W-:Y:S02]  /*07e0*/  ISETP.GE.U32.AND P0, PT, R22, 0x4, PT ;  /* 0x000000041600780c */ /* 0x000fe40003f06070 */
[----:B0-----:R-:W-:-:S04]  /*07f0*/  LOP3.LUT R12, R8, 0x3, RZ, 0xc0, !PT ;  /* 0x00000003080c7812 */ /* 0x001fc800078ec0ff */
[----:B------:R-:W-:-:S07]  /*0800*/  ISETP.NE.AND P1, PT, R12, RZ, PT ;  /* 0x000000ff0c00720c */ /* 0x000fce0003f25270 */
[----:B------:R-:W-:Y:S06]  /*0810*/  @!P0 BRA `(.L_x_286) ;  /* 0x0000000000908947 */ /* 0x000fec0003800000 */
[----:B------:R-:W-:-:S05]  /*0820*/  LEA R11, R0, R9, 0x7 ;  /* 0x00000009000b7211 */ /* 0x000fca00078e38ff */
        /* <DEDUP_REMOVED lines=35> */
.L_x_286:
        /* <DEDUP_REMOVED lines=25> */
.L_x_287:
        /* <DEDUP_REMOVED lines=13> */
.L_x_283:
[----:B------:R-:W-:-:S13]  /*0cc0*/  ISETP.GE.AND P0, PT, R11, 0x1, PT ;  /* 0x000000010b00780c */ /* 0x000fda0003f06270 */
[----:B------:R-:W-:Y:S05]  /*0cd0*/  @!P0 EXIT ;  /* 0x000000000000894d */ /* 0x000fea0003800000 */
[C---:B------:R-:W-:Y:S01]  /*0ce0*/  ISETP.GE.U32.AND P0, PT, R11.reuse, 0x8, PT ;  /* 0x000000080b00780c */ /* 0x040fe20003f06070 */
[----:B------:R-:W-:Y:S01]  /*0cf0*/  IMAD.MOV.U32 R6, RZ, RZ, RZ ;  /* 0x000000ffff067224 */ /* 0x000fe200078e00ff */
[----:B------:R-:W-:-:S11]  /*0d00*/  LOP3.LUT R20, R11, 0x7, RZ, 0xc0, !PT ;  /* 0x000000070b147812 */ /* 0x000fd600078ec0ff */
[----:B------:R-:W-:Y:S05]  /*0d10*/  @!P0 BRA `(.L_x_288) ;  /* 0x0000000400708947 */ /* 0x000fea0003800000 */
[----:B------:R-:W-:Y:S02]  /*0d20*/  LOP3.LUT R6, R11, 0x7ffffff8, RZ, 0xc0, !PT ;  /* 0x7ffffff80b067812 */ /* 0x000fe400078ec0ff */
[----:B------:R-:W-:-:S07]  /*0d30*/  MOV R7, RZ ;  /* 0x000000ff00077202 */ /* 0x000fce0000000f00 */
.L_x_291:
[----:B0-----:R-:W-:-:S05]  /*0d40*/  IMAD R17, R7, 0x80, R9 ;  /* 0x0000008007117824 */ /* 0x001fca00078e0209 */
        /* <DEDUP_REMOVED lines=18> */
[----:B------:R-:W-:-:S05]  /*0e70*/  VIADD R15, R17, 0x100 ;  /* 0x00000100110f7836 */ /* 0x000fca0000000000 */
[----:B------:R-:W-:Y:S01]  /*0e80*/  ISETP.GE.AND P0, PT, R15, R0, PT ;  /* 0x000000000f00720c */ /* 0x000fe20003f06270 */
[----:B------:R-:W-:-:S05]  /*0e90*/  IMAD.WIDE R14, R27, 0x10, R2 ;  /* 0x000000101b0e7825 */ /* 0x000fca00078e0202 */
[----:B--2---:R1:W-:Y:S04]  /*0ea0*/  @!P1 STG.E desc[UR4][R14.64], R29 ;  /* 0x0000001d0e009986 */ /* 0x0043e8000c101904 */
[----:B---3--:R2:W-:Y:S04]  /*0eb0*/  @!P1 STG.E desc[UR4][R14.64+0x4], R8 ;  /* 0x000004080e009986 */ /* 0x0085e8000c101904 */
[----:B----4-:R-:W-:Y:S04]  /*0ec0*/  @!P1 STG.E desc[UR4][R14.64+0x8], R16 ;  /* 0x000008100e009986 */ /* 0x010fe8000c101904 */
[----:B-----5:R-:W-:Y:S04]  /*0ed0*/  @!P1 STG.E desc[UR4][R14.64+0xc], R18 ;  /* 0x00000c120e009986 */ /* 0x020fe8000c101904 */
[----:B0-----:R-:W3:Y:S04]  /*0ee0*/  @!P0 LDG.E R13, desc[UR4][R10.64+0x800] ;  /* 0x000800040a0d8981 */ /* 0x001ee8000c1e1900 */
[----:B------:R-:W4:Y:S04]  /*0ef0*/  @!P0 LDG.E R19, desc[UR4][R10.64+0x804] ;  /* 0x000804040a138981 */ /* 0x000f28000c1e1900 */
[----:B------:R-:W5:Y:S04]  /*0f00*/  @!P0 LDG.E R21, desc[UR4][R10.64+0x808] ;  /* 0x000808040a158981 */ /* 0x000f68000c1e1900 */
[----:B------:R-:W2:Y:S01]  /*0f10*/  @!P0 LDG.E R23, desc[UR4][R10.64+0x80c] ;  /* 0x00080c040a178981 */ /* 0x000ea2000c1e1900 */
[----:B------:R-:W-:-:S05]  /*0f20*/  VIADD R25, R17, 0x180 ;  /* 0x0000018011197836 */ /* 0x000fca0000000000 */
[----:B------:R-:W-:Y:S01]  /*0f30*/  ISETP.GE.AND P1, PT, R25, R0, PT ;  /* 0x000000001900720c */ /* 0x000fe20003f26270 */
[----:B---3--:R0:W-:Y:S04]  /*0f40*/  @!P0 STG.E desc[UR4][R14.64+0x800], R13 ;  /* 0x0008000d0e008986 */ /* 0x0081e8000c101904 */
[----:B----4-:R3:W-:Y:S04]  /*0f50*/  @!P0 STG.E desc[UR4][R14.64+0x804], R19 ;  /* 0x000804130e008986 */ /* 0x0107e8000c101904 */
[----:B-----5:R4:W-:Y:S04]  /*0f60*/  @!P0 STG.E desc[UR4][R14.64+0x808], R21 ;  /* 0x000808150e008986 */ /* 0x0209e8000c101904 */
[----:B--2---:R2:W-:Y:S04]  /*0f70*/  @!P0 STG.E desc[UR4][R14.64+0x80c], R23 ;  /* 0x00080c170e008986 */ /* 0x0045e8000c101904 */
[----:B------:R-:W5:Y:S04]  /*0f80*/  @!P1 LDG.E R25, desc[UR4][R10.64+0x1000] ;  /* 0x001000040a199981 */ /* 0x000f68000c1e1900 */
[----:B------:R-:W3:Y:S04]  /*0f90*/  @!P1 LDG.E R27, desc[UR4][R10.64+0x1004] ;  /* 0x001004040a1b9981 */ /* 0x000ee8000c1e1900 */
[----:B-1----:R-:W4:Y:S04]  /*0fa0*/  @!P1 LDG.E R29, desc[UR4][R10.64+0x1008] ;  /* 0x001008040a1d9981 */ /* 0x002f28000c1e1900 */
[----:B------:R-:W2:Y:S01]  /*0fb0*/  @!P1 LDG.E R8, desc[UR4][R10.64+0x100c] ;  /* 0x00100c040a089981 */ /* 0x000ea2000c1e1900 */
[----:B------:R-:W-:-:S04]  /*0fc0*/  IADD3 R12, PT, PT, R17, 0x200, RZ ;  /* 0x00000200110c7810 */ /* 0x000fc80007ffe0ff */
[----:B------:R-:W-:Y:S01]  /*0fd0*/  ISETP.GE.AND P0, PT, R12, R0, PT ;  /* 0x000000000c00720c */ /* 0x000fe20003f06270 */
[----:B-----5:R1:W-:Y:S04]  /*0fe0*/  @!P1 STG.E desc[UR4][R14.64+0x1000], R25 ;  /* 0x001000190e009986 */ /* 0x0203e8000c101904 */
[----:B---3--:R3:W-:Y:S04]  /*0ff0*/  @!P1 STG.E desc[UR4][R14.64+0x1004], R27 ;  /* 0x0010041b0e009986 */ /* 0x0087e8000c101904 */
[----:B----4-:R4:W-:Y:S04]  /*1000*/  @!P1 STG.E desc[UR4][R14.64+0x1008], R29 ;  /* 0x0010081d0e009986 */ /* 0x0109e8000c101904 */
[----:B--2---:R2:W-:Y:S04]  /*1010*/  @!P1 STG.E desc[UR4][R14.64+0x100c], R8 ;  /* 0x00100c080e009986 */ /* 0x0045e8000c101904 */
[----:B0-----:R-:W5:Y:S04]  /*1020*/  @!P0 LDG.E R13, desc[UR4][R10.64+0x1800] ;  /* 0x001800040a0d8981 */ /* 0x001f68000c1e1900 */
[----:B------:R-:W3:Y:S04]  /*1030*/  @!P0 LDG.E R19, desc[UR4][R10.64+0x1804] ;  /* 0x001804040a138981 */ /* 0x000ee8000c1e1900 */
[----:B------:R-:W4:Y:S04]  /*1040*/  @!P0 LDG.E R21, desc[UR4][R10.64+0x1808] ;  /* 0x001808040a158981 */ /* 0x000f28000c1e1900 */
[----:B------:R-:W2:Y:S01]  /*1050*/  @!P0 LDG.E R23, desc[UR4][R10.64+0x180c] ;  /* 0x00180c040a178981 */ /* 0x000ea2000c1e1900 */
[----:B------:R-:W-:-:S05]  /*1060*/  VIADD R12, R17, 0x280 ;  /* 0x00000280110c7836 */ /* 0x000fca0000000000 */
[----:B------:R-:W-:Y:S01]  /*1070*/  ISETP.GE.AND P1, PT, R12, R0, PT ;  /* 0x000000000c00720c */ /* 0x000fe20003f26270 */
[----:B-----5:R0:W-:Y:S04]  /*1080*/  @!P0 STG.E desc[UR4][R14.64+0x1800], R13 ;  /* 0x0018000d0e008986 */ /* 0x0201e8000c101904 */
[----:B---3--:R3:W-:Y:S04]  /*1090*/  @!P0 STG.E desc[UR4][R14.64+0x1804], R19 ;  /* 0x001804130e008986 */ /* 0x0087e8000c101904 */
[----:B----4-:R4:W-:Y:S04]  /*10a0*/  @!P0 STG.E desc[UR4][R14.64+0x1808], R21 ;  /* 0x001808150e008986 */ /* 0x0109e8000c101904 */
[----:B--2---:R2:W-:Y:S04]  /*10b0*/  @!P0 STG.E desc[UR4][R14.64+0x180c], R23 ;  /* 0x00180c170e008986 */ /* 0x0045e8000c101904 */
[----:B-1----:R-:W5:Y:S04]  /*10c0*/  @!P1 LDG.E R25, desc[UR4][R10.64+0x2000] ;  /* 0x002000040a199981 */ /* 0x002f68000c1e1900 */
        /* <DEDUP_REMOVED lines=9> */
[----:B0-----:R-:W2:Y:S04]  /*1160*/  @!P0 LDG.E R13, desc[UR4][R10.64+0x2800] ;  /* 0x002800040a0d8981 */ /* 0x001ea8000c1e1900 */
[----:B------:R-:W3:Y:S04]  /*1170*/  @!P0 LDG.E R19, desc[UR4][R10.64+0x2804] ;  /* 0x002804040a138981 */ /* 0x000ee8000c1e1900 */
[----:B------:R-:W4:Y:S04]  /*1180*/  @!P0 LDG.E R21, desc[UR4][R10.64+0x2808] ;  /* 0x002808040a158981 */ /* 0x000f28000c1e1900 */
[----:B------:R-:W5:Y:S01]  /*1190*/  @!P0 LDG.E R23, desc[UR4][R10.64+0x280c] ;  /* 0x00280c040a178981 */ /* 0x000f62000c1e1900 */
[----:B------:R-:W-:Y:S01]  /*11a0*/  VIADD R17, R17, 0x380 ;  /* 0x0000038011117836 */ /* 0x000fe20000000000 */
[----:B------:R-:W-:Y:S01]  /*11b0*/  BSSY.RECONVERGENT B0, `(.L_x_289) ;  /* 0x0000011000007945 */ /* 0x000fe20003800200 */
[----:B------:R-:W-:-:S05]  /*11c0*/  VIADD R7, R7, 0x8 ;  /* 0x0000000807077836 */ /* 0x000fca0000000000 */
[----:B------:R-:W-:Y:S01]  /*11d0*/  ISETP.NE.AND P1, PT, R7, R6, PT ;  /* 0x000000060700720c */ /* 0x000fe20003f25270 */
[----:B--2---:R1:W-:Y:S04]  /*11e0*/  @!P0 STG.E desc[UR4][R14.64+0x2800], R13 ;  /* 0x0028000d0e008986 */ /* 0x0043e8000c101904 */
[----:B---3--:R1:W-:Y:S04]  /*11f0*/  @!P0 STG.E desc[UR4][R14.64+0x2804], R19 ;  /* 0x002804130e008986 */ /* 0x0083e8000c101904 */
[----:B----4-:R1:W-:Y:S04]  /*1200*/  @!P0 STG.E desc[UR4][R14.64+0x2808], R21 ;  /* 0x002808150e008986 */ /* 0x0103e8000c101904 */
[----:B-----5:R1:W-:Y:S01]  /*1210*/  @!P0 STG.E desc[UR4][R14.64+0x280c], R23 ;  /* 0x00280c170e008986 */ /* 0x0203e2000c101904 */
[----:B------:R-:W-:-:S13]  /*1220*/  ISETP.GE.AND P0, PT, R17, R0, PT ;  /* 0x000000001100720c */ /* 0x000fda0003f06270 */
[----:B-1----:R-:W-:Y:S05]  /*1230*/  @P0 BRA `(.L_x_290) ;  /* 0x0000000000200947 */ /* 0x002fea0003800000 */
        /* <DEDUP_REMOVED lines=8> */
.L_x_290:
[----:B------:R-:W-:Y:S05]  /*12c0*/  BSYNC.RECONVERGENT B0 ;  /* 0x0000000000007941 */ /* 0x000fea0003800200 */
.L_x_289:
[----:B------:R-:W-:Y:S05]  /*12d0*/  @P1 BRA `(.L_x_291) ;  /* 0xfffffff800981947 */ /* 0x000fea000383ffff */
.L_x_288:
[----:B------:R-:W-:-:S13]  /*12e0*/  ISETP.NE.AND P0, PT, R20, RZ, PT ;  /* 0x000000ff1400720c */ /* 0x000fda0003f05270 */
[----:B------:R-:W-:Y:S05]  /*12f0*/  @!P0 EXIT ;  /* 0x000000000000894d */ /* 0x000fea0003800000 */
[----:B------:R-:W1:Y:S01]  /*1300*/  LDC R7, c[0x0][0x384] ;  /* 0x0000e100ff077b82 */ /* 0x000e620000000800 */
[----:B------:R-:W-:Y:S02]  /*1310*/  ISETP.GE.U32.AND P1, PT, R20, 0x4, PT ;  /* 0x000000041400780c */ /* 0x000fe40003f26070 */
[----:B-1----:R-:W-:-:S04]  /*1320*/  LOP3.LUT R8, R7, 0x3, RZ, 0xc0, !PT ;  /* 0x0000000307087812 */ /* 0x002fc800078ec0ff */
[----:B------:R-:W-:-:S07]  /*1330*/  ISETP.NE.AND P0, PT, R8, RZ, PT ;  /* 0x000000ff0800720c */ /* 0x000fce0003f05270 */
[----:B------:R-:W-:Y:S06]  /*1340*/  @!P1 BRA `(.L_x_292) ;  /* 0x0000000000c49947 */ /* 0x000fec0003800000 */
[----:B0-----:R-:W-:-:S04]  /*1350*/  LEA R15, R6, R9, 0x7 ;  /* 0x00000009060f7211 */ /* 0x001fc800078e38ff */
        /* <DEDUP_REMOVED lines=9> */
[----:B------:R-:W-:Y:S01]  /*13f0*/  @!P1 IMAD.WIDE R10, R19, 0x10, R4 ;  /* 0x00000010130a9825 */ /* 0x000fe200078e0204 */
        /* <DEDUP_REMOVED lines=16> */
[----:B0-----:R-:W2:Y:S04]  /*1500*/  @!P2 LDG.E R17, desc[UR4][R12.64] ;  /* 0x000000040c11a981 */ /* 0x001ea8000c1e1900 */
        /* <DEDUP_REMOVED lines=11> */
[----:B-1----:R-:W3:Y:S04]  /*15c0*/  @!P1 LDG.E R19, desc[UR4][R10.64] ;  /* 0x000000040a139981 */ /* 0x002ee8000c1e1900 */
[----:B------:R-:W4:Y:S04]  /*15d0*/  @!P1 LDG.E R27, desc[UR4][R10.64+0x4] ;  /* 0x000004040a1b9981 */ /* 0x000f28000c1e1900 */
[----:B------:R-:W5:Y:S04]  /*15e0*/  @!P1 LDG.E R29, desc[UR4][R10.64+0x8] ;  /* 0x000008040a1d9981 */ /* 0x000f68000c1e1900 */
[----:B------:R-:W2:Y:S01]  /*15f0*/  @!P1 LDG.E R16, desc[UR4][R10.64+0xc] ;  /* 0x00000c040a109981 */ /* 0x000ea2000c1e1900 */
[----:B------:R-:W-:-:S04]  /*1600*/  @!P1 IMAD.WIDE R12, R26, 0x10, R2 ;  /* 0x000000101a0c9825 */ /* 0x000fc800078e0202 */
[----:B------:R-:W-:Y:S01]  /*1610*/  VIADD R6, R6, 0x4 ;  /* 0x0000000406067836 */ /* 0x000fe20000000000 */
[----:B---3--:R1:W-:Y:S04]  /*1620*/  @!P1 STG.E desc[UR4][R12.64], R19 ;  /* 0x000000130c009986 */ /* 0x0083e8000c101904 */
[----:B----4-:R1:W-:Y:S04]  /*1630*/  @!P1 STG.E desc[UR4][R12.64+0x4], R27 ;  /* 0x0000041b0c009986 */ /* 0x0103e8000c101904 */
[----:B-----5:R1:W-:Y:S04]  /*1640*/  @!P1 STG.E desc[UR4][R12.64+0x8], R29 ;  /* 0x0000081d0c009986 */ /* 0x0203e8000c101904 */
[----:B--2---:R1:W-:Y:S02]  /*1650*/  @!P1 STG.E desc[UR4][R12.64+0xc], R16 ;  /* 0x00000c100c009986 */ /* 0x0043e4000c101904 */
.L_x_292:
[----:B------:R-:W-:Y:S05]  /*1660*/  @!P0 EXIT ;  /* 0x000000000000894d */ /* 0x000fea0003800000 */
[----:B------:R-:W-:Y:S02]  /*1670*/  ISETP.NE.AND P1, PT, R8, 0x1, PT ;  /* 0x000000010800780c */ /* 0x000fe40003f25270 */
[----:B------:R-:W-:-:S04]  /*1680*/  LOP3.LUT R7, R7, 0x1, RZ, 0xc0, !PT ;  /* 0x0000000107077812 */ /* 0x000fc800078ec0ff */
[----:B------:R-:W-:-:S07]  /*1690*/  ISETP.NE.U32.AND P0, PT, R7, 0x1, PT ;  /* 0x000000010700780c */ /* 0x000fce0003f05070 */
[----:B------:R-:W-:Y:S06]  /*16a0*/  @!P1 BRA `(.L_x_293) ;  /* 0x0000000000649947 */ /* 0x000fec0003800000 */
[----:B0-----:R-:W-:-:S04]  /*16b0*/  LEA R15, R6, R9, 0x7 ;  /* 0x00000009060f7211 */ /* 0x001fc800078e38ff */
[----:B------:R-:W-:-:S13]  /*16c0*/  ISETP.GE.AND P1, PT, R15, R0, PT ;  /* 0x000000000f00720c */ /* 0x000fda0003f26270 */
[----:B-1----:R-:W-:-:S05]  /*16d0*/  @!P1 IMAD.WIDE R12, R15, 0x10, R4 ;  /* 0x000000100f0c9825 */ /* 0x002fca00078e0204 */
        /* <DEDUP_REMOVED lines=12> */
[----:B------:R-:W3:Y:S04]  /*17a0*/  @!P2 LDG.E R23, desc[UR4][R10.64] ;  /* 0x000000040a17a981 */ /* 0x000ee8000c1e1900 */
        /* <DEDUP_REMOVED lines=9> */
.L_x_293:
[----:B------:R-:W-:Y:S05]  /*1840*/  @P0 EXIT ;  /* 0x000000000000094d */ /* 0x000fea0003800000 */
[----:B0-----:R-:W-:-:S05]  /*1850*/  IMAD R15, R6, 0x80, R9 ;  /* 0x00000080060f7824 */ /* 0x001fca00078e0209 */
[----:B------:R-:W-:-:S13]  /*1860*/  ISETP.GE.AND P0, PT, R15, R0, PT ;  /* 0x000000000f00720c */ /* 0x000fda0003f06270 */
[----:B------:R-:W-:Y:S05]  /*1870*/  @P0 EXIT ;  /* 0x000000000000094d */ /* 0x000fea0003800000 */
[----:B------:R-:W-:-:S05]  /*1880*/  IMAD.WIDE R4, R15, 0x10, R4 ;  /* 0x000000100f047825 */ /* 0x000fca00078e0204 */
[----:B------:R-:W2:Y:S04]  /*1890*/  LDG.E R7, desc[UR4][R4.64] ;  /* 0x0000000404077981 */ /* 0x000ea8000c1e1900 */
[----:B------:R-:W4:Y:S04]  /*18a0*/  LDG.E R9, desc[UR4][R4.64+0x4] ;  /* 0x0000040404097981 */ /* 0x000f28000c1e1900 */
[----:B------:R-:W5:Y:S04]  /*18b0*/  LDG.E R11, desc[UR4][R4.64+0x8] ;  /* 0x00000804040b7981 */ /* 0x000f68000c1e1900 */
[----:B-1-3--:R-:W3:Y:S01]  /*18c0*/  LDG.E R13, desc[UR4][R4.64+0xc] ;  /* 0x00000c04040d7981 */ /* 0x00aee2000c1e1900 */
[----:B------:R-:W-:-:S05]  /*18d0*/  IMAD.WIDE R2, R15, 0x10, R2 ;  /* 0x000000100f027825 */ /* 0x000fca00078e0202 */
[----:B--2---:R-:W-:Y:S04]  /*18e0*/  STG.E desc[UR4][R2.64], R7 ;  /* 0x0000000702007986 */ /* 0x004fe8000c101904 */
[----:B----4-:R-:W-:Y:S04]  /*18f0*/  STG.E desc[UR4][R2.64+0x4], R9 ;  /* 0x0000040902007986 */ /* 0x010fe8000c101904 */
[----:B-----5:R-:W-:Y:S04]  /*1900*/  STG.E desc[UR4][R2.64+0x8], R11 ;  /* 0x0000080b02007986 */ /* 0x020fe8000c101904 */
[----:B---3--:R-:W-:Y:S01]  /*1910*/  STG.E desc[UR4][R2.64+0xc], R13 ;  /* 0x00000c0d02007986 */ /* 0x008fe2000c101904 */
[----:B------:R-:W-:Y:S05]  /*1920*/  EXIT ;  /* 0x000000000000794d */ /* 0x000fea0003800000 */
.L_x_294:
        /* <DEDUP_REMOVED lines=13> */
.L_x_472:


//--------------------- .text._ZN3cub18CUB_300001_SM_10006detail9transform16transform_kernelINS2_10policy_hubILb1EN4cuda3std3__45tupleIJN6thrust24THRUST_300001_SM_1000_NS7pointerI4BodyNSA_8cuda_cub3tagENSA_11use_defaultESF_EEEEEE10policy1000ElNS7_10__identityEPSC_JSL_EEEvT0_iT1_T2_DpNS2_10kernel_argIT3_EE --------------------------
	.section	.text._ZN3cub18CUB_300001_SM_10006detail9transform16transform_kernelINS2_10policy_hubILb1EN4cuda3std3__45tupleIJN6thrust24THRUST_300001_SM_1000_NS7pointerI4BodyNSA_8cuda_cub3tagENSA_11use_defaultESF_EEEEEE10policy1000ElNS7_10__identityEPSC_JSL_EEEvT0_iT1_T2_DpNS2_10kernel_argIT3_EE,"ax",@progbits
	.align	128
        .global         _ZN3cub18CUB_300001_SM_10006detail9transform16transform_kernelINS2_10policy_hubILb1EN4cuda3std3__45tupleIJN6thrust24THRUST_300001_SM_1000_NS7pointerI4BodyNSA_8cuda_cub3tagENSA_11use_defaultESF_EEEEEE10policy1000ElNS7_10__identityEPSC_JSL_EEEvT0_iT1_T2_DpNS2_10kernel_argIT3_EE
        .type           _ZN3cub18CUB_300001_SM_10006detail9transform16transform_kernelINS2_10policy_hubILb1EN4cuda3std3__45tupleIJN6thrust24THRUST_300001_SM_1000_NS7pointerI4BodyNSA_8cuda_cub3tagENSA_11use_defaultESF_EEEEEE10policy1000ElNS7_10__identityEPSC_JSL_EEEvT0_iT1_T2_DpNS2_10kernel_argIT3_EE,@function
        .size           _ZN3cub18CUB_300001_SM_10006detail9transform16transform_kernelINS2_10policy_hubILb1EN4cuda3std3__45tupleIJN6thrust24THRUST_300001_SM_1000_NS7pointerI4BodyNSA_8cuda_cub3tagENSA_11use_defaultESF_EEEEEE10policy1000ElNS7_10__identityEPSC_JSL_EEEvT0_iT1_T2_DpNS2_10kernel_argIT3_EE,(.L_x_473 - _ZN3cub18CUB_300001_SM_10006detail9transform16transform_kernelINS2_10policy_hubILb1EN4cuda3std3__45tupleIJN6thrust24THRUST_300001_SM_1000_NS7pointerI4BodyNSA_8cuda_cub3tagENSA_11use_defaultESF_EEEEEE10policy1000ElNS7_10__identityEPSC_JSL_EEEvT0_iT1_T2_DpNS2_10kernel_argIT3_EE)
        .other          _ZN3cub18CUB_300001_SM_10006detail9transform16transform_kernelINS2_10policy_hubILb1EN4cuda3std3__45tupleIJN6thrust24THRUST_300001_SM_1000_NS7pointerI4BodyNSA_8cuda_cub3tagENSA_11use_defaultESF_EEEEEE10policy1000ElNS7_10__identityEPSC_JSL_EEEvT0_iT1_T2_DpNS2_10kernel_argIT3_EE,@"STO_CUDA_ENTRY STV_DEFAULT"
_ZN3cub18CUB_300001_SM_10006detail9transform16transform_kernelINS2_10policy_hubILb1EN4cuda3std3__45tupleIJN6thrust24THRUST_300001_SM_1000_NS7pointerI4BodyNSA_8cuda_cub3tagENSA_11use_defaultESF_EEEEEE10policy1000ElNS7_10__identityEPSC_JSL_EEEvT0_iT1_T2_DpNS2_10kernel_argIT3_EE:
.text._ZN3cub18CUB_300001_SM_10006detail9transform16transform_kernelINS2_10policy_hubILb1EN4cuda3std3__45tupleIJN6thrust24THRUST_300001_SM_1000_NS7pointerI4BodyNSA_8cuda_cub3tagENSA_11use_defaultESF_EEEEEE10policy1000ElNS7_10__identityEPSC_JSL_EEEvT0_iT1_T2_DpNS2_10kernel_argIT3_EE:
        /* <DEDUP_REMOVED lines=24> */
.L_x_297:
[----:B------:R-:W-:Y:S01]  /*0180*/  VIADD R11, R11, 0x4000 ;  /* 0x000040000b0b7836 */ /* 0x000fe20000000000 */
[----:B------:R0:W-:Y:S04]  /*0190*/  CCTL.E.PF2 [R8] ;  /* 0x000000000800798f */ /* 0x0001e80000800100 */
[----:B------:R-:W-:Y:S02]  /*01a0*/  ISETP.GE.AND P0, PT, R11, R4, PT ;  /* 0x000000040b00720c */ /* 0x000fe40003f06270 */
[----:B0-----:R-:W-:-:S05]  /*01b0*/  IADD3 R8, P1, PT, R8, 0x4000, RZ ;  /* 0x0000400008087810 */ /* 0x001fca0007f3e0ff */
[----:B------:R-:W-:-:S06]  /*01c0*/  IMAD.X R9, RZ, RZ, R9, P1 ;  /* 0x000000ffff097224 */ /* 0x000fcc00008e0609 */
[----:B------:R-:W-:Y:S05]  /*01d0*/  @!P0 BRA `(.L_x_297) ;  /* 0xfffffffc00e88947 */ /* 0x000fea000383ffff */
.L_x_296:
[----:B------:R-:W-:Y:S05]  /*01e0*/  BSYNC.RECONVERGENT B0 ;  /* 0x0000000000007941 */ /* 0x000fea0003800200 */
.L_x_295:
        /* <DEDUP_REMOVED lines=63> */
.L_x_301:
[----:B------:R-:W-:Y:S05]  /*05e0*/  BSYNC.RECONVERGENT B0 ;  /* 0x0000000000007941 */ /* 0x000fea0003800200 */
.L_x_300:
        /* <DEDUP_REMOVED lines=10> */
.L_x_303:
[----:B------:R-:W-:Y:S05]  /*0690*/  BSYNC.RECONVERGENT B0 ;  /* 0x0000000000007941 */ /* 0x000fea0003800200 */
.L_x_302:
        /* <DEDUP_REMOVED lines=10> */
.L_x_305:
[----:B------:R-:W-:Y:S05]  /*0740*/  BSYNC.RECONVERGENT B0 ;  /* 0x0000000000007941 */ /* 0x000fea0003800200 */
.L_x_304:
        /* <DEDUP_REMOVED lines=10> */
.L_x_307:
[----:B------:R-:W-:Y:S05]  /*07f0*/  BSYNC.RECONVERGENT B0 ;  /* 0x0000000000007941 */ /* 0x000fea0003800200 */
.L_x_306:
        /* <DEDUP_REMOVED lines=10> */
.L_x_309:
[----:B------:R-:W-:Y:S05]  /*08a0*/  BSYNC.RECONVERGENT B0 ;  /* 0x0000000000007941 */ /* 0x000fea0003800200 */
.L_x_308:
        /* <DEDUP_REMOVED lines=10> */
.L_x_311:
[----:B------:R-:W-:Y:S05]  /*0950*/  BSYNC.RECONVERGENT B0 ;  /* 0x0000000000007941 */ /* 0x000fea0003800200 */
.L_x_310:
[----:B------:R-:W-:Y:S05]  /*0960*/  @!P0 BRA `(.L_x_299) ;  /* 0x00000004006c8947 */ /* 0x000fea0003800000 */
[----:B------:R-:W-:-:S07]  /*0970*/  HFMA2 R0, -RZ, RZ, 0, 4.76837158203125e-07 ;  /* 0x00000008ff007431 */ /* 0x000fce00000001ff */
.L_x_314:
        /* <DEDUP_REMOVED lines=88> */
.L_x_313:
[----:B------:R-:W-:Y:S05]  /*0f00*/  BSYNC.RECONVERGENT B0 ;  /* 0x0000000000007941 */ /* 0x000fea0003800200 */
.L_x_312:
[----:B------:R-:W-:Y:S05]  /*0f10*/  @P1 BRA `(.L_x_314) ;  /* 0xfffffff800981947 */ /* 0x000fea000383ffff */
.L_x_299:
        /* <DEDUP_REMOVED lines=56> */
.L_x_315:
        /* <DEDUP_REMOVED lines=30> */
.L_x_316:
        /* <DEDUP_REMOVED lines=15> */
.L_x_298:
        /* <DEDUP_REMOVED lines=12> */
.L_x_318:
        /* <DEDUP_REMOVED lines=79> */
.L_x_317:
        /* <DEDUP_REMOVED lines=41> */
.L_x_319:
        /* <DEDUP_REMOVED lines=25> */
.L_x_320:
        /* <DEDUP_REMOVED lines=13> */
.L_x_321:
        /* <DEDUP_REMOVED lines=15> */
.L_x_473:


//--------------------- .text._ZN3cub18CUB_300001_SM_10006detail9transform16transform_kernelINS2_10policy_hubILb1EN4cuda3std3__45tupleIJN6thrust24THRUST_300001_SM_1000_NS7pointerI4BodyNSA_8cuda_cub3tagENSA_11use_defaultESF_EEEEEE10policy1000EiNS7_10__identityEPSC_JSL_EEEvT0_iT1_T2_DpNS2_10kernel_argIT3_EE --------------------------
	.section	.text._ZN3cub18CUB_300001_SM_10006detail9transform16transform_kernelINS2_10policy_hubILb1EN4cuda3std3__45tupleIJN6thrust24THRUST_300001_SM_1000_NS7pointerI4BodyNSA_8cuda_cub3tagENSA_11use_defaultESF_EEEEEE10policy1000EiNS7_10__identityEPSC_JSL_EEEvT0_iT1_T2_DpNS2_10kernel_argIT3_EE,"ax",@progbits
	.align	128
        .global         _ZN3cub18CUB_300001_SM_10006detail9transform16transform_kernelINS2_10policy_hubILb1EN4cuda3std3__45tupleIJN6thrust24THRUST_300001_SM_1000_NS7pointerI4BodyNSA_8cuda_cub3tagENSA_11use_defaultESF_EEEEEE10policy1000EiNS7_10__identityEPSC_JSL_EEEvT0_iT1_T2_DpNS2_10kernel_argIT3_EE
        .type           _ZN3cub18CUB_300001_SM_10006detail9transform16transform_kernelINS2_10policy_hubILb1EN4cuda3std3__45tupleIJN6thrust24THRUST_300001_SM_1000_NS7pointerI4BodyNSA_8cuda_cub3tagENSA_11use_defaultESF_EEEEEE10policy1000EiNS7_10__identityEPSC_JSL_EEEvT0_iT1_T2_DpNS2_10kernel_argIT3_EE,@function
        .size           _ZN3cub18CUB_300001_SM_10006detail9transform16transform_kernelINS2_10policy_hubILb1EN4cuda3std3__45tupleIJN6thrust24THRUST_300001_SM_1000_NS7pointerI4BodyNSA_8cuda_cub3tagENSA_11use_defaultESF_EEEEEE10policy1000EiNS7_10__identityEPSC_JSL_EEEvT0_iT1_T2_DpNS2_10kernel_argIT3_EE,(.L_x_474 - _ZN3cub18CUB_300001_SM_10006detail9transform16transform_kernelINS2_10policy_hubILb1EN4cuda3std3__45tupleIJN6thrust24THRUST_300001_SM_1000_NS7pointerI4BodyNSA_8cuda_cub3tagENSA_11use_defaultESF_EEEEEE10policy1000EiNS7_10__identityEPSC_JSL_EEEvT0_iT1_T2_DpNS2_10kernel_argIT3_EE)
        .other          _ZN3cub18CUB_300001_SM_10006detail9transform16transform_kernelINS2_10policy_hubILb1EN4cuda3std3__45tupleIJN6thrust24THRUST_300001_SM_1000_NS7pointerI4BodyNSA_8cuda_cub3tagENSA_11use_defaultESF_EEEEEE10policy1000EiNS7_10__identityEPSC_JSL_EEEvT0_iT1_T2_DpNS2_10kernel_argIT3_EE,@"STO_CUDA_ENTRY STV_DEFAULT"
_ZN3cub18CUB_300001_SM_10006detail9transform16transform_kernelINS2_10policy_hubILb1EN4cuda3std3__45tupleIJN6thrust24THRUST_300001_SM_1000_NS7pointerI4BodyNSA_8cuda_cub3tagENSA_11use_defaultESF_EEEEEE10policy1000EiNS7_10__identityEPSC_JSL_EEEvT0_iT1_T2_DpNS2_10kernel_argIT3_EE:
.text._ZN3cub18CUB_300001_SM_10006detail9transform16transform_kernelINS2_10policy_hubILb1EN4cuda3std3__45tupleIJN6thrust24THRUST_300001_SM_1000_NS7pointerI4BodyNSA_8cuda_cub3tagENSA_11use_defaultESF_EEEEEE10policy1000EiNS7_10__identityEPSC_JSL_EEEvT0_iT1_T2_DpNS2_10kernel_argIT3_EE:
        /* <DEDUP_REMOVED lines=16> */
.L_x_324:
[----:B------:R-:W-:Y:S01]  /*0100*/  VIADD R13, R13, 0x4000 ;  /* 0x000040000d0d7836 */ /* 0x000fe20000000000 */
[----:B------:R0:W-:Y:S04]  /*0110*/  CCTL.E.PF2 [R2] ;  /* 0x000000000200798f */ /* 0x0001e80000800100 */
[----:B------:R-:W-:Y:S02]  /*0120*/  ISETP.GE.AND P0, PT, R13, R4, PT ;  /* 0x000000040d00720c */ /* 0x000fe40003f06270 */
[----:B0-----:R-:W-:-:S05]  /*0130*/  IADD3 R2, P1, PT, R2, 0x4000, RZ ;  /* 0x0000400002027810 */ /* 0x001fca0007f3e0ff */
[----:B------:R-:W-:-:S06]  /*0140*/  IMAD.X R3, RZ, RZ, R3, P1 ;  /* 0x000000ffff037224 */ /* 0x000fcc00008e0603 */
[----:B------:R-:W-:Y:S05]  /*0150*/  @!P0 BRA `(.L_x_324) ;  /* 0xfffffffc00e88947 */ /* 0x000fea000383ffff */
.L_x_323:
[----:B------:R-:W-:Y:S05]  /*0160*/  BSYNC.RECONVERGENT B0 ;  /* 0x0000000000007941 */ /* 0x000fea0003800200 */
.L_x_322:
        /* <DEDUP_REMOVED lines=22> */
.L_x_327:
        /* <DEDUP_REMOVED lines=79> */
.L_x_326:
        /* <DEDUP_REMOVED lines=42> */
.L_x_328:
        /* <DEDUP_REMOVED lines=25> */
.L_x_329:
        /* <DEDUP_REMOVED lines=13> */
.L_x_325:
        /* <DEDUP_REMOVED lines=8> */
.L_x_333:
        /* <DEDUP_REMOVED lines=88> */
.L_x_332:
[----:B------:R-:W-:Y:S05]  /*12c0*/  BSYNC.RECONVERGENT B0 ;  /* 0x0000000000007941 */ /* 0x000fea0003800200 */
.L_x_331:
[----:B------:R-:W-:Y:S05]  /*12d0*/  @P1 BRA `(.L_x_333) ;  /* 0xfffffff800981947 */ /* 0x000fea000383ffff */
.L_x_330:
        /* <DEDUP_REMOVED lines=56> */
.L_x_334:
        /* <DEDUP_REMOVED lines=30> */
.L_x_335:
        /* <DEDUP_REMOVED lines=15> */
.L_x_336:
        /* <DEDUP_REMOVED lines=13> */
.L_x_474:


//--------------------- .text._ZN3cub18CUB_300001_SM_10006detail9transform16transform_kernelINS2_10policy_hubILb1EN4cuda3std3__45tupleIJN6thrust24THRUST_300001_SM_1000_NS7pointerI4BodyNSA_8cuda_cub3tagENSA_11use_defaultESF_EEEEEE10policy1000ElNS7_10__identityENSA_10device_ptrISC_EEJPSC_EEEvT0_iT1_T2_DpNS2_10kernel_argIT3_EE --------------------------
	.section	.text._ZN3cub18CUB_300001_SM_10006detail9transform16transform_kernelINS2_10policy_hubILb1EN4cuda3std3__45tupleIJN6thrust24THRUST_300001_SM_1000_NS7pointerI4BodyNSA_8cuda_cub3tagENSA_11use_defaultESF_EEEEEE10policy1000ElNS7_10__identityENSA_10device_ptrISC_EEJPSC_EEEvT0_iT1_T2_DpNS2_10kernel_argIT3_EE,"ax",@progbits
	.align	128
        .global         _ZN3cub18CUB_300001_SM_10006detail9transform16transform_kernelINS2_10policy_hubILb1EN4cuda3std3__45tupleIJN6thrust24THRUST_300001_SM_1000_NS7pointerI4BodyNSA_8cuda_cub3tagENSA_11use_defaultESF_EEEEEE10policy1000ElNS7_10__identityENSA_10device_ptrISC_EEJPSC_EEEvT0_iT1_T2_DpNS2_10kernel_argIT3_EE
        .type           _ZN3cub18CUB_300001_SM_10006detail9transform16transform_kernelINS2_10policy_hubILb1EN4cuda3std3__45tupleIJN6thrust24THRUST_300001_SM_1000_NS7pointerI4BodyNSA_8cuda_cub3tagENSA_11use_defaultESF_EEEEEE10policy1000ElNS7_10__identityENSA_10device_ptrISC_EEJPSC_EEEvT0_iT1_T2_DpNS2_10kernel_argIT3_EE,@function
        .size           _ZN3cub18CUB_300001_SM_10006detail9transform16transform_kernelINS2_10policy_hubILb1EN4cuda3std3__45tupleIJN6thrust24THRUST_300001_SM_1000_NS7pointerI4BodyNSA_8cuda_cub3tagENSA_11use_defaultESF_EEEEEE10policy1000ElNS7_10__identityENSA_10device_ptrISC_EEJPSC_EEEvT0_iT1_T2_DpNS2_10kernel_argIT3_EE,(.L_x_475 - _ZN3cub18CUB_300001_SM_10006detail9transform16transform_kernelINS2_10policy_hubILb1EN4cuda3std3__45tupleIJN6thrust24THRUST_300001_SM_1000_NS7pointerI4BodyNSA_8cuda_cub3tagENSA_11use_defaultESF_EEEEEE10policy1000ElNS7_10__identityENSA_10device_ptrISC_EEJPSC_EEEvT0_iT1_T2_DpNS2_10kernel_argIT3_EE)
        .other          _ZN3cub18CUB_300001_SM_10006detail9transform16transform_kernelINS2_10policy_hubILb1EN4cuda3std3__45tupleIJN6thrust24THRUST_300001_SM_1000_NS7pointerI4BodyNSA_8cuda_cub3tagENSA_11use_defaultESF_EEEEEE10policy1000ElNS7_10__identityENSA_10device_ptrISC_EEJPSC_EEEvT0_iT1_T2_DpNS2_10kernel_argIT3_EE,@"STO_CUDA_ENTRY STV_DEFAULT"
_ZN3cub18CUB_300001_SM_10006detail9transform16transform_kernelINS2_10policy_hubILb1EN4cuda3std3__45tupleIJN6thrust24THRUST_300001_SM_1000_NS7pointerI4BodyNSA_8cuda_cub3tagENSA_11use_defaultESF_EEEEEE10policy1000ElNS7_10__identityENSA_10device_ptrISC_EEJPSC_EEEvT0_iT1_T2_DpNS2_10kernel_argIT3_EE:
.text._ZN3cub18CUB_300001_SM_10006detail9transform16transform_kernelINS2_10policy_hubILb1EN4cuda3std3__45tupleIJN6thrust24THRUST_300001_SM_1000_NS7pointerI4BodyNSA_8cuda_cub3tagENSA_11use_defaultESF_EEEEEE10policy1000ElNS7_10__identityENSA_10device_ptrISC_EEJPSC_EEEvT0_iT1_T2_DpNS2_10kernel_argIT3_EE:
        /* <DEDUP_REMOVED lines=24> */
.L_x_339:
[----:B------:R-:W-:Y:S01]  /*0180*/  VIADD R11, R11, 0x4000 ;  /* 0x000040000b0b7836 */ /* 0x000fe20000000000 */
[----:B------:R0:W-:Y:S04]  /*0190*/  CCTL.E.PF2 [R8] ;  /* 0x000000000800798f */ /* 0x0001e80000800100 */
[----:B------:R-:W-:Y:S02]  /*01a0*/  ISETP.GE.AND P0, PT, R11, R4, PT ;  /* 0x000000040b00720c */ /* 0x000fe40003f06270 */
[----:B0-----:R-:W-:-:S05]  /*01b0*/  IADD3 R8, P1, PT, R8, 0x4000, RZ ;  /* 0x0000400008087810 */ /* 0x001fca0007f3e0ff */
[----:B------:R-:W-:-:S06]  /*01c0*/  IMAD.X R9, RZ, RZ, R9, P1 ;  /* 0x000000ffff097224 */ /* 0x000fcc00008e0609 */
[----:B------:R-:W-:Y:S05]  /*01d0*/  @!P0 BRA `(.L_x_339) ;  /* 0xfffffffc00e88947 */ /* 0x000fea000383ffff */
.L_x_338:
[----:B------:R-:W-:Y:S05]  /*01e0*/  BSYNC.RECONVERGENT B0 ;  /* 0x0000000000007941 */ /* 0x000fea0003800200 */
.L_x_337:
        /* <DEDUP_REMOVED lines=63> */
.L_x_343:
[----:B------:R-:W-:Y:S05]  /*05e0*/  BSYNC.RECONVERGENT B0 ;  /* 0x0000000000007941 */ /* 0x000fea0003800200 */
.L_x_342:
        /* <DEDUP_REMOVED lines=10> */
.L_x_345:
[----:B------:R-:W-:Y:S05]  /*0690*/  BSYNC.RECONVERGENT B0 ;  /* 0x0000000000007941 */ /* 0x000fea0003800200 */
.L_x_344:
        /* <DEDUP_REMOVED lines=10> */
.L_x_347:
[----:B------:R-:W-:Y:S05]  /*0740*/  BSYNC.RECONVERGENT B0 ;  /* 0x0000000000007941 */ /* 0x000fea0003800200 */
.L_x_346:
        /* <DEDUP_REMOVED lines=10> */
.L_x_349:
[----:B------:R-:W-:Y:S05]  /*07f0*/  BSYNC.RECONVERGENT B0 ;  /* 0x0000000000007941 */ /* 0x000fea0003800200 */
.L_x_348:
        /* <DEDUP_REMOVED lines=10> */
.L_x_351:
[----:B------:R-:W-:Y:S05]  /*08a0*/  BSYNC.RECONVERGENT B0 ;  /* 0x0000000000007941 */ /* 0x000fea0003800200 */
.L_x_350:
        /* <DEDUP_REMOVED lines=10> */
.L_x_353:
[----:B------:R-:W-:Y:S05]  /*0950*/  BSYNC.RECONVERGENT B0 ;  /* 0x0000000000007941 */ /* 0x000fea0003800200 */
.L_x_352:
[----:B------:R-:W-:Y:S05]  /*0960*/  @!P0 BRA `(.L_x_341) ;  /* 0x00000004006c8947 */ /* 0x000fea0003800000 */
[----:B------:R-:W-:-:S07]  /*0970*/  HFMA2 R0, -RZ, RZ, 0, 4.76837158203125e-07 ;  /* 0x00000008ff007431 */ /* 0x000fce00000001ff */
.L_x_356:
        /* <DEDUP_REMOVED lines=88> */
.L_x_355:
[----:B------:R-:W-:Y:S05]  /*0f00*/  BSYNC.RECONVERGENT B0 ;  /* 0x0000000000007941 */ /* 0x000fea0003800200 */
.L_x_354:
[----:B------:R-:W-:Y:S05]  /*0f10*/  @P1 BRA `(.L_x_356) ;  /* 0xfffffff800981947 */ /* 0x000fea000383ffff */
.L_x_341:
        /* <DEDUP_REMOVED lines=56> */
.L_x_357:
        /* <DEDUP_REMOVED lines=30> */
.L_x_358:
        /* <DEDUP_REMOVED lines=15> */
.L_x_340:
        /* <DEDUP_REMOVED lines=12> */
.L_x_360:
        /* <DEDUP_REMOVED lines=79> */
.L_x_359:
        /* <DEDUP_REMOVED lines=41> */
.L_x_361:
        /* <DEDUP_REMOVED lines=25> */
.L_x_362:
        /* <DEDUP_REMOVED lines=13> */
.L_x_363:
        /* <DEDUP_REMOVED lines=15> */
.L_x_475:


//--------------------- .text._ZN3cub18CUB_300001_SM_10006detail9transform16transform_kernelINS2_10policy_hubILb1EN4cuda3std3__45tupleIJN6thrust24THRUST_300001_SM_1000_NS7pointerI4BodyNSA_8cuda_cub3tagENSA_11use_defaultESF_EEEEEE10policy1000EiNS7_10__identityENSA_10device_ptrISC_EEJPSC_EEEvT0_iT1_T2_DpNS2_10kernel_argIT3_EE --------------------------
	.section	.text._ZN3cub18CUB_300001_SM_10006detail9transform16transform_kernelINS2_10policy_hubILb1EN4cuda3std3__45tupleIJN6thrust24THRUST_300001_SM_1000_NS7pointerI4BodyNSA_8cuda_cub3tagENSA_11use_defaultESF_EEEEEE10policy1000EiNS7_10__identityENSA_10device_ptrISC_EEJPSC_EEEvT0_iT1_T2_DpNS2_10kernel_argIT3_EE,"ax",@progbits
	.align	128
        .global         _ZN3cub18CUB_300001_SM_10006detail9transform16transform_kernelINS2_10policy_hubILb1EN4cuda3std3__45tupleIJN6thrust24THRUST_300001_SM_1000_NS7pointerI4BodyNSA_8cuda_cub3tagENSA_11use_defaultESF_EEEEEE10policy1000EiNS7_10__identityENSA_10device_ptrISC_EEJPSC_EEEvT0_iT1_T2_DpNS2_10kernel_argIT3_EE
        .type           _ZN3cub18CUB_300001_SM_10006detail9transform16transform_kernelINS2_10policy_hubILb1EN4cuda3std3__45tupleIJN6thrust24THRUST_300001_SM_1000_NS7pointerI4BodyNSA_8cuda_cub3tagENSA_11use_defaultESF_EEEEEE10policy1000EiNS7_10__identityENSA_10device_ptrISC_EEJPSC_EEEvT0_iT1_T2_DpNS2_10kernel_argIT3_EE,@function
        .size           _ZN3cub18CUB_300001_SM_10006detail9transform16transform_kernelINS2_10policy_hubILb1EN4cuda3std3__45tupleIJN6thrust24THRUST_300001_SM_1000_NS7pointerI4BodyNSA_8cuda_cub3tagENSA_11use_defaultESF_EEEEEE10policy1000EiNS7_10__identityENSA_10device_ptrISC_EEJPSC_EEEvT0_iT1_T2_DpNS2_10kernel_argIT3_EE,(.L_x_476 - _ZN3cub18CUB_300001_SM_10006detail9transform16transform_kernelINS2_10policy_hubILb1EN4cuda3std3__45tupleIJN6thrust24THRUST_300001_SM_1000_NS7pointerI4BodyNSA_8cuda_cub3tagENSA_11use_defaultESF_EEEEEE10policy1000EiNS7_10__identityENSA_10device_ptrISC_EEJPSC_EEEvT0_iT1_T2_DpNS2_10kernel_argIT3_EE)
        .other          _ZN3cub18CUB_300001_SM_10006detail9transform16transform_kernelINS2_10policy_hubILb1EN4cuda3std3__45tupleIJN6thrust24THRUST_300001_SM_1000_NS7pointerI4BodyNSA_8cuda_cub3tagENSA_11use_defaultESF_EEEEEE10policy1000EiNS7_10__identityENSA_10device_ptrISC_EEJPSC_EEEvT0_iT1_T2_DpNS2_10kernel_argIT3_EE,@"STO_CUDA_ENTRY STV_DEFAULT"
_ZN3cub18CUB_300001_SM_10006detail9transform16transform_kernelINS2_10policy_hubILb1EN4cuda3std3__45tupleIJN6thrust24THRUST_300001_SM_1000_NS7pointerI4BodyNSA_8cuda_cub3tagENSA_11use_defaultESF_EEEEEE10policy1000EiNS7_10__identityENSA_10device_ptrISC_EEJPSC_EEEvT0_iT1_T2_DpNS2_10kernel_argIT3_EE:
.text._ZN3cub18CUB_300001_SM_10006detail9transform16transform_kernelINS2_10policy_hubILb1EN4cuda3std3__45tupleIJN6thrust24THRUST_300001_SM_1000_NS7pointerI4BodyNSA_8cuda_cub3tagENSA_11use_defaultESF_EEEEEE10policy1000EiNS7_10__identityENSA_10device_ptrISC_EEJPSC_EEEvT0_iT1_T2_DpNS2_10kernel_argIT3_EE:
        /* <DEDUP_REMOVED lines=16> */
.L_x_366:
[----:B------:R-:W-:Y:S01]  /*0100*/  VIADD R13, R13, 0x4000 ;  /* 0x000040000d0d7836 */ /* 0x000fe20000000000 */
[----:B------:R0:W-:Y:S04]  /*0110*/  CCTL.E.PF2 [R2] ;  /* 0x000000000200798f */ /* 0x0001e80000800100 */
[----:B------:R-:W-:Y:S02]  /*0120*/  ISETP.GE.AND P0, PT, R13, R4, PT ;  /* 0x000000040d00720c */ /* 0x000fe40003f06270 */
[----:B0-----:R-:W-:-:S05]  /*0130*/  IADD3 R2, P1, PT, R2, 0x4000, RZ ;  /* 0x0000400002027810 */ /* 0x001fca0007f3e0ff */
[----:B------:R-:W-:-:S06]  /*0140*/  IMAD.X R3, RZ, RZ, R3, P1 ;  /* 0x000000ffff037224 */ /* 0x000fcc00008e0603 */
[----:B------:R-:W-:Y:S05]  /*0150*/  @!P0 BRA `(.L_x_366) ;  /* 0xfffffffc00e88947 */ /* 0x000fea000383ffff */
.L_x_365:
[----:B------:R-:W-:Y:S05]  /*0160*/  BSYNC.RECONVERGENT B0 ;  /* 0x0000000000007941 */ /* 0x000fea0003800200 */
.L_x_364:
        /* <DEDUP_REMOVED lines=22> */
.L_x_369:
        /* <DEDUP_REMOVED lines=79> */
.L_x_368:
        /* <DEDUP_REMOVED lines=42> */
.L_x_370:
        /* <DEDUP_REMOVED lines=25> */
.L_x_371:
        /* <DEDUP_REMOVED lines=13> */
.L_x_367:
        /* <DEDUP_REMOVED lines=8> */
.L_x_375:
        /* <DEDUP_REMOVED lines=88> */
.L_x_374:
[----:B------:R-:W-:Y:S05]  /*12c0*/  BSYNC.RECONVERGENT B0 ;  /* 0x0000000000007941 */ /* 0x000fea0003800200 */
.L_x_373:
[----:B------:R-:W-:Y:S05]  /*12d0*/  @P1 BRA `(.L_x_375) ;  /* 0xfffffff800981947 */ /* 0x000fea000383ffff */
.L_x_372:
        /* <DEDUP_REMOVED lines=56> */
.L_x_376:
        /* <DEDUP_REMOVED lines=30> */
.L_x_377:
        /* <DEDUP_REMOVED lines=15> */
.L_x_378:
        /* <DEDUP_REMOVED lines=13> */
.L_x_476:


//--------------------- .text._ZN3cub18CUB_300001_SM_10006detail9transform16transform_kernelINS2_10policy_hubILb1EN4cuda3std3__45tupleIJN6thrust24THRUST_300001_SM_1000_NS17counting_iteratorIjNSA_11use_defaultESC_SC_EEEEEE10policy1000Ei13initRandomPrgNSA_6detail15normal_iteratorINSA_10device_ptrI4BodyEEEEJSD_EEEvT0_iT1_T2_DpNS2_10kernel_argIT3_EE --------------------------
	.section	.text._ZN3cub18CUB_300001_SM_10006detail9transform16transform_kernelINS2_10policy_hubILb1EN4cuda3std3__45tupleIJN6thrust24THRUST_300001_SM_1000_NS17counting_iteratorIjNSA_11use_defaultESC_SC_EEEEEE10policy1000Ei13initRandomPrgNSA_6detail15normal_iteratorINSA_10device_ptrI4BodyEEEEJSD_EEEvT0_iT1_T2_DpNS2_10kernel_argIT3_EE,"ax",@progbits
	.align	128
        .global         _ZN3cub18CUB_300001_SM_10006detail9transform16transform_kernelINS2_10policy_hubILb1EN4cuda3std3__45tupleIJN6thrust24THRUST_300001_SM_1000_NS17counting_iteratorIjNSA_11use_defaultESC_SC_EEEEEE10policy1000Ei13initRandomPrgNSA_6detail15normal_iteratorINSA_10device_ptrI4BodyEEEEJSD_EEEvT0_iT1_T2_DpNS2_10kernel_argIT3_EE
        .type           _ZN3cub18CUB_300001_SM_10006detail9transform16transform_kernelINS2_10policy_hubILb1EN4cuda3std3__45tupleIJN6thrust24THRUST_300001_SM_1000_NS17counting_iteratorIjNSA_11use_defaultESC_SC_EEEEEE10policy1000Ei13initRandomPrgNSA_6detail15normal_iteratorINSA_10device_ptrI4BodyEEEEJSD_EEEvT0_iT1_T2_DpNS2_10kernel_argIT3_EE,@function
        .size           _ZN3cub18CUB_300001_SM_10006detail9transform16transform_kernelINS2_10policy_hubILb1EN4cuda3std3__45tupleIJN6thrust24THRUST_300001_SM_1000_NS17counting_iteratorIjNSA_11use_defaultESC_SC_EEEEEE10policy1000Ei13initRandomPrgNSA_6detail15normal_iteratorINSA_10device_ptrI4BodyEEEEJSD_EEEvT0_iT1_T2_DpNS2_10kernel_argIT3_EE,(.L_x_477 - _ZN3cub18CUB_300001_SM_10006detail9transform16transform_kernelINS2_10policy_hubILb1EN4cuda3std3__45tupleIJN6thrust24THRUST_300001_SM_1000_NS17counting_iteratorIjNSA_11use_defaultESC_SC_EEEEEE10policy1000Ei13initRandomPrgNSA_6detail15normal_iteratorINSA_10device_ptrI4BodyEEEEJSD_EEEvT0_iT1_T2_DpNS2_10kernel_argIT3_EE)
        .other          _ZN3cub18CUB_300001_SM_10006detail9transform16transform_kernelINS2_10policy_hubILb1EN4cuda3std3__45tupleIJN6thrust24THRUST_300001_SM_1000_NS17counting_iteratorIjNSA_11use_defaultESC_SC_EEEEEE10policy1000Ei13initRandomPrgNSA_6detail15normal_iteratorINSA_10device_ptrI4BodyEEEEJSD_EEEvT0_iT1_T2_DpNS2_10kernel_argIT3_EE,@"STO_CUDA_ENTRY STV_DEFAULT"
_ZN3cub18CUB_300001_SM_10006detail9transform16transform_kernelINS2_10policy_hubILb1EN4cuda3std3__45tupleIJN6thrust24THRUST_300001_SM_1000_NS17counting_iteratorIjNSA_11use_defaultESC_SC_EEEEEE10policy1000Ei13initRandomPrgNSA_6detail15normal_iteratorINSA_10device_ptrI4BodyEEEEJSD_EEEvT0_iT1_T2_DpNS2_10kernel_argIT3_EE:
.text._ZN3cub18CUB_300001_SM_10006detail9transform16transform_kernelINS2_10policy_hubILb1EN4cuda3std3__45tupleIJN6thrust24THRUST_300001_SM_1000_NS17counting_iteratorIjNSA_11use_defaultESC_SC_EEEEEE10policy1000Ei13initRandomPrgNSA_6detail15normal_iteratorINSA_10device_ptrI4BodyEEEEJSD_EEEvT0_iT1_T2_DpNS2_10kernel_argIT3_EE:
[----:B------:R-:W-:Y:S08]  /*0000*/  LDC R1, c[0x0][0x37c] ;  /* 0x0000df00ff017b82 */ /* 0x000ff00000000800 */
[----:B------:R-:W0:Y:S01]  /*0010*/  LDC.64 R6, c[0x0][0x380] ;  /* 0x0000e000ff067b82 */ /* 0x000e220000000a00 */
[----:B------:R-:W1:Y:S07]  /*0020*/  LDCU UR6, c[0x0][0x398] ;  /* 0x00007300ff0677ac */ /* 0x000e6e0008000800 */
[----:B------:R-:W2:Y:S08]  /*0030*/  S2UR UR4, SR_CTAID.X ;  /* 0x00000000000479c3 */ /* 0x000eb00000002500 */
[----:B------:R-:W3:Y:S01]  /*0040*/  LDC.64 R10, c[0x0][0x390] ;  /* 0x0000e400ff0a7b82 */ /* 0x000ee20000000a00 */
[----:B0-----:R-:W-:-:S05]  /*0050*/  SHF.L.U32 R24, R7, 0x7, RZ ;  /* 0x0000000707187819 */ /* 0x001fca00000006ff */
[----:B--2---:R-:W-:Y:S01]  /*0060*/  IMAD R3, R24, UR4, RZ ;  /* 0x0000000418037c24 */ /* 0x004fe2000f8e02ff */
[----:B------:R-:W0:Y:S03]  /*0070*/  LDCU.64 UR4, c[0x0][0x358] ;  /* 0x00006b00ff0477ac */ /* 0x000e260008000a00 */
[----:B------:R-:W-:Y:S01]  /*0080*/  IMAD.IADD R5, R6, 0x1, -R3 ;  /* 0x0000000106057824 */ /* 0x000fe200078e0a03 */
[C---:B-1----:R-:W-:Y:S01]  /*0090*/  IADD3 R22, PT, PT, R3.reuse, UR6, RZ ;  /* 0x0000000603167c10 */ /* 0x042fe2000fffe0ff */
[----:B---3--:R-:W-:-:S03]  /*00a0*/  IMAD.WIDE R10, R3, 0x10, R10 ;  /* 0x00000010030a7825 */ /* 0x008fc600078e020a */
[CC--:B------:R-:W-:Y:S02]  /*00b0*/  ISETP.GT.AND P0, PT, R24.reuse, R5.reuse, PT ;  /* 0x000000051800720c */ /* 0x0c0fe40003f04270 */
[----:B------:R-:W-:-:S11]  /*00c0*/  VIMNMX R24, PT, PT, R24, R5, PT ;  /* 0x0000000518187248 */ /* 0x000fd60003fe0100 */
[----:B0-----:R-:W-:Y:S05]  /*00d0*/  @P0 BRA `(.L_x_379) ;  /* 0x0000000800200947 */ /* 0x001fea0003800000 */
[----:B------:R-:W-:-:S13]  /*00e0*/  ISETP.GE.AND P0, PT, R7, 0x1, PT ;  /* 0x000000010700780c */ /* 0x000fda0003f06270 */
[----:B------:R-:W-:Y:S05]  /*00f0*/  @!P0 EXIT ;  /* 0x000000000000894d */ /* 0x000fea0003800000 */
[----:B------:R-:W0:Y:S01]  /*0100*/  LDC.64 R2, c[0x0][0x388] ;  /* 0x0000e200ff027b82 */ /* 0x000e220000000a00 */
[----:B------:R-:W1:Y:S01]  /*0110*/  S2R R0, SR_TID.X ;  /* 0x0000000000007919 */ /* 0x000e620000002100 */
[----:B------:R-:W-:Y:S02]  /*0120*/  IMAD.MOV.U32 R13, RZ, RZ, RZ ;  /* 0x000000ffff0d7224 */ /* 0x000fe400078e00ff */
[----:B01----:R-:W-:-:S07]  /*0130*/  FADD R12, R3, -R2 ;  /* 0x80000002030c7221 */ /* 0x003fce0000000000 */
.L_x_386:
[----:B0-----:R-:W-:Y:S01]  /*0140*/  LEA R15, R13, R0, 0x7 ;  /* 0x000000000d0f7211 */ /* 0x001fe200078e38ff */
[----:B------:R-:W-:Y:S01]  /*0150*/  BSSY.RECONVERGENT B0, `(.L_x_380) ;  /* 0x0000042000007945 */ /* 0x000fe20003800200 */
[----:B------:R-:W-:-:S03]  /*0160*/  HFMA2 R18, -RZ, RZ, 0, 5.9604644775390625e-08 ;  /* 0x00000001ff127431 */ /* 0x000fc600000001ff */
[----:B------:R-:W-:-:S05]  /*0170*/  IMAD.IADD R14, R22, 0x1, R15 ;  /* 0x00000001160e7824 */ /* 0x000fca00078e020f */
[----:B------:R-:W-:-:S13]  /*0180*/  ISETP.NE.AND P0, PT, R14, RZ, PT ;  /* 0x000000ff0e00720c */ /* 0x000fda0003f05270 */
[----:B------:R-:W-:Y:S05]  /*0190*/  @!P0 BRA `(.L_x_381) ;  /* 0x0000000000f48947 */ /* 0x000fea0003800000 */
[----:B------:R-:W-:Y:S01]  /*01a0*/  BSSY.RECONVERGENT B1, `(.L_x_382) ;  /* 0x0000037000017945 */ /* 0x000fe20003800200 */
[----:B------:R-:W-:Y:S01]  /*01b0*/  CS2R R16, SRZ ;  /* 0x0000000000107805 */ /* 0x000fe2000001ff00 */
[----:B------:R-:W-:Y:S01]  /*01c0*/  IMAD.MOV.U32 R21, RZ, RZ, 0xbc8f ;  /* 0x0000bc8fff157424 */ /* 0x000fe200078e00ff */
[----:B------:R-:W-:Y:S01]  /*01d0*/  MOV R18, 0x1 ;  /* 0x0000000100127802 */ /* 0x000fe20000000f00 */
[----:B------:R-:W-:-:S07]  /*01e0*/  IMAD.MOV.U32 R19, RZ, RZ, RZ ;  /* 0x000000ffff137224 */ /* 0x000fce00078e00ff */
.L_x_385:
        /* <DEDUP_REMOVED lines=23> */
[----:B------:R-:W-:-:S04]  /*0360*/  IMAD R19, R16, R18, R19 ;  /* 0x0000001210137224 */ /* 0x000fc800078e0213 */
[----:B------:R-:W-:Y:S02]  /*0370*/  IMAD.IADD R5, R5, 0x1, R19 ;  /* 0x0000000105057824 */ /* 0x000fe400078e0213 */
[----:B------:R-:W-:-:S04]  /*0380*/  IMAD.WIDE.U32 R18, R4, 0x5, RZ ;  /* 0x0000000504127825 */ /* 0x000fc800078e00ff */
        /* <DEDUP_REMOVED lines=17> */
.L_x_384:
[----:B------:R-:W-:Y:S05]  /*04a0*/  BSYNC.RECONVERGENT B2 ;  /* 0x0000000000027941 */ /* 0x000fea0003800200 */
.L_x_383:
[----:B------:R-:W-:Y:S02]  /*04b0*/  ISETP.GT.U32.AND.EX P0, PT, R17, RZ, PT, P0 ;  /* 0x000000ff1100720c */ /* 0x000fe40003f04100 */
[--C-:B------:R-:W-:Y:S02]  /*04c0*/  SHF.R.U64 R14, R14, 0x1, R17.reuse ;  /* 0x000000010e0e7819 */ /* 0x100fe40000001211 */
[----:B------:R-:W-:Y:S02]  /*04d0*/  SHF.R.U32.HI R17, RZ, 0x1, R17 ;  /* 0x00000001ff117819 */ /* 0x000fe40000011611 */
[----:B------:R-:W-:Y:S02]  /*04e0*/  IADD3 R16, PT, PT, R3, -R7, R6 ;  /* 0x8000000703107210 */ /* 0x000fe40007ffe006 */
[----:B------:R-:W-:-:S05]  /*04f0*/  MOV R21, R2 ;  /* 0x0000000200157202 */ /* 0x000fca0000000f00 */
[----:B------:R-:W-:Y:S05]  /*0500*/  @P0 BRA `(.L_x_385) ;  /* 0xfffffffc00380947 */ /* 0x000fea000383ffff */
[----:B------:R-:W-:Y:S05]  /*0510*/  BSYNC.RECONVERGENT B1 ;  /* 0x0000000000017941 */ /* 0x000fea0003800200 */
.L_x_382:
[----:B------:R-:W-:-:S04]  /*0520*/  IMAD.HI.U32 R3, R18, 0x3, RZ ;  /* 0x0000000312037827 */ /* 0x000fc800078e00ff */
[----:B------:R-:W-:-:S05]  /*0530*/  IMAD.IADD R2, R18, 0x1, -R3 ;  /* 0x0000000112027824 */ /* 0x000fca00078e0a03 */
[----:B------:R-:W-:-:S04]  /*0540*/  LEA.HI R2, R2, R3, RZ, 0x1f ;  /* 0x0000000302027211 */ /* 0x000fc800078ff8ff */
[----:B------:R-:W-:-:S05]  /*0550*/  SHF.R.U32.HI R3, RZ, 0x1e, R2 ;  /* 0x0000001eff037819 */ /* 0x000fca0000011602 */
[----:B------:R-:W-:-:S07]  /*0560*/  IMAD R18, R3, -0x7fffffff, R18 ;  /* 0x8000000103127824 */ /* 0x000fce00078e0212 */
.L_x_381:
[----:B------:R-:W-:Y:S05]  /*0570*/  BSYNC.RECONVERGENT B0 ;  /* 0x0000000000007941 */ /* 0x000fea0003800200 */
.L_x_380:
[----:B------:R-:W-:Y:S01]  /*0580*/  IMAD.HI.U32 R2, R18, -0x4370ec6f, RZ ;  /* 0xbc8f139112027827 */ /* 0x000fe200078e00ff */
[----:B------:R-:W0:Y:S01]  /*0590*/  LDCU UR7, c[0x0][0x384] ;  /* 0x00007080ff0777ac */ /* 0x000e220008000800 */
[----:B------:R-:W-:-:S03]  /*05a0*/  IADD3 R13, PT, PT, R13, 0x1, RZ ;  /* 0x000000010d0d7810 */ /* 0x000fc60007ffe0ff */
[----:B------:R-:W-:Y:S01]  /*05b0*/  SHF.R.U32.HI R3, RZ, 0xf, R2 ;  /* 0x0000000fff037819 */ /* 0x000fe20000011602 */
[----:B------:R-:W1:Y:S04]  /*05c0*/  LDCU UR6, c[0x0][0x388] ;  /* 0x00007100ff0677ac */ /* 0x000e680008000800 */
        /* <DEDUP_REMOVED lines=17> */
[----:B-1----:R-:W-:Y:S02]  /*06e0*/  FFMA R5, R12, R5, UR6 ;  /* 0x000000060c057e23 */ /* 0x002fe40008000005 */
        /* <DEDUP_REMOVED lines=20> */
[----:B------:R-:W-:-:S13]  /*0830*/  ISETP.GE.U32.AND P0, PT, R3, R2, PT ;  /* 0x000000020300720c */ /* 0x000fda0003f06070 */
[----:B------:R-:W-:Y:S02]  /*0840*/  @P0 IADD3 R6, PT, PT, -R2, RZ, RZ ;  /* 0x000000ff02060210 */ /* 0x000fe40007ffe1ff */
[----:B0-----:R-:W-:Y:S02]  /*0850*/  ISETP.NE.AND P0, PT, R13, UR7, PT ;  /* 0x000000070d007c0c */ /* 0x001fe4000bf05270 */
        /* <DEDUP_REMOVED lines=16> */
.L_x_379:
[----:B------:R-:W-:-:S13]  /*0960*/  ISETP.GE.AND P0, PT, R7, 0x1, PT ;  /* 0x000000010700780c */ /* 0x000fda0003f06270 */
[----:B------:R-:W-:Y:S05]  /*0970*/  @!P0 EXIT ;  /* 0x000000000000894d */ /* 0x000fea0003800000 */
[----:B------:R-:W0:Y:S01]  /*0980*/  LDC.64 R2, c[0x0][0x388] ;  /* 0x0000e200ff027b82 */ /* 0x000e220000000a00 */
[----:B------:R-:W1:Y:S01]  /*0990*/  S2R R20, SR_TID.X ;  /* 0x0000000000147919 */ /* 0x000e620000002100 */
[----:B------:R-:W-:Y:S02]  /*09a0*/  IMAD.MOV.U32 R9, RZ, RZ, RZ ;  /* 0x000000ffff097224 */ /* 0x000fe400078e00ff */
[----:B01----:R-:W-:-:S07]  /*09b0*/  FADD R8, R3, -R2 ;  /* 0x8000000203087221 */ /* 0x003fce0000000000 */
.L_x_395:
[----:B0-----:R-:W0:Y:S01]  /*09c0*/  LDCU UR6, c[0x0][0x384] ;  /* 0x00007080ff0677ac */ /* 0x001e220008000800 */
[C---:B------:R-:W-:Y:S01]  /*09d0*/  LEA R7, R9.reuse, R20, 0x7 ;  /* 0x0000001409077211 */ /* 0x040fe200078e38ff */
[----:B------:R-:W-:Y:S01]  /*09e0*/  VIADD R9, R9, 0x1 ;  /* 0x0000000109097836 */ /* 0x000fe20000000000 */
[----:B------:R-:W-:Y:S02]  /*09f0*/  BSSY.RECONVERGENT B0, `(.L_x_387) ;  /* 0x0000081000007945 */ /* 0x000fe40003800200 */
[----:B------:R-:W-:Y:S02]  /*0a00*/  ISETP.GE.AND P0, PT, R7, R24, PT ;  /* 0x000000180700720c */ /* 0x000fe40003f06270 */
[----:B0-----:R-:W-:-:S11]  /*0a10*/  ISETP.NE.AND P2, PT, R9, UR6, PT ;  /* 0x0000000609007c0c */ /* 0x001fd6000bf45270 */
[----:B------:R-:W-:Y:S05]  /*0a20*/  @P0 BRA `(.L_x_388) ;  /* 0x0000000400f40947 */ /* 0x000fea0003800000 */
[----:B------:R-:W-:Y:S01]  /*0a30*/  IADD3 R6, PT, PT, R22, R7, RZ ;  /* 0x0000000716067210 */ /* 0x000fe20007ffe0ff */
[----:B------:R-:W-:Y:S01]  /*0a40*/  BSSY.RECONVERGENT B1, `(.L_x_389) ;  /* 0x0000042000017945 */ /* 0x000fe20003800200 */
[----:B------:R-:W-:Y:S02]  /*0a50*/  IMAD.MOV.U32 R2, RZ, RZ, 0x1 ;  /* 0x00000001ff027424 */ /* 0x000fe400078e00ff */
[----:B------:R-:W-:-:S13]  /*0a60*/  ISETP.NE.AND P0, PT, R6, RZ, PT ;  /* 0x000000ff0600720c */ /* 0x000fda0003f05270 */
[----:B------:R-:W-:Y:S05]  /*0a70*/  @!P0 BRA `(.L_x_390) ;  /* 0x0000000000f88947 */ /* 0x000fea0003800000 */
[----:B------:R-:W-:Y:S01]  /*0a80*/  HFMA2 R5, -RZ, RZ, 0, 0 ;  /* 0x00000000ff057431 */ /* 0x000fe200000001ff */
[----:B------:R-:W-:Y:S01]  /*0a90*/  BSSY.RECONVERGENT B2, `(.L_x_391) ;  /* 0x0000037000027945 */ /* 0x000fe20003800200 */
[----:B------:R-:W-:Y:S02]  /*0aa0*/  HFMA2 R2, -RZ, RZ, 0, 5.9604644775390625e-08 ;  /* 0x00000001ff027431 */ /* 0x000fe400000001ff */
[----:B------:R-:W-:Y:S01]  /*0ab0*/  IMAD.MOV.U32 R4, RZ, RZ, 0xbc8f ;  /* 0x0000bc8fff047424 */ /* 0x000fe200078e00ff */
[----:B------:R-:W-:Y:S01]  /*0ac0*/  MOV R3, RZ ;  /* 0x000000ff00037202 */ /* 0x000fe20000000f00 */
[----:B------:R-:W-:-:S07]  /*0ad0*/  IMAD.MOV.U32 R0, RZ, RZ, RZ ;  /* 0x000000ffff007224 */ /* 0x000fce00078e00ff */
.L_x_394:
        /* <DEDUP_REMOVED lines=24> */
[----:B------:R-:W-:-:S03]  /*0c60*/  IMAD.WIDE.U32 R26, R14, 0x5, RZ ;  /* 0x000000050e1a7825 */ /* 0x000fc600078e00ff */
[----:B------:R-:W-:-:S05]  /*0c70*/  IADD3 R15, PT, PT, R15, R3, RZ ;  /* 0x000000030f0f7210 */ /* 0x000fca0007ffe0ff */
        /* <DEDUP_REMOVED lines=17> */
.L_x_393:
[----:B------:R-:W-:Y:S05]  /*0d90*/  BSYNC.RECONVERGENT B3 ;  /* 0x0000000000037941 */ /* 0x000fea0003800200 */
.L_x_392:
[----:B------:R-:W-:Y:S01]  /*0da0*/  ISETP.GT.U32.AND.EX P0, PT, R5, RZ, PT, P0 ;  /* 0x000000ff0500720c */ /* 0x000fe20003f04100 */
[----:B------:R-:W-:Y:S01]  /*0db0*/  IMAD.MOV.U32 R4, RZ, RZ, R18 ;  /* 0x000000ffff047224 */ /* 0x000fe200078e0012 */
[--C-:B------:R-:W-:Y:S02]  /*0dc0*/  SHF.R.U64 R6, R6, 0x1, R5.reuse ;  /* 0x0000000106067819 */ /* 0x100fe40000001205 */
[----:B------:R-:W-:Y:S02]  /*0dd0*/  SHF.R.U32.HI R5, RZ, 0x1, R5 ;  /* 0x00000001ff057819 */ /* 0x000fe40000011605 */
[----:B------:R-:W-:-:S07]  /*0de0*/  IADD3 R3, PT, PT, R19, -R13, R12 ;  /* 0x8000000d13037210 */ /* 0x000fce0007ffe00c */
[----:B------:R-:W-:Y:S05]  /*0df0*/  @P0 BRA `(.L_x_394) ;  /* 0xfffffffc00380947 */ /* 0x000fea000383ffff */
[----:B------:R-:W-:Y:S05]  /*0e00*/  BSYNC.RECONVERGENT B2 ;  /* 0x0000000000027941 */ /* 0x000fea0003800200 */
.L_x_391:
[----:B------:R-:W-:-:S05]  /*0e10*/  IMAD.HI.U32 R3, R2, 0x3, RZ ;  /* 0x0000000302037827 */ /* 0x000fca00078e00ff */
[----:B------:R-:W-:-:S04]  /*0e20*/  IADD3 R0, PT, PT, -R3, R2, RZ ;  /* 0x0000000203007210 */ /* 0x000fc80007ffe1ff */
[----:B------:R-:W-:-:S04]  /*0e30*/  LEA.HI R0, R0, R3, RZ, 0x1f ;  /* 0x0000000300007211 */ /* 0x000fc800078ff8ff */
[----:B------:R-:W-:-:S05]  /*0e40*/  SHF.R.U32.HI R3, RZ, 0x1e, R0 ;  /* 0x0000001eff037819 */ /* 0x000fca0000011600 */
[----:B------:R-:W-:-:S07]  /*0e50*/  IMAD R2, R3, -0x7fffffff, R2 ;  /* 0x8000000103027824 */ /* 0x000fce00078e0202 */
.L_x_390:
[----:B------:R-:W-:Y:S05]  /*0e60*/  BSYNC.RECONVERGENT B1 ;  /* 0x0000000000017941 */ /* 0x000fea0003800200 */
.L_x_389:
        /* <DEDUP_REMOVED lines=21> */
[----:B------:R-:W-:-:S04]  /*0fc0*/  @P0 IADD3 R13, PT, PT, -R3, RZ, RZ ;  /* 0x000000ff030d0210 */ /* 0x000fc80007ffe1ff */
        /* <DEDUP_REMOVED lines=35> */
.L_x_388:
[----:B------:R-:W-:Y:S05]  /*1200*/  BSYNC.RECONVERGENT B0 ;  /* 0x0000000000007941 */ /* 0x000fea0003800200 */
.L_x_387:
[----:B------:R-:W-:Y:S05]  /*1210*/  @P2 BRA `(.L_x_395) ;  /* 0xfffffff400e82947 */ /* 0x000fea000383ffff */
[----:B------:R-:W-:Y:S05]  /*1220*/  EXIT ;  /* 0x000000000000794d */ /* 0x000fea0003800000 */
.L_x_396:
        /* <DEDUP_REMOVED lines=13> */
.L_x_477:


//--------------------- .text._ZN3cub18CUB_300001_SM_10006detail9transform16transform_kernelINS2_10policy_hubILb1EN4cuda3std3__45tupleIJN6thrust24THRUST_300001_SM_1000_NS10device_ptrI4BodyEEEEEE10policy1000ElNS7_10__identityEPSC_JSI_EEEvT0_iT1_T2_DpNS2_10kernel_argIT3_EE --------------------------
	.section	.text._ZN3cub18CUB_300001_SM_10006detail9transform16transform_kernelINS2_10policy_hubILb1EN4cuda3std3__45tupleIJN6thrust24THRUST_300001_SM_1000_NS10device_ptrI4BodyEEEEEE10policy1000ElNS7_10__identityEPSC_JSI_EEEvT0_iT1_T2_DpNS2_10kernel_argIT3_EE,"ax",@progbits
	.align	128
        .global         _ZN3cub18CUB_300001_SM_10006detail9transform16transform_kernelINS2_10policy_hubILb1EN4cuda3std3__45tupleIJN6thrust24THRUST_300001_SM_1000_NS10device_ptrI4BodyEEEEEE10policy1000ElNS7_10__identityEPSC_JSI_EEEvT0_iT1_T2_DpNS2_10kernel_argIT3_EE
        .type           _ZN3cub18CUB_300001_SM_10006detail9transform16transform_kernelINS2_10policy_hubILb1EN4cuda3std3__45tupleIJN6thrust24THRUST_300001_SM_1000_NS10device_ptrI4BodyEEEEEE10policy1000ElNS7_10__identityEPSC_JSI_EEEvT0_iT1_T2_DpNS2_10kernel_argIT3_EE,@function
        .size           _ZN3cub18CUB_300001_SM_10006detail9transform16transform_kernelINS2_10policy_hubILb1EN4cuda3std3__45tupleIJN6thrust24THRUST_300001_SM_1000_NS10device_ptrI4BodyEEEEEE10policy1000ElNS7_10__identityEPSC_JSI_EEEvT0_iT1_T2_DpNS2_10kernel_argIT3_EE,(.L_x_478 - _ZN3cub18CUB_300001_SM_10006detail9transform16transform_kernelINS2_10policy_hubILb1EN4cuda3std3__45tupleIJN6thrust24THRUST_300001_SM_1000_NS10device_ptrI4BodyEEEEEE10policy1000ElNS7_10__identityEPSC_JSI_EEEvT0_iT1_T2_DpNS2_10kernel_argIT3_EE)
        .other          _ZN3cub18CUB_300001_SM_10006detail9transform16transform_kernelINS2_10policy_hubILb1EN4cuda3std3__45tupleIJN6thrust24THRUST_300001_SM_1000_NS10device_ptrI4BodyEEEEEE10policy1000ElNS7_10__identityEPSC_JSI_EEEvT0_iT1_T2_DpNS2_10kernel_argIT3_EE,@"STO_CUDA_ENTRY STV_DEFAULT"
_ZN3cub18CUB_300001_SM_10006detail9transform16transform_kernelINS2_10policy_hubILb1EN4cuda3std3__45tupleIJN6thrust24THRUST_300001_SM_1000_NS10device_ptrI4BodyEEEEEE10policy1000ElNS7_10__identityEPSC_JSI_EEEvT0_iT1_T2_DpNS2_10kernel_argIT3_EE:
.text._ZN3cub18CUB_300001_SM_10006detail9transform16transform_kernelINS2_10policy_hubILb1EN4cuda3std3__45tupleIJN6thrust24THRUST_300001_SM_1000_NS10device_ptrI4BodyEEEEEE10policy1000ElNS7_10__identityEPSC_JSI_EEEvT0_iT1_T2_DpNS2_10kernel_argIT3_EE:
        /* <DEDUP_REMOVED lines=24> */
.L_x_399:
[----:B------:R-:W-:Y:S01]  /*0180*/  VIADD R11, R11, 0x4000 ;  /* 0x000040000b0b7836 */ /* 0x000fe20000000000 */
[----:B------:R0:W-:Y:S04]  /*0190*/  CCTL.E.PF2 [R8] ;  /* 0x000000000800798f */ /* 0x0001e80000800100 */
[----:B------:R-:W-:Y:S02]  /*01a0*/  ISETP.GE.AND P0, PT, R11, R4, PT ;  /* 0x000000040b00720c */ /* 0x000fe40003f06270 */
[----:B0-----:R-:W-:-:S05]  /*01b0*/  IADD3 R8, P1, PT, R8, 0x4000, RZ ;  /* 0x0000400008087810 */ /* 0x001fca0007f3e0ff */
[----:B------:R-:W-:-:S06]  /*01c0*/  IMAD.X R9, RZ, RZ, R9, P1 ;  /* 0x000000ffff097224 */ /* 0x000fcc00008e0609 */
[----:B------:R-:W-:Y:S05]  /*01d0*/  @!P0 BRA `(.L_x_399) ;  /* 0xfffffffc00e88947 */ /* 0x000fea000383ffff */
.L_x_398:
[----:B------:R-:W-:Y:S05]  /*01e0*/  BSYNC.RECONVERGENT B0 ;  /* 0x0000000000007941 */ /* 0x000fea0003800200 */
.L_x_397:
        /* <DEDUP_REMOVED lines=63> */
.L_x_403:
[----:B------:R-:W-:Y:S05]  /*05e0*/  BSYNC.RECONVERGENT B0 ;  /* 0x0000000000007941 */ /* 0x000fea0003800200 */
.L_x_402:
        /* <DEDUP_REMOVED lines=10> */
.L_x_405:
[----:B------:R-:W-:Y:S05]  /*0690*/  BSYNC.RECONVERGENT B0 ;  /* 0x0000000000007941 */ /* 0x000fea0003800200 */
.L_x_404:
        /* <DEDUP_REMOVED lines=10> */
.L_x_407:
[----:B------:R-:W-:Y:S05]  /*0740*/  BSYNC.RECONVERGENT B0 ;  /* 0x0000000000007941 */ /* 0x000fea0003800200 */
.L_x_406:
        /* <DEDUP_REMOVED lines=10> */
.L_x_409:
[----:B------:R-:W-:Y:S05]  /*07f0*/  BSYNC.RECONVERGENT B0 ;  /* 0x0000000000007941 */ /* 0x000fea0003800200 */
.L_x_408:
        /* <DEDUP_REMOVED lines=10> */
.L_x_411:
[----:B------:R-:W-:Y:S05]  /*08a0*/  BSYNC.RECONVERGENT B0 ;  /* 0x0000000000007941 */ /* 0x000fea0003800200 */
.L_x_410:
        /* <DEDUP_REMOVED lines=10> */
.L_x_413:
[----:B------:R-:W-:Y:S05]  /*0950*/  BSYNC.RECONVERGENT B0 ;  /* 0x0000000000007941 */ /* 0x000fea0003800200 */
.L_x_412:
[----:B------:R-:W-:Y:S05]  /*0960*/  @!P0 BRA `(.L_x_401) ;  /* 0x00000004006c8947 */ /* 0x000fea0003800000 */
[----:B------:R-:W-:-:S07]  /*0970*/  HFMA2 R0, -RZ, RZ, 0, 4.76837158203125e-07 ;  /* 0x00000008ff007431 */ /* 0x000fce00000001ff */
.L_x_416:
        /* <DEDUP_REMOVED lines=88> */
.L_x_415:
[----:B------:R-:W-:Y:S05]  /*0f00*/  BSYNC.RECONVERGENT B0 ;  /* 0x0000000000007941 */ /* 0x000fea0003800200 */
.L_x_414:
[----:B------:R-:W-:Y:S05]  /*0f10*/  @P1 BRA `(.L_x_416) ;  /* 0xfffffff800981947 */ /* 0x000fea000383ffff */
.L_x_401:
        /* <DEDUP_REMOVED lines=56> */
.L_x_417:
        /* <DEDUP_REMOVED lines=30> */
.L_x_418:
        /* <DEDUP_REMOVED lines=15> */
.L_x_400:
        /* <DEDUP_REMOVED lines=12> */
.L_x_420:
        /* <DEDUP_REMOVED lines=79> */
.L_x_419:
        /* <DEDUP_REMOVED lines=41> */
.L_x_421:
        /* <DEDUP_REMOVED lines=25> */
.L_x_422:
        /* <DEDUP_REMOVED lines=13> */
.L_x_423:
        /* <DEDUP_REMOVED lines=15> */
.L_x_478:


//--------------------- .text._ZN3cub18CUB_300001_SM_10006detail9transform16transform_kernelINS2_10policy_hubILb1EN4cuda3std3__45tupleIJN6thrust24THRUST_300001_SM_1000_NS10device_ptrI4BodyEEEEEE10policy1000EiNS7_10__identityEPSC_JSI_EEEvT0_iT1_T2_DpNS2_10kernel_argIT3_EE --------------------------
	.section	.text._ZN3cub18CUB_300001_SM_10006detail9transform16transform_kernelINS2_10policy_hubILb1EN4cuda3std3__45tupleIJN6thrust24THRUST_300001_SM_1000_NS10device_ptrI4BodyEEEEEE10policy1000EiNS7_10__identityEPSC_JSI_EEEvT0_iT1_T2_DpNS2_10kernel_argIT3_EE,"ax",@progbits
	.align	128
        .global         _ZN3cub18CUB_300001_SM_10006detail9transform16transform_kernelINS2_10policy_hubILb1EN4cuda3std3__45tupleIJN6thrust24THRUST_300001_SM_1000_NS10device_ptrI4BodyEEEEEE10policy1000EiNS7_10__identityEPSC_JSI_EEEvT0_iT1_T2_DpNS2_10kernel_argIT3_EE
        .type           _ZN3cub18CUB_300001_SM_10006detail9transform16transform_kernelINS2_10policy_hubILb1EN4cuda3std3__45tupleIJN6thrust24THRUST_300001_SM_1000_NS10device_ptrI4BodyEEEEEE10policy1000EiNS7_10__identityEPSC_JSI_EEEvT0_iT1_T2_DpNS2_10kernel_argIT3_EE,@function
        .size           _ZN3cub18CUB_300001_SM_10006detail9transform16transform_kernelINS2_10policy_hubILb1EN4cuda3std3__45tupleIJN6thrust24THRUST_300001_SM_1000_NS10device_ptrI4BodyEEEEEE10policy1000EiNS7_10__identityEPSC_JSI_EEEvT0_iT1_T2_DpNS2_10kernel_argIT3_EE,(.L_x_479 - _ZN3cub18CUB_300001_SM_10006detail9transform16transform_kernelINS2_10policy_hubILb1EN4cuda3std3__45tupleIJN6thrust24THRUST_300001_SM_1000_NS10device_ptrI4BodyEEEEEE10policy1000EiNS7_10__identityEPSC_JSI_EEEvT0_iT1_T2_DpNS2_10kernel_argIT3_EE)
        .other          _ZN3cub18CUB_300001_SM_10006detail9transform16transform_kernelINS2_10policy_hubILb1EN4cuda3std3__45tupleIJN6thrust24THRUST_300001_SM_1000_NS10device_ptrI4BodyEEEEEE10policy1000EiNS7_10__identityEPSC_JSI_EEEvT0_iT1_T2_DpNS2_10kernel_argIT3_EE,@"STO_CUDA_ENTRY STV_DEFAULT"
_ZN3cub18CUB_300001_SM_10006detail9transform16transform_kernelINS2_10policy_hubILb1EN4cuda3std3__45tupleIJN6thrust24THRUST_300001_SM_1000_NS10device_ptrI4BodyEEEEEE10policy1000EiNS7_10__identityEPSC_JSI_EEEvT0_iT1_T2_DpNS2_10kernel_argIT3_EE:
.text._ZN3cub18CUB_300001_SM_10006detail9transform16transform_kernelINS2_10policy_hubILb1EN4cuda3std3__45tupleIJN6thrust24THRUST_300001_SM_1000_NS10device_ptrI4BodyEEEEEE10policy1000EiNS7_10__identityEPSC_JSI_EEEvT0_iT1_T2_DpNS2_10kernel_argIT3_EE:
        /* <DEDUP_REMOVED lines=16> */
.L_x_426:
[----:B------:R-:W-:Y:S01]  /*0100*/  VIADD R13, R13, 0x4000 ;  /* 0x000040000d0d7836 */ /* 0x000fe20000000000 */
[----:B------:R0:W-:Y:S04]  /*0110*/  CCTL.E.PF2 [R2] ;  /* 0x000000000200798f */ /* 0x0001e80000800100 */
[----:B------:R-:W-:Y:S02]  /*0120*/  ISETP.GE.AND P0, PT, R13, R4, PT ;  /* 0x000000040d00720c */ /* 0x000fe40003f06270 */
[----:B0-----:R-:W-:-:S05]  /*0130*/  IADD3 R2, P1, PT, R2, 0x4000, RZ ;  /* 0x0000400002027810 */ /* 0x001fca0007f3e0ff */
[----:B------:R-:W-:-:S06]  /*0140*/  IMAD.X R3, RZ, RZ, R3, P1 ;  /* 0x000000ffff037224 */ /* 0x000fcc00008e0603 */
[----:B------:R-:W-:Y:S05]  /*0150*/  @!P0 BRA `(.L_x_426) ;  /* 0xfffffffc00e88947 */ /* 0x000fea000383ffff */
.L_x_425:
[----:B------:R-:W-:Y:S05]  /*0160*/  BSYNC.RECONVERGENT B0 ;  /* 0x0000000000007941 */ /* 0x000fea0003800200 */
.L_x_424:
        /* <DEDUP_REMOVED lines=22> */
.L_x_429:
        /* <DEDUP_REMOVED lines=79> */
.L_x_428:
        /* <DEDUP_REMOVED lines=42> */
.L_x_430:
        /* <DEDUP_REMOVED lines=25> */
.L_x_431:
        /* <DEDUP_REMOVED lines=13> */
.L_x_427:
        /* <DEDUP_REMOVED lines=8> */
.L_x_435:
        /* <DEDUP_REMOVED lines=88> */
.L_x_434:
[----:B------:R-:W-:Y:S05]  /*12c0*/  BSYNC.RECONVERGENT B0 ;  /* 0x0000000000007941 */ /* 0x000fea0003800200 */
.L_x_433:
[----:B------:R-:W-:Y:S05]  /*12d0*/  @P1 BRA `(.L_x_435) ;  /* 0xfffffff800981947 */ /* 0x000fea000383ffff */
.L_x_432:
        /* <DEDUP_REMOVED lines=56> */
.L_x_436:
        /* <DEDUP_REMOVED lines=30> */
.L_x_437:
        /* <DEDUP_REMOVED lines=15> */
.L_x_438:
        /* <DEDUP_REMOVED lines=13> */
.L_x_479:


//--------------------- .text._ZN3cub18CUB_300001_SM_10006detail8for_each13static_kernelINS2_12policy_hub_t12policy_500_tElNS2_12op_wrapper_tIl19mapPixelCountToRGBAN6thrust24THRUST_300001_SM_1000_NS17counting_iteratorIjNS9_11use_defaultESB_SB_EEEEEEvT0_T1_ --------------------------
	.section	.text._ZN3cub18CUB_300001_SM_10006detail8for_each13static_kernelINS2_12policy_hub_t12policy_500_tElNS2_12op_wrapper_tIl19mapPixelCountToRGBAN6thrust24THRUST_300001_SM_1000_NS17counting_iteratorIjNS9_11use_defaultESB_SB_EEEEEEvT0_T1_,"ax",@progbits
	.align	128
        .global         _ZN3cub18CUB_300001_SM_10006detail8for_each13static_kernelINS2_12policy_hub_t12policy_500_tElNS2_12op_wrapper_tIl19mapPixelCountToRGBAN6thrust24THRUST_300001_SM_1000_NS17counting_iteratorIjNS9_11use_defaultESB_SB_EEEEEEvT0_T1_
        .type           _ZN3cub18CUB_300001_SM_10006detail8for_each13static_kernelINS2_12policy_hub_t12policy_500_tElNS2_12op_wrapper_tIl19mapPixelCountToRGBAN6thrust24THRUST_300001_SM_1000_NS17counting_iteratorIjNS9_11use_defaultESB_SB_EEEEEEvT0_T1_,@function
        .size           _ZN3cub18CUB_300001_SM_10006detail8for_each13static_kernelINS2_12policy_hub_t12policy_500_tElNS2_12op_wrapper_tIl19mapPixelCountToRGBAN6thrust24THRUST_300001_SM_1000_NS17counting_iteratorIjNS9_11use_defaultESB_SB_EEEEEEvT0_T1_,(.L_x_480 - _ZN3cub18CUB_300001_SM_10006detail8for_each13static_kernelINS2_12policy_hub_t12policy_500_tElNS2_12op_wrapper_tIl19mapPixelCountToRGBAN6thrust24THRUST_300001_SM_1000_NS17counting_iteratorIjNS9_11use_defaultESB_SB_EEEEEEvT0_T1_)
        .other          _ZN3cub18CUB_300001_SM_10006detail8for_each13static_kernelINS2_12policy_hub_t12policy_500_tElNS2_12op_wrapper_tIl19mapPixelCountToRGBAN6thrust24THRUST_300001_SM_1000_NS17counting_iteratorIjNS9_11use_defaultESB_SB_EEEEEEvT0_T1_,@"STO_CUDA_ENTRY STV_DEFAULT"
_ZN3cub18CUB_300001_SM_10006detail8for_each13static_kernelINS2_12policy_hub_t12policy_500_tElNS2_12op_wrapper_tIl19mapPixelCountToRGBAN6thrust24THRUST_300001_SM_1000_NS17counting_iteratorIjNS9_11use_defaultESB_SB_EEEEEEvT0_T1_:
.text._ZN3cub18CUB_300001_SM_10006detail8for_each13static_kernelINS2_12policy_hub_t12policy_500_tElNS2_12op_wrapper_tIl19mapPixelCountToRGBAN6thrust24THRUST_300001_SM_1000_NS17counting_iteratorIjNS9_11use_defaultESB_SB_EEEEEEvT0_T1_:
[----:B------:R-:W-:Y:S08]  /*0000*/  LDC R1, c[0x0][0x37c] ;  /* 0x0000df00ff017b82 */ /* 0x000ff00000000800 */
[----:B------:R-:W0:Y:S01]  /*0010*/  S2UR UR4, SR_CTAID.X ;  /* 0x00000000000479c3 */ /* 0x000e220000002500 */
[----:B------:R-:W1:Y:S01]  /*0020*/  LDCU.64 UR6, c[0x0][0x380] ;  /* 0x00007000ff0677ac */ /* 0x000e620008000a00 */
[----:B------:R-:W2:Y:S01]  /*0030*/  LDCU.64 UR8, c[0x0][0x358] ;  /* 0x00006b00ff0877ac */ /* 0x000ea20008000a00 */
[----:B0-----:R-:W-:-:S04]  /*0040*/  UIMAD.WIDE.U32 UR4, UR4, 0x200, URZ ;  /* 0x00000200040478a5 */ /* 0x001fc8000f8e00ff */
[----:B-1----:R-:W-:-:S04]  /*0050*/  UIADD3 UR6, UP0, UPT, -UR4, UR6, URZ ;  /* 0x0000000604067290 */ /* 0x002fc8000ff1e1ff */
[----:B------:R-:W-:Y:S02]  /*0060*/  UIADD3.X UR7, UPT, UPT, ~UR5, UR7, URZ, UP0, !UPT ;  /* 0x0000000705077290 */ /* 0x000fe400087fe5ff */
[----:B------:R-:W-:-:S04]  /*0070*/  UISETP.GE.U32.AND UP0, UPT, UR6, 0x200, UPT ;  /* 0x000002000600788c */ /* 0x000fc8000bf06070 */
[----:B------:R-:W-:-:S09]  /*0080*/  UISETP.GE.AND.EX UP0, UPT, UR7, URZ, UPT, UP0 ;  /* 0x000000ff0700728c */ /* 0x000fd2000bf06300 */
[----:B--2---:R-:W-:Y:S05]  /*0090*/  BRA.U !UP0, `(.L_x_439) ;  /* 0x0000000108707547 */ /* 0x004fea000b800000 */
[----:B------:R-:W0:Y:S01]  /*00a0*/  S2R R5, SR_TID.X ;  /* 0x0000000000057919 */ /* 0x000e220000002100 */
[----:B------:R-:W0:Y:S01]  /*00b0*/  LDC R0, c[0x0][0x388] ;  /* 0x0000e200ff007b82 */ /* 0x000e220000000800 */
[----:B------:R-:W1:Y:S07]  /*00c0*/  LDCU.64 UR10, c[0x0][0x3a0] ;  /* 0x00007400ff0a77ac */ /* 0x000e6e0008000a00 */
[----:B------:R-:W2:Y:S01]  /*00d0*/  LDC.64 R6, c[0x0][0x398] ;  /* 0x0000e600ff067b82 */ /* 0x000ea20000000a00 */
[----:B0-----:R-:W-:Y:S01]  /*00e0*/  IADD3 R5, PT, PT, R5, UR4, R0 ;  /* 0x0000000405057c10 */ /* 0x001fe2000fffe000 */
[----:B------:R-:W0:Y:S04]  /*00f0*/  LDCU UR4, c[0x0][0x390] ;  /* 0x00007200ff0477ac */ /* 0x000e280008000800 */
[----:B--2---:R-:W-:-:S06]  /*0100*/  IMAD.WIDE.U32 R2, R5, 0x4, R6 ;  /* 0x0000000405027825 */ /* 0x004fcc00078e0006 */
[----:B------:R-:W0:Y:S01]  /*0110*/  LDG.E R2, desc[UR8][R2.64] ;  /* 0x0000000802027981 */ /* 0x000e22000c1e1900 */
[C---:B-1----:R-:W-:Y:S01]  /*0120*/  LEA R4, P0, R5.reuse, UR10, 0x2 ;  /* 0x0000000a05047c11 */ /* 0x042fe2000f8010ff */
[----:B------:R-:W-:-:S04]  /*0130*/  VIADD R11, R5, 0x100 ;  /* 0x00000100050b7836 */ /* 0x000fc80000000000 */
[----:B------:R-:W-:Y:S02]  /*0140*/  IMAD.X R5, RZ, RZ, UR11, P0 ;  /* 0x0000000bff057e24 */ /* 0x000fe400080e06ff */
[----:B------:R-:W-:-:S03]  /*0150*/  IMAD.WIDE.U32 R6, R11, 0x4, R6 ;  /* 0x000000040b067825 */ /* 0x000fc600078e0006 */
[----:B------:R-:W-:Y:S01]  /*0160*/  STG.E.U8 desc[UR8][R4.64+0x3], RZ ;  /* 0x000003ff04007986 */ /* 0x000fe2000c101108 */
[----:B0-----:R-:W-:-:S05]  /*0170*/  IMAD R0, R2, UR4, RZ ;  /* 0x0000000402007c24 */ /* 0x001fca000f8e02ff */
[----:B------:R-:W-:-:S05]  /*0180*/  VIMNMX R9, PT, PT, R0, 0xff, PT ;  /* 0x000000ff00097848 */ /* 0x000fca0003fe0100 */
[----:B------:R-:W-:Y:S04]  /*0190*/  STG.E.U8 desc[UR8][R4.64], R9 ;  /* 0x0000000904007986 */ /* 0x000fe8000c101108 */
[----:B------:R-:W-:Y:S04]  /*01a0*/  STG.E.U8 desc[UR8][R4.64+0x1], R9 ;  /* 0x0000010904007986 */ /* 0x000fe8000c101108 */
[----:B------:R-:W-:Y:S04]  /*01b0*/  STG.E.U8 desc[UR8][R4.64+0x2], R9 ;  /* 0x0000020904007986 */ /* 0x000fe8000c101108 */
[----:B------:R-:W2:Y:S01]  /*01c0*/  LDG.E R6, desc[UR8][R6.64] ;  /* 0x0000000806067981 */ /* 0x000ea2000c1e1900 */
[----:B------:R-:W-:-:S04]  /*01d0*/  LEA R2, P0, R11, UR10, 0x2 ;  /* 0x0000000a0b027c11 */ /* 0x000fc8000f8010ff */
[----:B------:R-:W-:-:S05]  /*01e0*/  IADD3.X R3, PT, PT, RZ, UR11, RZ, P0, !PT ;  /* 0x0000000bff037c10 */ /* 0x000fca00087fe4ff */
[----:B------:R-:W-:Y:S01]  /*01f0*/  STG.E.U8 desc[UR8][R2.64+0x3], RZ ;  /* 0x000003ff02007986 */ /* 0x000fe2000c101108 */
[----:B--2---:R-:W-:-:S05]  /*0200*/  IMAD R0, R6, UR4, RZ ;  /* 0x0000000406007c24 */ /* 0x004fca000f8e02ff */
[----:B------:R-:W-:-:S05]  /*0210*/  VIMNMX R11, PT, PT, R0, 0xff, PT ;  /* 0x000000ff000b7848 */ /* 0x000fca0003fe0100 */
[----:B------:R-:W-:Y:S04]  /*0220*/  STG.E.U8 desc[UR8][R2.64], R11 ;  /* 0x0000000b02007986 */ /* 0x000fe8000c101108 */
[----:B------:R-:W-:Y:S04]  /*0230*/  STG.E.U8 desc[UR8][R2.64+0x1], R11 ;  /* 0x0000010b02007986 */ /* 0x000fe8000c101108 */
[----:B------:R-:W-:Y:S01]  /*0240*/  STG.E.U8 desc[UR8][R2.64+0x2], R11 ;  /* 0x0000020b02007986 */ /* 0x000fe2000c101108 */
[----:B------:R-:W-:Y:S05]  /*0250*/  EXIT ;  /* 0x000000000000794d */ /* 0x000fea0003800000 */
.L_x_439:
[----:B------:R-:W0:Y:S01]  /*0260*/  S2R R5, SR_TID.X ;  /* 0x0000000000057919 */ /* 0x000e220000002100 */
[----:B------:R-:W-:Y:S01]  /*0270*/  USHF.R.S32.HI UR7, URZ, 0x1f, UR6 ;  /* 0x0000001fff077899 */ /* 0x000fe20008011406 */
[----:B------:R-:W-:Y:S01]  /*0280*/  BSSY.RECONVERGENT B0, `(.L_x_440) ;  /* 0x0000019000007945 */ /* 0x000fe20003800200 */
[----:B------:R-:W1:Y:S04]  /*0290*/  LDCU UR5, c[0x0][0x388] ;  /* 0x00007100ff0577ac */ /* 0x000e680008000800 */
[----:B------:R-:W-:Y:S01]  /*02a0*/  IMAD.U32 R0, RZ, RZ, UR7 ;  /* 0x00000007ff007e24 */ /* 0x000fe2000f8e00ff */
[----:B------:R-:W-:Y:S01]  /*02b0*/  MOV R2, UR7 ;  /* 0x0000000700027c02 */ /* 0x000fe20008000f00 */
[----:B-1----:R-:W-:Y:S01]  /*02c0*/  UIADD3 UR4, UPT, UPT, UR4, UR5, URZ ;  /* 0x0000000504047290 */ /* 0x002fe2000fffe0ff */
[C---:B0-----:R-:W-:Y:S01]  /*02d0*/  ISETP.LT.U32.AND P0, PT, R5.reuse, UR6, PT ;  /* 0x0000000605007c0c */ /* 0x041fe2000bf01070 */
[----:B------:R-:W-:-:S03]  /*02e0*/  VIADD R6, R5, 0x100 ;  /* 0x0000010005067836 */ /* 0x000fc60000000000 */
[----:B------:R-:W-:Y:S02]  /*02f0*/  ISETP.GT.AND.EX P0, PT, R0, RZ, PT, P0 ;  /* 0x000000ff0000720c */ /* 0x000fe40003f04300 */
[----:B------:R-:W-:-:S04]  /*0300*/  ISETP.LT.U32.AND P1, PT, R6, UR6, PT ;  /* 0x0000000606007c0c */ /* 0x000fc8000bf21070 */
[----:B------:R-:W-:-:S07]  /*0310*/  ISETP.GT.AND.EX P1, PT, R2, RZ, PT, P1 ;  /* 0x000000ff0200720c */ /* 0x000fce0003f24310 */
[----:B------:R-:W-:Y:S06]  /*0320*/  @!P0 BRA `(.L_x_441) ;  /* 0x0000000000388947 */ /* 0x000fec0003800000 */
[----:B------:R-:W0:Y:S01]  /*0330*/  LDC.64 R2, c[0x0][0x398] ;  /* 0x0000e600ff027b82 */ /* 0x000e220000000a00 */
[----:B------:R-:W-:Y:S01]  /*0340*/  VIADD R5, R5, UR4 ;  /* 0x0000000405057c36 */ /* 0x000fe20008000000 */
[----:B------:R-:W1:Y:S01]  /*0350*/  LDCU UR5, c[0x0][0x390] ;  /* 0x00007200ff0577ac */ /* 0x000e620008000800 */
[----:B------:R-:W2:Y:S02]  /*0360*/  LDCU.64 UR10, c[0x0][0x3a0] ;  /* 0x00007400ff0a77ac */ /* 0x000ea40008000a00 */
[----:B0-----:R-:W-:-:S06]  /*0370*/  IMAD.WIDE.U32 R2, R5, 0x4, R2 ;  /* 0x0000000405027825 */ /* 0x001fcc00078e0002 */
[----:B------:R-:W1:Y:S01]  /*0380*/  LDG.E R2, desc[UR8][R2.64] ;  /* 0x0000000802027981 */ /* 0x000e62000c1e1900 */
[----:B--2---:R-:W-:-:S04]  /*0390*/  LEA R4, P0, R5, UR10, 0x2 ;  /* 0x0000000a05047c11 */ /* 0x004fc8000f8010ff */
[----:B------:R-:W-:-:S05]  /*03a0*/  IADD3.X R5, PT, PT, RZ, UR11, RZ, P0, !PT ;  /* 0x0000000bff057c10 */ /* 0x000fca00087fe4ff */
[----:B------:R0:W-:Y:S01]  /*03b0*/  STG.E.U8 desc[UR8][R4.64+0x3], RZ ;  /* 0x000003ff04007986 */ /* 0x0001e2000c101108 */
[----:B-1----:R-:W-:-:S05]  /*03c0*/  IMAD R0, R2, UR5, RZ ;  /* 0x0000000502007c24 */ /* 0x002fca000f8e02ff */
[----:B------:R-:W-:-:S05]  /*03d0*/  VIMNMX R7, PT, PT, R0, 0xff, PT ;  /* 0x000000ff00077848 */ /* 0x000fca0003fe0100 */
[----:B------:R0:W-:Y:S04]  /*03e0*/  STG.E.U8 desc[UR8][R4.64], R7 ;  /* 0x0000000704007986 */ /* 0x0001e8000c101108 */
[----:B------:R0:W-:Y:S04]  /*03f0*/  STG.E.U8 desc[UR8][R4.64+0x1], R7 ;  /* 0x0000010704007986 */ /* 0x0001e8000c101108 */
[----:B------:R0:W-:Y:S02]  /*0400*/  STG.E.U8 desc[UR8][R4.64+0x2], R7 ;  /* 0x0000020704007986 */ /* 0x0001e4000c101108 */
.L_x_441:
[----:B------:R-:W-:Y:S05]  /*0410*/  BSYNC.RECONVERGENT B0 ;  /* 0x0000000000007941 */ /* 0x000fea0003800200 */
.L_x_440:
[----:B------:R-:W-:Y:S05]  /*0420*/  @!P1 EXIT ;  /* 0x000000000000994d */ /* 0x000fea0003800000 */
[----:B------:R-:W1:Y:S01]  /*0430*/  LDC.64 R2, c[0x0][0x398] ;  /* 0x0000e600ff027b82 */ /* 0x000e620000000a00 */
[----:B0-----:R-:W-:Y:S01]  /*0440*/  VIADD R5, R6, UR4 ;  /* 0x0000000406057c36 */ /* 0x001fe20008000000 */
[----:B------:R-:W0:Y:S01]  /*0450*/  LDCU UR5, c[0x0][0x390] ;  /* 0x00007200ff0577ac */ /* 0x000e220008000800 */
[----:B------:R-:W2:Y:S02]  /*0460*/  LDCU.64 UR6, c[0x0][0x3a0] ;  /* 0x00007400ff0677ac */ /* 0x000ea40008000a00 */
[----:B-1----:R-:W-:-:S06]  /*0470*/  IMAD.WIDE.U32 R2, R5, 0x4, R2 ;  /* 0x0000000405027825 */ /* 0x002fcc00078e0002 */
[----:B------:R-:W0:Y:S01]  /*0480*/  LDG.E R2, desc[UR8][R2.64] ;  /* 0x0000000802027981 */ /* 0x000e22000c1e1900 */
[----:B--2---:R-:W-:-:S04]  /*0490*/  LEA R4, P0, R5, UR6, 0x2 ;  /* 0x0000000605047c11 */ /* 0x004fc8000f8010ff */
[----:B------:R-:W-:-:S05]  /*04a0*/  IADD3.X R5, PT, PT, RZ, UR7, RZ, P0, !PT ;  /* 0x00000007ff057c10 */ /* 0x000fca00087fe4ff */
[----:B------:R-:W-:Y:S01]  /*04b0*/  STG.E.U8 desc[UR8][R4.64+0x3], RZ ;  /* 0x000003ff04007986 */ /* 0x000fe2000c101108 */
[----:B0-----:R-:W-:-:S05]  /*04c0*/  IMAD R0, R2, UR5, RZ ;  /* 0x0000000502007c24 */ /* 0x001fca000f8e02ff */
[----:B------:R-:W-:-:S05]  /*04d0*/  VIMNMX R7, PT, PT, R0, 0xff, PT ;  /* 0x000000ff00077848 */ /* 0x000fca0003fe0100 */
[----:B------:R-:W-:Y:S04]  /*04e0*/  STG.E.U8 desc[UR8][R4.64], R7 ;  /* 0x0000000704007986 */ /* 0x000fe8000c101108 */
[----:B------:R-:W-:Y:S04]  /*04f0*/  STG.E.U8 desc[UR8][R4.64+0x1], R7 ;  /* 0x0000010704007986 */ /* 0x000fe8000c101108 */
[----:B------:R-:W-:Y:S01]  /*0500*/  STG.E.U8 desc[UR8][R4.64+0x2], R7 ;  /* 0x0000020704007986 */ /* 0x000fe2000c101108 */
[----:B------:R-:W-:Y:S05]  /*0510*/  EXIT ;  /* 0x000000000000794d */ /* 0x000fea0003800000 */
.L_x_442:
        /* <DEDUP_REMOVED lines=14> */
.L_x_480:


//--------------------- .text._ZN3cub18CUB_300001_SM_10006detail8for_each13static_kernelINS2_12policy_hub_t12policy_500_tEmN6thrust24THRUST_300001_SM_1000_NS8cuda_cub20__uninitialized_fill7functorINS7_10device_ptrIhEEhEEEEvT0_T1_ --------------------------
	.section	.text._ZN3cub18CUB_300001_SM_10006detail8for_each13static_kernelINS2_12policy_hub_t12policy_500_tEmN6thrust24THRUST_300001_SM_1000_NS8cuda_cub20__uninitialized_fill7functorINS7_10device_ptrIhEEhEEEEvT0_T1_,"ax",@progbits
	.align	128
        .global         _ZN3cub18CUB_300001_SM_10006detail8for_each13static_kernelINS2_12policy_hub_t12policy_500_tEmN6thrust24THRUST_300001_SM_1000_NS8cuda_cub20__uninitialized_fill7functorINS7_10device_ptrIhEEhEEEEvT0_T1_
        .type           _ZN3cub18CUB_300001_SM_10006detail8for_each13static_kernelINS2_12policy_hub_t12policy_500_tEmN6thrust24THRUST_300001_SM_1000_NS8cuda_cub20__uninitialized_fill7functorINS7_10device_ptrIhEEhEEEEvT0_T1_,@function
        .size           _ZN3cub18CUB_300001_SM_10006detail8for_each13static_kernelINS2_12policy_hub_t12policy_500_tEmN6thrust24THRUST_300001_SM_1000_NS8cuda_cub20__uninitialized_fill7functorINS7_10device_ptrIhEEhEEEEvT0_T1_,(.L_x_481 - _ZN3cub18CUB_300001_SM_10006detail8for_each13static_kernelINS2_12policy_hub_t12policy_500_tEmN6thrust24THRUST_300001_SM_1000_NS8cuda_cub20__uninitialized_fill7functorINS7_10device_ptrIhEEhEEEEvT0_T1_)
        .other          _ZN3cub18CUB_300001_SM_10006detail8for_each13static_kernelINS2_12policy_hub_t12policy_500_tEmN6thrust24THRUST_300001_SM_1000_NS8cuda_cub20__uninitialized_fill7functorINS7_10device_ptrIhEEhEEEEvT0_T1_,@"STO_CUDA_ENTRY STV_DEFAULT"
_ZN3cub18CUB_300001_SM_10006detail8for_each13static_kernelINS2_12policy_hub_t12policy_500_tEmN6thrust24THRUST_300001_SM_1000_NS8cuda_cub20__uninitialized_fill7functorINS7_10device_ptrIhEEhEEEEvT0_T1_:
.text._ZN3cub18CUB_300001_SM_10006detail8for_each13static_kernelINS2_12policy_hub_t12policy_500_tEmN6thrust24THRUST_300001_SM_1000_NS8cuda_cub20__uninitialized_fill7functorINS7_10device_ptrIhEEhEEEEvT0_T1_:
[----:B------:R-:W-:Y:S08]  /*0000*/  LDC R1, c[0x0][0x37c] ;  /* 0x0000df00ff017b82 */ /* 0x000ff00000000800 */
[----:B------:R-:W0:Y:S01]  /*0010*/  S2UR UR4, SR_CTAID.X ;  /* 0x00000000000479c3 */ /* 0x000e220000002500 */
[----:B------:R-:W1:Y:S01]  /*0020*/  LDCU.64 UR6, c[0x0][0x380] ;  /* 0x00007000ff0677ac */ /* 0x000e620008000a00 */
[----:B------:R-:W2:Y:S06]  /*0030*/  LDCU.64 UR8, c[0x0][0x358] ;  /* 0x00006b00ff0877ac */ /* 0x000eac0008000a00 */
[----:B------:R-:W3:Y:S01]  /*0040*/  LDC R5, c[0x0][0x390] ;  /* 0x0000e400ff057b82 */ /* 0x000ee20000000800 */
[----:B0-----:R-:W-:-:S04]  /*0050*/  UIMAD.WIDE.U32 UR4, UR4, 0x200, URZ ;  /* 0x00000200040478a5 */ /* 0x001fc8000f8e00ff */
[----:B-1----:R-:W-:-:S04]  /*0060*/  UIADD3 UR6, UP0, UPT, -UR4, UR6, URZ ;  /* 0x0000000604067290 */ /* 0x002fc8000ff1e1ff */
[----:B------:R-:W-:Y:S01]  /*0070*/  UIADD3.X UR7, UPT, UPT, ~UR5, UR7, URZ, UP0, !UPT ;  /* 0x0000000705077290 */ /* 0x000fe200087fe5ff */
[----:B---3--:R-:W-:Y:S01]  /*0080*/  PRMT R5, R5, 0x7770, RZ ;  /* 0x0000777005057816 */ /* 0x008fe200000000ff */
[----:B------:R-:W-:-:S04]  /*0090*/  UISETP.GE.U32.AND UP0, UPT, UR6, 0x200, UPT ;  /* 0x000002000600788c */ /* 0x000fc8000bf06070 */
[----:B------:R-:W-:-:S09]  /*00a0*/  UISETP.GE.U32.AND.EX UP0, UPT, UR7, URZ, UPT, UP0 ;  /* 0x000000ff0700728c */ /* 0x000fd2000bf06100 */
[----:B--2---:R-:W-:Y:S05]  /*00b0*/  BRA.U !UP0, `(.L_x_443) ;  /* 0x00000001081c7547 */ /* 0x004fea000b800000 */
[----:B------:R-:W0:Y:S01]  /*00c0*/  S2R R3, SR_TID.X ;  /* 0x0000000000037919 */ /* 0x000e220000002100 */
[----:B------:R-:W0:Y:S02]  /*00d0*/  LDC.64 R6, c[0x0][0x388] ;  /* 0x0000e200ff067b82 */ /* 0x000e240000000a00 */
[----:B0-----:R-:W-:-:S04]  /*00e0*/  IADD3 R2, P0, P1, R6, UR4, R3 ;  /* 0x0000000406027c10 */ /* 0x001fc8000f91e003 */
[----:B------:R-:W-:-:S05]  /*00f0*/  IADD3.X R3, PT, PT, R7, UR5, RZ, P0, P1 ;  /* 0x0000000507037c10 */ /* 0x000fca00087e24ff */
[----:B------:R-:W-:Y:S04]  /*0100*/  STG.E.U8 desc[UR8][R2.64], R5 ;  /* 0x0000000502007986 */ /* 0x000fe8000c101108 */
[----:B------:R-:W-:Y:S01]  /*0110*/  STG.E.U8 desc[UR8][R2.64+0x100], R5 ;  /* 0x0001000502007986 */ /* 0x000fe2000c101108 */
[----:B------:R-:W-:Y:S05]  /*0120*/  EXIT ;  /* 0x000000000000794d */ /* 0x000fea0003800000 */
.L_x_443:
[----:B------:R-:W0:Y:S01]  /*0130*/  S2R R3, SR_TID.X ;  /* 0x0000000000037919 */ /* 0x000e220000002100 */
[----:B------:R-:W1:Y:S01]  /*0140*/  LDC.64 R6, c[0x0][0x388] ;  /* 0x0000e200ff067b82 */ /* 0x000e620000000a00 */
[----:B------:R-:W-:Y:S02]  /*0150*/  IMAD.U32 R2, RZ, RZ, UR7 ;  /* 0x00000007ff027e24 */ /* 0x000fe4000f8e00ff */
[C---:B0-----:R-:W-:Y:S01]  /*0160*/  VIADD R0, R3.reuse, 0x100 ;  /* 0x0000010003007836 */ /* 0x041fe20000000000 */
[----:B------:R-:W-:-:S04]  /*0170*/  ISETP.LT.U32.AND P0, PT, R3, UR6, PT ;  /* 0x0000000603007c0c */ /* 0x000fc8000bf01070 */
[----:B------:R-:W-:Y:S01]  /*0180*/  ISETP.LT.U32.AND P1, PT, R0, UR6, PT ;  /* 0x0000000600007c0c */ /* 0x000fe2000bf21070 */
[----:B------:R-:W-:Y:S01]  /*0190*/  IMAD.U32 R0, RZ, RZ, UR7 ;  /* 0x00000007ff007e24 */ /* 0x000fe2000f8e00ff */
[----:B------:R-:W-:Y:S02]  /*01a0*/  ISETP.GT.U32.AND.EX P0, PT, R2, RZ, PT, P0 ;  /* 0x000000ff0200720c */ /* 0x000fe40003f04100 */
[----:B-1----:R-:W-:Y:S02]  /*01b0*/  IADD3 R2, P2, P3, R6, UR4, R3 ;  /* 0x0000000406027c10 */ /* 0x002fe4000fb5e003 */
[----:B------:R-:W-:Y:S02]  /*01c0*/  ISETP.GT.U32.AND.EX P1, PT, R0, RZ, PT, P1 ;  /* 0x000000ff0000720c */ /* 0x000fe40003f24110 */
[----:B------:R-:W-:-:S07]  /*01d0*/  IADD3.X R3, PT, PT, R7, UR5, RZ, P2, P3 ;  /* 0x0000000507037c10 */ /* 0x000fce00097e64ff */
[----:B------:R0:W-:Y:S04]  /*01e0*/  @P0 STG.E.U8 desc[UR8][R2.64], R5 ;  /* 0x0000000502000986 */ /* 0x0001e8000c101108 */
[----:B------:R-:W-:Y:S05]  /*01f0*/  @!P1 EXIT ;  /* 0x000000000000994d */ /* 0x000fea0003800000 */
[----:B------:R-:W-:Y:S01]  /*0200*/  STG.E.U8 desc[UR8][R2.64+0x100], R5 ;  /* 0x0001000502007986 */ /* 0x000fe2000c101108 */
[----:B------:R-:W-:Y:S05]  /*0210*/  EXIT ;  /* 0x000000000000794d */ /* 0x000fea0003800000 */
.L_x_444:
        /* <DEDUP_REMOVED lines=14> */
.L_x_481:


//--------------------- .text._ZN3cub18CUB_300001_SM_10006detail8for_each13static_kernelINS2_12policy_hub_t12policy_500_tElNS2_12op_wrapper_tIl20mapBodyToPixelCountsN6thrust24THRUST_300001_SM_1000_NS6detail15normal_iteratorINS9_10device_ptrI4BodyEEEEEEEEvT0_T1_ --------------------------
	.section	.text._ZN3cub18CUB_300001_SM_10006detail8for_each13static_kernelINS2_12policy_hub_t12policy_500_tElNS2_12op_wrapper_tIl20mapBodyToPixelCountsN6thrust24THRUST_300001_SM_1000_NS6detail15normal_iteratorINS9_10device_ptrI4BodyEEEEEEEEvT0_T1_,"ax",@progbits
	.align	128
        .global         _ZN3cub18CUB_300001_SM_10006detail8for_each13static_kernelINS2_12policy_hub_t12policy_500_tElNS2_12op_wrapper_tIl20mapBodyToPixelCountsN6thrust24THRUST_300001_SM_1000_NS6detail15normal_iteratorINS9_10device_ptrI4BodyEEEEEEEEvT0_T1_
        .type           _ZN3cub18CUB_300001_SM_10006detail8for_each13static_kernelINS2_12policy_hub_t12policy_500_tElNS2_12op_wrapper_tIl20mapBodyToPixelCountsN6thrust24THRUST_300001_SM_1000_NS6detail15normal_iteratorINS9_10device_ptrI4BodyEEEEEEEEvT0_T1_,@function
        .size           _ZN3cub18CUB_300001_SM_10006detail8for_each13static_kernelINS2_12policy_hub_t12policy_500_tElNS2_12op_wrapper_tIl20mapBodyToPixelCountsN6thrust24THRUST_300001_SM_1000_NS6detail15normal_iteratorINS9_10device_ptrI4BodyEEEEEEEEvT0_T1_,(.L_x_482 - _ZN3cub18CUB_300001_SM_10006detail8for_each13static_kernelINS2_12policy_hub_t12policy_500_tElNS2_12op_wrapper_tIl20mapBodyToPixelCountsN6thrust24THRUST_300001_SM_1000_NS6detail15normal_iteratorINS9_10device_ptrI4BodyEEEEEEEEvT0_T1_)
        .other          _ZN3cub18CUB_300001_SM_10006detail8for_each13static_kernelINS2_12policy_hub_t12policy_500_tElNS2_12op_wrapper_tIl20mapBodyToPixelCountsN6thrust24THRUST_300001_SM_1000_NS6detail15normal_iteratorINS9_10device_ptrI4BodyEEEEEEEEvT0_T1_,@"STO_CUDA_ENTRY STV_DEFAULT"
_ZN3cub18CUB_300001_SM_10006detail8for_each13static_kernelINS2_12policy_hub_t12policy_500_tElNS2_12op_wrapper_tIl20mapBodyToPixelCountsN6thrust24THRUST_300001_SM_1000_NS6detail15normal_iteratorINS9_10device_ptrI4BodyEEEEEEEEvT0_T1_:
.text._ZN3cub18CUB_300001_SM_10006detail8for_each13static_kernelINS2_12policy_hub_t12policy_500_tElNS2_12op_wrapper_tIl20mapBodyToPixelCountsN6thrust24THRUST_300001_SM_1000_NS6detail15normal_iteratorINS9_10device_ptrI4BodyEEEEEEEEvT0_T1_:
        /* <DEDUP_REMOVED lines=11> */
[----:B------:R-:W1:Y:S01]  /*00b0*/  LDCU.64 UR10, c[0x0][0x388] ;  /* 0x00007100ff0a77ac */ /* 0x000e620008000a00 */
[----:B0-----:R-:W-:-:S05]  /*00c0*/  IADD3 R0, P0, PT, R0, UR4, RZ ;  /* 0x0000000400007c10 */ /* 0x001fca000ff1e0ff */
[----:B------:R-:W-:Y:S01]  /*00d0*/  IMAD.X R3, RZ, RZ, UR5, P0 ;  /* 0x00000005ff037e24 */ /* 0x000fe200080e06ff */
[C---:B-1----:R-:W-:Y:S01]  /*00e0*/  LEA R4, P0, R0.reuse, UR10, 0x4 ;  /* 0x0000000a00047c11 */ /* 0x042fe2000f8020ff */
[----:B------:R-:W0:Y:S03]  /*00f0*/  LDCU UR5, c[0x0][0x398] ;  /* 0x00007300ff0577ac */ /* 0x000e260008000800 */
[----:B------:R-:W-:-:S05]  /*0100*/  LEA.HI.X R5, R0, UR11, R3, 0x4, P0 ;  /* 0x0000000b00057c11 */ /* 0x000fca00080f2403 */
[----:B------:R-:W2:Y:S04]  /*0110*/  LDG.E R0, desc[UR8][R4.64] ;  /* 0x0000000804007981 */ /* 0x000ea8000c1e1900 */
[----:B------:R-:W3:Y:S01]  /*0120*/  LDG.E R12, desc[UR8][R4.64+0x4] ;  /* 0x00000408040c7981 */ /* 0x000ee2000c1e1900 */
[----:B------:R-:W-:Y:S01]  /*0130*/  IMAD.MOV.U32 R17, RZ, RZ, 0x1 ;  /* 0x00000001ff117424 */ /* 0x000fe200078e00ff */
[----:B0-----:R-:W-:-:S04]  /*0140*/  ULEA.HI UR4, UR5, UR5, URZ, 0x1 ;  /* 0x0000000505047291 */ /* 0x001fc8000f8f08ff */
[----:B------:R-:W-:-:S09]  /*0150*/  USHF.R.S32.HI UR4, URZ, 0x1, UR4 ;  /* 0x00000001ff047899 */ /* 0x000fd20008011404 */
[----:B------:R-:W-:Y:S08]  /*0160*/  I2F.F64 R2, UR4 ;  /* 0x0000000400027d12 */ /* 0x000ff00008201c00 */
[----:B--2---:R-:W0:Y:S08]  /*0170*/  F2F.F64.F32 R6, R0 ;  /* 0x0000000000067310 */ /* 0x004e300000201800 */
[----:B---3--:R-:W1:Y:S01]  /*0180*/  F2F.F64.F32 R8, R12 ;  /* 0x0000000c00087310 */ /* 0x008e620000201800 */
[----:B0-----:R-:W-:-:S02]  /*0190*/  DADD R6, R6, 1 ;  /* 0x3ff0000006067429 */ /* 0x001fc40000000000 */
[----:B-1----:R-:W-:-:S06]  /*01a0*/  DADD R10, R8, 1 ;  /* 0x3ff00000080a7429 */ /* 0x002fcc0000000000 */
[C---:B------:R-:W-:Y:S02]  /*01b0*/  DMUL R8, R2.reuse, R6 ;  /* 0x0000000602087228 */ /* 0x040fe40000000000 */
[----:B------:R-:W0:Y:S01]  /*01c0*/  LDC.64 R6, c[0x0][0x390] ;  /* 0x0000e400ff067b82 */ /* 0x000e220000000a00 */
[----:B------:R-:W-:-:S07]  /*01d0*/  DMUL R10, R2, R10 ;  /* 0x0000000a020a7228 */ /* 0x000fce0000000000 */
[----:B------:R-:W-:Y:S08]  /*01e0*/  F2I.F64.TRUNC R8, R8 ;  /* 0x0000000800087311 */ /* 0x000ff0000030d100 */
[----:B------:R-:W1:Y:S02]  /*01f0*/  F2I.F64.TRUNC R11, R10 ;  /* 0x0000000a000b7311 */ /* 0x000e64000030d100 */
[----:B-1----:R-:W-:-:S04]  /*0200*/  IMAD R13, R11, UR5, R8 ;  /* 0x000000050b0d7c24 */ /* 0x002fc8000f8e0208 */
[----:B0-----:R-:W-:-:S05]  /*0210*/  IMAD.WIDE R12, R13, 0x4, R6 ;  /* 0x000000040d0c7825 */ /* 0x001fca00078e0206 */
[----:B------:R-:W-:Y:S04]  /*0220*/  REDG.E.ADD.STRONG.GPU desc[UR8][R12.64], R17 ;  /* 0x000000110c00798e */ /* 0x000fe8000c12e108 */
[----:B------:R-:W2:Y:S04]  /*0230*/  LDG.E R0, desc[UR8][R4.64+0x1000] ;  /* 0x0010000804007981 */ /* 0x000ea8000c1e1900 */
[----:B------:R-:W3:Y:S01]  /*0240*/  LDG.E R16, desc[UR8][R4.64+0x1004] ;  /* 0x0010040804107981 */ /* 0x000ee2000c1e1900 */
[----:B--2---:R-:W0:Y:S08]  /*0250*/  F2F.F64.F32 R14, R0 ;  /* 0x00000000000e7310 */ /* 0x004e300000201800 */
[----:B---3--:R-:W1:Y:S01]  /*0260*/  F2F.F64.F32 R8, R16 ;  /* 0x0000001000087310 */ /* 0x008e620000201800 */
[----:B0-----:R-:W-:-:S02]  /*0270*/  DADD R14, R14, 1 ;  /* 0x3ff000000e0e7429 */ /* 0x001fc40000000000 */
[----:B-1----:R-:W-:-:S06]  /*0280*/  DADD R8, R8, 1 ;  /* 0x3ff0000008087429 */ /* 0x002fcc0000000000 */
[C---:B------:R-:W-:Y:S02]  /*0290*/  DMUL R14, R2.reuse, R14 ;  /* 0x0000000e020e7228 */ /* 0x040fe40000000000 */
[----:B------:R-:W-:-:S08]  /*02a0*/  DMUL R8, R2, R8 ;  /* 0x0000000802087228 */ /* 0x000fd00000000000 */
[----:B------:R-:W-:Y:S08]  /*02b0*/  F2I.F64.TRUNC R14, R14 ;  /* 0x0000000e000e7311 */ /* 0x000ff0000030d100 */
[----:B------:R-:W0:Y:S02]  /*02c0*/  F2I.F64.TRUNC R9, R8 ;  /* 0x0000000800097311 */ /* 0x000e24000030d100 */
[----:B0-----:R-:W-:-:S04]  /*02d0*/  IMAD R3, R9, UR5, R14 ;  /* 0x0000000509037c24 */ /* 0x001fc8000f8e020e */
[----:B------:R-:W-:-:S05]  /*02e0*/  IMAD.WIDE R6, R3, 0x4, R6 ;  /* 0x0000000403067825 */ /* 0x000fca00078e0206 */
[----:B------:R-:W-:Y:S01]  /*02f0*/  REDG.E.ADD.STRONG.GPU desc[UR8][R6.64], R17 ;  /* 0x000000110600798e */ /* 0x000fe2000c12e108 */
[----:B------:R-:W-:Y:S05]  /*0300*/  EXIT ;  /* 0x000000000000794d */ /* 0x000fea0003800000 */
.L_x_445:
[----:B------:R-:W0:Y:S01]  /*0310*/  S2R R0, SR_TID.X ;  /* 0x0000000000007919 */ /* 0x000e220000002100 */
[----:B------:R-:W1:Y:S01]  /*0320*/  LDCU UR11, c[0x0][0x398] ;  /* 0x00007300ff0b77ac */ /* 0x000e620008000800 */
[----:B------:R-:W-:Y:S01]  /*0330*/  BSSY.RECONVERGENT B0, `(.L_x_446) ;  /* 0x0000021000007945 */ /* 0x000fe20003800200 */
[----:B------:R-:W2:Y:S01]  /*0340*/  LDCU.64 UR12, c[0x0][0x388] ;  /* 0x00007100ff0c77ac */ /* 0x000ea20008000a00 */
[----:B------:R-:W-:-:S06]  /*0350*/  USHF.R.S32.HI UR10, URZ, 0x1f, UR6 ;  /* 0x0000001fff0a7899 */ /* 0x000fcc0008011406 */
[----:B------:R-:W-:Y:S01]  /*0360*/  MOV R5, UR10 ;  /* 0x0000000a00057c02 */ /* 0x000fe20008000f00 */
[----:B-1----:R-:W-:-:S04]  /*0370*/  ULEA.HI UR7, UR11, UR11, URZ, 0x1 ;  /* 0x0000000b0b077291 */ /* 0x002fc8000f8f08ff */
[----:B------:R-:W-:Y:S01]  /*0380*/  USHF.R.S32.HI UR7, URZ, 0x1, UR7 ;  /* 0x00000001ff077899 */ /* 0x000fe20008011407 */
[C---:B0-----:R-:W-:Y:S02]  /*0390*/  IADD3 R2, PT, PT, R0.reuse, 0x100, RZ ;  /* 0x0000010000027810 */ /* 0x041fe40007ffe0ff */
[----:B------:R-:W-:Y:S02]  /*03a0*/  ISETP.LT.U32.AND P1, PT, R0, UR6, PT ;  /* 0x0000000600007c0c */ /* 0x000fe4000bf21070 */
[----:B------:R-:W-:Y:S01]  /*03b0*/  ISETP.LT.U32.AND P0, PT, R2, UR6, PT ;  /* 0x0000000602007c0c */ /* 0x000fe2000bf01070 */
[----:B------:R-:W-:Y:S01]  /*03c0*/  IMAD.U32 R2, RZ, RZ, UR10 ;  /* 0x0000000aff027e24 */ /* 0x000fe2000f8e00ff */
[----:B------:R-:W-:Y:S02]  /*03d0*/  IADD3 R0, P2, PT, R0, UR4, RZ ;  /* 0x0000000400007c10 */ /* 0x000fe4000ff5e0ff */
[----:B------:R-:W-:Y:S02]  /*03e0*/  ISETP.GT.AND.EX P0, PT, R5, RZ, PT, P0 ;  /* 0x000000ff0500720c */ /* 0x000fe40003f04300 */
[----:B------:R-:W-:Y:S01]  /*03f0*/  ISETP.GT.AND.EX P1, PT, R2, RZ, PT, P1 ;  /* 0x000000ff0200720c */ /* 0x000fe20003f24310 */
[----:B------:R-:W-:Y:S01]  /*0400*/  IMAD.X R3, RZ, RZ, UR5, P2 ;  /* 0x00000005ff037e24 */ /* 0x000fe200090e06ff */
[----:B--2---:R-:W-:-:S04]  /*0410*/  LEA R4, P2, R0, UR12, 0x4 ;  /* 0x0000000c00047c11 */ /* 0x004fc8000f8420ff */
[----:B------:R-:W-:Y:S02]  /*0420*/  LEA.HI.X R5, R0, UR13, R3, 0x4, P2 ;  /* 0x0000000d00057c11 */ /* 0x000fe400090f2403 */
[----:B------:R-:W0:Y:S05]  /*0430*/  I2F.F64 R2, UR7 ;  /* 0x0000000700027d12 */ /* 0x000e2a0008201c00 */
[----:B------:R-:W-:Y:S05]  /*0440*/  @!P1 BRA `(.L_x_447) ;  /* 0x00000000003c9947 */ /* 0x000fea0003800000 */
[----:B------:R-:W2:Y:S01]  /*0450*/  LDG.E R0, desc[UR8][R4.64] ;  /* 0x0000000804007981 */ /* 0x000ea2000c1e1900 */
[----:B------:R-:W1:Y:S03]  /*0460*/  LDC.64 R10, c[0x0][0x390] ;  /* 0x0000e400ff0a7b82 */ /* 0x000e660000000a00 */
[----:B------:R-:W3:Y:S01]  /*0470*/  LDG.E R12, desc[UR8][R4.64+0x4] ;  /* 0x00000408040c7981 */ /* 0x000ee2000c1e1900 */
[----:B------:R-:W-:Y:S01]  /*0480*/  MOV R15, 0x1 ;  /* 0x00000001000f7802 */ /* 0x000fe20000000f00 */
[----:B--2---:R-:W2:Y:S08]  /*0490*/  F2F.F64.F32 R6, R0 ;  /* 0x0000000000067310 */ /* 0x004eb00000201800 */
[----:B---3--:R-:W3:Y:S01]  /*04a0*/  F2F.F64.F32 R8, R12 ;  /* 0x0000000c00087310 */ /* 0x008ee20000201800 */
[----:B--2---:R-:W-:-:S02]  /*04b0*/  DADD R6, R6, 1 ;  /* 0x3ff0000006067429 */ /* 0x004fc40000000000 */
[----:B---3--:R-:W-:-:S06]  /*04c0*/  DADD R8, R8, 1 ;  /* 0x3ff0000008087429 */ /* 0x008fcc0000000000 */
[C---:B0-----:R-:W-:Y:S02]  /*04d0*/  DMUL R6, R2.reuse, R6 ;  /* 0x0000000602067228 */ /* 0x041fe40000000000 */
[----:B------:R-:W-:-:S08]  /*04e0*/  DMUL R8, R2, R8 ;  /* 0x0000000802087228 */ /* 0x000fd00000000000 */
[----:B------:R-:W-:Y:S08]  /*04f0*/  F2I.F64.TRUNC R6, R6 ;  /* 0x0000000600067311 */ /* 0x000ff0000030d100 */
[----:B------:R-:W0:Y:S02]  /*0500*/  F2I.F64.TRUNC R9, R8 ;  /* 0x0000000800097311 */ /* 0x000e24000030d100 */
[----:B0-----:R-:W-:-:S04]  /*0510*/  IMAD R13, R9, UR11, R6 ;  /* 0x0000000b090d7c24 */ /* 0x001fc8000f8e0206 */
[----:B-1----:R-:W-:-:S05]  /*0520*/  IMAD.WIDE R10, R13, 0x4, R10 ;  /* 0x000000040d0a7825 */ /* 0x002fca00078e020a */
[----:B------:R1:W-:Y:S02]  /*0530*/  REDG.E.ADD.STRONG.GPU desc[UR8][R10.64], R15 ;  /* 0x0000000f0a00798e */ /* 0x0003e4000c12e108 */
.L_x_447:
[----:B------:R-:W-:Y:S05]  /*0540*/  BSYNC.RECONVERGENT B0 ;  /* 0x0000000000007941 */ /* 0x000fea0003800200 */
.L_x_446:
[----:B------:R-:W-:Y:S05]  /*0550*/  @!P0 EXIT ;  /* 0x000000000000894d */ /* 0x000fea0003800000 */
[----:B------:R-:W2:Y:S04]  /*0560*/  LDG.E R0, desc[UR8][R4.64+0x1000] ;  /* 0x0010000804007981 */ /* 0x000ea8000c1e1900 */
[----:B-1----:R1:W3:Y:S02]  /*0570*/  LDG.E R10, desc[UR8][R4.64+0x1004] ;  /* 0x00100408040a7981 */ /* 0x0022e4000c1e1900 */
[----:B-1----:R-:W-:Y:S01]  /*0580*/  IMAD.MOV.U32 R5, RZ, RZ, 0x1 ;  /* 0x00000001ff057424 */ /* 0x002fe200078e00ff */
[----:B--2---:R-:W1:Y:S08]  /*0590*/  F2F.F64.F32 R6, R0 ;  /* 0x0000000000067310 */ /* 0x004e700000201800 */
[----:B---3--:R-:W2:Y:S01]  /*05a0*/  F2F.F64.F32 R8, R10 ;  /* 0x0000000a00087310 */ /* 0x008ea20000201800 */
[----:B-1----:R-:W-:-:S02]  /*05b0*/  DADD R6, R6, 1 ;  /* 0x3ff0000006067429 */ /* 0x002fc40000000000 */
[----:B--2---:R-:W-:-:S06]  /*05c0*/  DADD R8, R8, 1 ;  /* 0x3ff0000008087429 */ /* 0x004fcc0000000000 */
[C---:B0-----:R-:W-:Y:S02]  /*05d0*/  DMUL R6, R2.reuse, R6 ;  /* 0x0000000602067228 */ /* 0x041fe40000000000 */
[----:B------:R-:W-:Y:S01]  /*05e0*/  DMUL R8, R2, R8 ;  /* 0x0000000802087228 */ /* 0x000fe20000000000 */
[----:B------:R-:W0:Y:S07]  /*05f0*/  LDC.64 R2, c[0x0][0x390] ;  /* 0x0000e400ff027b82 */ /* 0x000e2e0000000a00 */
[----:B------:R-:W-:Y:S08]  /*0600*/  F2I.F64.TRUNC R6, R6 ;  /* 0x0000000600067311 */ /* 0x000ff0000030d100 */
[----:B------:R-:W1:Y:S02]  /*0610*/  F2I.F64.TRUNC R9, R8 ;  /* 0x0000000800097311 */ /* 0x000e64000030d100 */
[----:B-1----:R-:W-:-:S04]  /*0620*/  IMAD R11, R9, UR11, R6 ;  /* 0x0000000b090b7c24 */ /* 0x002fc8000f8e0206 */
[----:B0-----:R-:W-:-:S05]  /*0630*/  IMAD.WIDE R2, R11, 0x4, R2 ;  /* 0x000000040b027825 */ /* 0x001fca00078e0202 */
[----:B------:R-:W-:Y:S01]  /*0640*/  REDG.E.ADD.STRONG.GPU desc[UR8][R2.64], R5 ;  /* 0x000000050200798e */ /* 0x000fe2000c12e108 */
[----:B------:R-:W-:Y:S05]  /*0650*/  EXIT ;  /* 0x000000000000794d */ /* 0x000fea0003800000 */
.L_x_448:
        /* <DEDUP_REMOVED lines=10> */
.L_x_482:


//--------------------- .text._ZN3cub18CUB_300001_SM_10006detail8for_each13static_kernelINS2_12policy_hub_t12policy_500_tElN6thrust24THRUST_300001_SM_1000_NS8cuda_cub6__fill7functorINS7_6detail15normal_iteratorINS7_10device_ptrIiEEEEiEEEEvT0_T1_ --------------------------
	.section	.text._ZN3cub18CUB_300001_SM_10006detail8for_each13static_kernelINS2_12policy_hub_t12policy_500_tElN6thrust24THRUST_300001_SM_1000_NS8cuda_cub6__fill7functorINS7_6detail15normal_iteratorINS7_10device_ptrIiEEEEiEEEEvT0_T1_,"ax",@progbits
	.align	128
        .global         _ZN3cub18CUB_300001_SM_10006detail8for_each13static_kernelINS2_12policy_hub_t12policy_500_tElN6thrust24THRUST_300001_SM_1000_NS8cuda_cub6__fill7functorINS7_6detail15normal_iteratorINS7_10device_ptrIiEEEEiEEEEvT0_T1_
        .type           _ZN3cub18CUB_300001_SM_10006detail8for_each13static_kernelINS2_12policy_hub_t12policy_500_tElN6thrust24THRUST_300001_SM_1000_NS8cuda_cub6__fill7functorINS7_6detail15normal_iteratorINS7_10device_ptrIiEEEEiEEEEvT0_T1_,@function
        .size           _ZN3cub18CUB_300001_SM_10006detail8for_each13static_kernelINS2_12policy_hub_t12policy_500_tElN6thrust24THRUST_300001_SM_1000_NS8cuda_cub6__fill7functorINS7_6detail15normal_iteratorINS7_10device_ptrIiEEEEiEEEEvT0_T1_,(.L_x_483 - _ZN3cub18CUB_300001_SM_10006detail8for_each13static_kernelINS2_12policy_hub_t12policy_500_tElN6thrust24THRUST_300001_SM_1000_NS8cuda_cub6__fill7functorINS7_6detail15normal_iteratorINS7_10device_ptrIiEEEEiEEEEvT0_T1_)
        .other          _ZN3cub18CUB_300001_SM_10006detail8for_each13static_kernelINS2_12policy_hub_t12policy_500_tElN6thrust24THRUST_300001_SM_1000_NS8cuda_cub6__fill7functorINS7_6detail15normal_iteratorINS7_10device_ptrIiEEEEiEEEEvT0_T1_,@"STO_CUDA_ENTRY STV_DEFAULT"
_ZN3cub18CUB_300001_SM_10006detail8for_each13static_kernelINS2_12policy_hub_t12policy_500_tElN6thrust24THRUST_300001_SM_1000_NS8cuda_cub6__fill7functorINS7_6detail15normal_iteratorINS7_10device_ptrIiEEEEiEEEEvT0_T1_:
.text._ZN3cub18CUB_300001_SM_10006detail8for_each13static_kernelINS2_12policy_hub_t12policy_500_tElN6thrust24THRUST_300001_SM_1000_NS8cuda_cub6__fill7functorINS7_6detail15normal_iteratorINS7_10device_ptrIiEEEEiEEEEvT0_T1_:
        /* <DEDUP_REMOVED lines=12> */
[----:B------:R-:W2:Y:S01]  /*00c0*/  LDC R5, c[0x0][0x390] ;  /* 0x0000e400ff057b82 */ /* 0x000ea20000000800 */
[----:B0-----:R-:W-:-:S05]  /*00d0*/  IADD3 R0, P0, PT, R0, UR4, RZ ;  /* 0x0000000400007c10 */ /* 0x001fca000ff1e0ff */
[----:B------:R-:W-:Y:S01]  /*00e0*/  IMAD.X R3, RZ, RZ, UR5, P0 ;  /* 0x00000005ff037e24 */ /* 0x000fe200080e06ff */
[----:B-1----:R-:W-:-:S04]  /*00f0*/  LEA R2, P0, R0, UR6, 0x2 ;  /* 0x0000000600027c11 */ /* 0x002fc8000f8010ff */
[----:B------:R-:W-:-:S05]  /*0100*/  LEA.HI.X R3, R0, UR7, R3, 0x2, P0 ;  /* 0x0000000700037c11 */ /* 0x000fca00080f1403 */
[----:B--2---:R-:W-:Y:S04]  /*0110*/  STG.E desc[UR8][R2.64], R5 ;  /* 0x0000000502007986 */ /* 0x004fe8000c101908 */
[----:B------:R-:W-:Y:S01]  /*0120*/  STG.E desc[UR8][R2.64+0x400], R5 ;  /* 0x0004000502007986 */ /* 0x000fe2000c101908 */
[----:B------:R-:W-:Y:S05]  /*0130*/  EXIT ;  /* 0x000000000000794d */ /* 0x000fea0003800000 */
.L_x_449:
[----:B------:R-:W0:Y:S01]  /*0140*/  S2R R0, SR_TID.X ;  /* 0x0000000000007919 */ /* 0x000e220000002100 */
[----:B------:R-:W-:Y:S01]  /*0150*/  USHF.R.S32.HI UR7, URZ, 0x1f, UR6 ;  /* 0x0000001fff077899 */ /* 0x000fe20008011406 */
[----:B------:R-:W1:Y:S05]  /*0160*/  LDCU.64 UR10, c[0x0][0x388] ;  /* 0x00007100ff0a77ac */ /* 0x000e6a0008000a00 */
[----:B------:R-:W-:Y:S02]  /*0170*/  IMAD.U32 R2, RZ, RZ, UR7 ;  /* 0x00000007ff027e24 */ /* 0x000fe4000f8e00ff */
[----:B------:R-:W-:Y:S01]  /*0180*/  IMAD.U32 R4, RZ, RZ, UR7 ;  /* 0x00000007ff047e24 */ /* 0x000fe2000f8e00ff */
[----:B0-----:R-:W-:-:S04]  /*0190*/  ISETP.LT.U32.AND P0, PT, R0, UR6, PT ;  /* 0x0000000600007c0c */ /* 0x001fc8000bf01070 */
[----:B------:R-:W-:Y:S01]  /*01a0*/  ISETP.GT.AND.EX P0, PT, R2, RZ, PT, P0 ;  /* 0x000000ff0200720c */ /* 0x000fe20003f04300 */
[C---:B------:R-:W-:Y:S01]  /*01b0*/  VIADD R2, R0.reuse, 0x100 ;  /* 0x0000010000027836 */ /* 0x040fe20000000000 */
[----:B------:R-:W-:-:S04]  /*01c0*/  IADD3 R0, P2, PT, R0, UR4, RZ ;  /* 0x0000000400007c10 */ /* 0x000fc8000ff5e0ff */
[----:B------:R-:W-:Y:S01]  /*01d0*/  ISETP.LT.U32.AND P1, PT, R2, UR6, PT ;  /* 0x0000000602007c0c */ /* 0x000fe2000bf21070 */
[----:B------:R-:W-:Y:S01]  /*01e0*/  IMAD.X R3, RZ, RZ, UR5, P2 ;  /* 0x00000005ff037e24 */ /* 0x000fe200090e06ff */
[----:B-1----:R-:W-:Y:S02]  /*01f0*/  LEA R2, P2, R0, UR10, 0x2 ;  /* 0x0000000a00027c11 */ /* 0x002fe4000f8410ff */
[----:B------:R-:W-:Y:S02]  /*0200*/  ISETP.GT.AND.EX P1, PT, R4, RZ, PT, P1 ;  /* 0x000000ff0400720c */ /* 0x000fe40003f24310 */
[----:B------:R-:W-:Y:S01]  /*0210*/  LEA.HI.X R3, R0, UR11, R3, 0x2, P2 ;  /* 0x0000000b00037c11 */ /* 0x000fe200090f1403 */
[----:B------:R-:W0:Y:S04]  /*0220*/  @P0 LDC R5, c[0x0][0x390] ;  /* 0x0000e400ff050b82 */ /* 0x000e280000000800 */
[----:B0-----:R0:W-:Y:S06]  /*0230*/  @P0 STG.E desc[UR8][R2.64], R5 ;  /* 0x0000000502000986 */ /* 0x0011ec000c101908 */
[----:B------:R-:W-:Y:S05]  /*0240*/  @!P1 EXIT ;  /* 0x000000000000994d */ /* 0x000fea0003800000 */
[----:B0-----:R-:W0:Y:S02]  /*0250*/  LDC R5, c[0x0][0x390] ;  /* 0x0000e400ff057b82 */ /* 0x001e240000000800 */
[----:B0-----:R-:W-:Y:S01]  /*0260*/  STG.E desc[UR8][R2.64+0x400], R5 ;  /* 0x0004000502007986 */ /* 0x001fe2000c101908 */
[----:B------:R-:W-:Y:S05]  /*0270*/  EXIT ;  /* 0x000000000000794d */ /* 0x000fea0003800000 */
.L_x_450:
        /* <DEDUP_REMOVED lines=16> */
.L_x_483:


//--------------------- .text._ZN3cub18CUB_300001_SM_10006detail8for_each13static_kernelINS2_12policy_hub_t12policy_500_tEmN6thrust24THRUST_300001_SM_1000_NS8cuda_cub20__uninitialized_fill7functorINS7_10device_ptrIiEEiEEEEvT0_T1_ --------------------------
	.section	.text._ZN3cub18CUB_300001_SM_10006detail8for_each13static_kernelINS2_12policy_hub_t12policy_500_tEmN6thrust24THRUST_300001_SM_1000_NS8cuda_cub20__uninitialized_fill7functorINS7_10device_ptrIiEEiEEEEvT0_T1_,"ax",@progbits
	.align	128
        .global         _ZN3cub18CUB_300001_SM_10006detail8for_each13static_kernelINS2_12policy_hub_t12policy_500_tEmN6thrust24THRUST_300001_SM_1000_NS8cuda_cub20__uninitialized_fill7functorINS7_10device_ptrIiEEiEEEEvT0_T1_
        .type           _ZN3cub18CUB_300001_SM_10006detail8for_each13static_kernelINS2_12policy_hub_t12policy_500_tEmN6thrust24THRUST_300001_SM_1000_NS8cuda_cub20__uninitialized_fill7functorINS7_10device_ptrIiEEiEEEEvT0_T1_,@function
        .size           _ZN3cub18CUB_300001_SM_10006detail8for_each13static_kernelINS2_12policy_hub_t12policy_500_tEmN6thrust24THRUST_300001_SM_1000_NS8cuda_cub20__uninitialized_fill7functorINS7_10device_ptrIiEEiEEEEvT0_T1_,(.L_x_484 - _ZN3cub18CUB_300001_SM_10006detail8for_each13static_kernelINS2_12policy_hub_t12policy_500_tEmN6thrust24THRUST_300001_SM_1000_NS8cuda_cub20__uninitialized_fill7functorINS7_10device_ptrIiEEiEEEEvT0_T1_)
        .other          _ZN3cub18CUB_300001_SM_10006detail8for_each13static_kernelINS2_12policy_hub_t12policy_500_tEmN6thrust24THRUST_300001_SM_1000_NS8cuda_cub20__uninitialized_fill7functorINS7_10device_ptrIiEEiEEEEvT0_T1_,@"STO_CUDA_ENTRY STV_DEFAULT"
_ZN3cub18CUB_300001_SM_10006detail8for_each13static_kernelINS2_12policy_hub_t12policy_500_tEmN6thrust24THRUST_300001_SM_1000_NS8cuda_cub20__uninitialized_fill7functorINS7_10device_ptrIiEEiEEEEvT0_T1_:
.text._ZN3cub18CUB_300001_SM_10006detail8for_each13static_kernelINS2_12policy_hub_t12policy_500_tEmN6thrust24THRUST_300001_SM_1000_NS8cuda_cub20__uninitialized_fill7functorINS7_10device_ptrIiEEiEEEEvT0_T1_:
        /* <DEDUP_REMOVED lines=8> */
[----:B------:R-:W-:-:S09]  /*0080*/  UISETP.GE.U32.AND.EX UP0, UPT, UR7, URZ, UPT, UP0 ;  /* 0x000000ff0700728c */ /* 0x000fd2000bf06100 */
        /* <DEDUP_REMOVED lines=11> */
.L_x_451:
[----:B------:R-:W0:Y:S01]  /*0140*/  S2R R0, SR_TID.X ;  /* 0x0000000000007919 */ /* 0x000e220000002100 */
[----:B------:R-:W-:Y:S01]  /*0150*/  IMAD.U32 R2, RZ, RZ, UR7 ;  /* 0x00000007ff027e24 */ /* 0x000fe2000f8e00ff */
[----:B------:R-:W1:Y:S01]  /*0160*/  LDCU.64 UR10, c[0x0][0x388] ;  /* 0x00007100ff0a77ac */ /* 0x000e620008000a00 */
[----:B------:R-:W-:Y:S01]  /*0170*/  IMAD.U32 R4, RZ, RZ, UR7 ;  /* 0x00000007ff047e24 */ /* 0x000fe2000f8e00ff */
[----:B0-----:R-:W-:-:S04]  /*0180*/  ISETP.LT.U32.AND P0, PT, R0, UR6, PT ;  /* 0x0000000600007c0c */ /* 0x001fc8000bf01070 */
[----:B------:R-:W-:Y:S01]  /*0190*/  ISETP.GT.U32.AND.EX P0, PT, R2, RZ, PT, P0 ;  /* 0x000000ff0200720c */ /* 0x000fe20003f04100 */
[C---:B------:R-:W-:Y:S01]  /*01a0*/  VIADD R2, R0.reuse, 0x100 ;  /* 0x0000010000027836 */ /* 0x040fe20000000000 */
[----:B------:R-:W-:-:S04]  /*01b0*/  IADD3 R0, P2, PT, R0, UR4, RZ ;  /* 0x0000000400007c10 */ /* 0x000fc8000ff5e0ff */
[----:B------:R-:W-:Y:S01]  /*01c0*/  ISETP.LT.U32.AND P1, PT, R2, UR6, PT ;  /* 0x0000000602007c0c */ /* 0x000fe2000bf21070 */
[----:B------:R-:W-:Y:S01]  /*01d0*/  IMAD.X R3, RZ, RZ, UR5, P2 ;  /* 0x00000005ff037e24 */ /* 0x000fe200090e06ff */
[----:B-1----:R-:W-:Y:S02]  /*01e0*/  LEA R2, P2, R0, UR10, 0x2 ;  /* 0x0000000a00027c11 */ /* 0x002fe4000f8410ff */
[----:B------:R-:W-:Y:S02]  /*01f0*/  ISETP.GT.U32.AND.EX P1, PT, R4, RZ, PT, P1 ;  /* 0x000000ff0400720c */ /* 0x000fe40003f24110 */
[----:B------:R-:W-:Y:S01]  /*0200*/  LEA.HI.X R3, R0, UR11, R3, 0x2, P2 ;  /* 0x0000000b00037c11 */ /* 0x000fe200090f1403 */
[----:B------:R-:W0:Y:S04]  /*0210*/  @P0 LDC R5, c[0x0][0x390] ;  /* 0x0000e400ff050b82 */ /* 0x000e280000000800 */
[----:B0-----:R0:W-:Y:S06]  /*0220*/  @P0 STG.E desc[UR8][R2.64], R5 ;  /* 0x0000000502000986 */ /* 0x0011ec000c101908 */
[----:B------:R-:W-:Y:S05]  /*0230*/  @!P1 EXIT ;  /* 0x000000000000994d */ /* 0x000fea0003800000 */
[----:B0-----:R-:W0:Y:S02]  /*0240*/  LDC R5, c[0x0][0x390] ;  /* 0x0000e400ff057b82 */ /* 0x001e240000000800 */
[----:B0-----:R-:W-:Y:S01]  /*0250*/  STG.E desc[UR8][R2.64+0x400], R5 ;  /* 0x0004000502007986 */ /* 0x001fe2000c101908 */
[----:B------:R-:W-:Y:S05]  /*0260*/  EXIT ;  /* 0x000000000000794d */ /* 0x000fea0003800000 */
.L_x_452:
        /* <DEDUP_REMOVED lines=9> */
.L_x_484:


//--------------------- .text._ZN3cub18CUB_300001_SM_10006detail8for_each13static_kernelINS2_12policy_hub_t12policy_500_tElN6thrust24THRUST_300001_SM_1000_NS8cuda_cub20__uninitialized_copy7functorINS7_7pointerI4BodyNS8_3tagENS7_11use_defaultESE_EESF_EEEEvT0_T1_ --------------------------
	.section	.text._ZN3cub18CUB_300001_SM_10006detail8for_each13static_kernelINS2_12policy_hub_t12policy_500_tElN6thrust24THRUST_300001_SM_1000_NS8cuda_cub20__uninitialized_copy7functorINS7_7pointerI4BodyNS8_3tagENS7_11use_defaultESE_EESF_EEEEvT0_T1_,"ax",@progbits
	.align	128
        .global         _ZN3cub18CUB_300001_SM_10006detail8for_each13static_kernelINS2_12policy_hub_t12policy_500_tElN6thrust24THRUST_300001_SM_1000_NS8cuda_cub20__uninitialized_copy7functorINS7_7pointerI4BodyNS8_3tagENS7_11use_defaultESE_EESF_EEEEvT0_T1_
        .type           _ZN3cub18CUB_300001_SM_10006detail8for_each13static_kernelINS2_12policy_hub_t12policy_500_tElN6thrust24THRUST_300001_SM_1000_NS8cuda_cub20__uninitialized_copy7functorINS7_7pointerI4BodyNS8_3tagENS7_11use_defaultESE_EESF_EEEEvT0_T1_,@function
        .size           _ZN3cub18CUB_300001_SM_10006detail8for_each13static_kernelINS2_12policy_hub_t12policy_500_tElN6thrust24THRUST_300001_SM_1000_NS8cuda_cub20__uninitialized_copy7functorINS7_7pointerI4BodyNS8_3tagENS7_11use_defaultESE_EESF_EEEEvT0_T1_,(.L_x_485 - _ZN3cub18CUB_300001_SM_10006detail8for_each13static_kernelINS2_12policy_hub_t12policy_500_tElN6thrust24THRUST_300001_SM_1000_NS8cuda_cub20__uninitialized_copy7functorINS7_7pointerI4BodyNS8_3tagENS7_11use_defaultESE_EESF_EEEEvT0_T1_)
        .other          _ZN3cub18CUB_300001_SM_10006detail8for_each13static_kernelINS2_12policy_hub_t12policy_500_tElN6thrust24THRUST_300001_SM_1000_NS8cuda_cub20__uninitialized_copy7functorINS7_7pointerI4BodyNS8_3tagENS7_11use_defaultESE_EESF_EEEEvT0_T1_,@"STO_CUDA_ENTRY STV_DEFAULT"
_ZN3cub18CUB_300001_SM_10006detail8for_each13static_kernelINS2_12policy_hub_t12policy_500_tElN6thrust24THRUST_300001_SM_1000_NS8cuda_cub20__uninitialized_copy7functorINS7_7pointerI4BodyNS8_3tagENS7_11use_defaultESE_EESF_EEEEvT0_T1_:
.text._ZN3cub18CUB_300001_SM_10006detail8for_each13static_kernelINS2_12policy_hub_t12policy_500_tElN6thrust24THRUST_300001_SM_1000_NS8cuda_cub20__uninitialized_copy7functorINS7_7pointerI4BodyNS8_3tagENS7_11use_defaultESE_EESF_EEEEvT0_T1_:
        /* <DEDUP_REMOVED lines=13> */
[----:B------:R-:W-:Y:S02]  /*00d0*/  IMAD.X R3, RZ, RZ, UR5, P0 ;  /* 0x00000005ff037e24 */ /* 0x000fe400080e06ff */
[----:B------:R-:W-:-:S03]  /*00e0*/  IMAD.SHL.U32 R4, R0, 0x10, RZ ;  /* 0x0000001000047824 */ /* 0x000fc600078e00ff */
[----:B------:R-:W-:Y:S02]  /*00f0*/  SHF.L.U64.HI R0, R0, 0x4, R3 ;  /* 0x0000000400007819 */ /* 0x000fe40000010203 */
[----:B-1----:R-:W-:-:S04]  /*0100*/  IADD3 R2, P0, PT, R4, UR10, RZ ;  /* 0x0000000a04027c10 */ /* 0x002fc8000ff1e0ff */
[----:B------:R-:W-:Y:S01]  /*0110*/  IADD3.X R3, PT, PT, R0, UR11, RZ, P0, !PT ;  /* 0x0000000b00037c10 */ /* 0x000fe200087fe4ff */
[----:B------:R-:W0:Y:S04]  /*0120*/  LDCU.64 UR10, c[0x0][0x390] ;  /* 0x00007200ff0a77ac */ /* 0x000e280008000a00 */
[----:B------:R-:W2:Y:S01]  /*0130*/  LDG.E R7, desc[UR8][R2.64] ;  /* 0x0000000802077981 */ /* 0x000ea2000c1e1900 */
[----:B0-----:R-:W-:-:S04]  /*0140*/  IADD3 R4, P0, PT, R4, UR10, RZ ;  /* 0x0000000a04047c10 */ /* 0x001fc8000ff1e0ff */
[----:B------:R-:W-:-:S05]  /*0150*/  IADD3.X R5, PT, PT, R0, UR11, RZ, P0, !PT ;  /* 0x0000000b00057c10 */ /* 0x000fca00087fe4ff */
[----:B--2---:R0:W-:Y:S04]  /*0160*/  STG.E desc[UR8][R4.64], R7 ;  /* 0x0000000704007986 */ /* 0x0041e8000c101908 */
[----:B------:R-:W2:Y:S04]  /*0170*/  LDG.E R9, desc[UR8][R2.64+0x4] ;  /* 0x0000040802097981 */ /* 0x000ea8000c1e1900 */
[----:B--2---:R1:W-:Y:S04]  /*0180*/  STG.E desc[UR8][R4.64+0x4], R9 ;  /* 0x0000040904007986 */ /* 0x0043e8000c101908 */
[----:B------:R-:W2:Y:S04]  /*0190*/  LDG.E R11, desc[UR8][R2.64+0x8] ;  /* 0x00000808020b7981 */ /* 0x000ea8000c1e1900 */
[----:B--2---:R-:W-:Y:S04]  /*01a0*/  STG.E desc[UR8][R4.64+0x8], R11 ;  /* 0x0000080b04007986 */ /* 0x004fe8000c101908 */
[----:B------:R-:W2:Y:S04]  /*01b0*/  LDG.E R13, desc[UR8][R2.64+0xc] ;  /* 0x00000c08020d7981 */ /* 0x000ea8000c1e1900 */
[----:B--2---:R-:W-:Y:S04]  /*01c0*/  STG.E desc[UR8][R4.64+0xc], R13 ;  /* 0x00000c0d04007986 */ /* 0x004fe8000c101908 */
[----:B------:R-:W2:Y:S04]  /*01d0*/  LDG.E R15, desc[UR8][R2.64+0x1000] ;  /* 0x00100008020f7981 */ /* 0x000ea8000c1e1900 */
[----:B--2---:R-:W-:Y:S04]  /*01e0*/  STG.E desc[UR8][R4.64+0x1000], R15 ;  /* 0x0010000f04007986 */ /* 0x004fe8000c101908 */
[----:B------:R-:W2:Y:S04]  /*01f0*/  LDG.E R17, desc[UR8][R2.64+0x1004] ;  /* 0x0010040802117981 */ /* 0x000ea8000c1e1900 */
[----:B--2---:R-:W-:Y:S04]  /*0200*/  STG.E desc[UR8][R4.64+0x1004], R17 ;  /* 0x0010041104007986 */ /* 0x004fe8000c101908 */
[----:B0-----:R-:W2:Y:S04]  /*0210*/  LDG.E R7, desc[UR8][R2.64+0x1008] ;  /* 0x0010080802077981 */ /* 0x001ea8000c1e1900 */
[----:B--2---:R-:W-:Y:S04]  /*0220*/  STG.E desc[UR8][R4.64+0x1008], R7 ;  /* 0x0010080704007986 */ /* 0x004fe8000c101908 */
[----:B-1----:R-:W2:Y:S04]  /*0230*/  LDG.E R9, desc[UR8][R2.64+0x100c] ;  /* 0x00100c0802097981 */ /* 0x002ea8000c1e1900 */
[----:B--2---:R-:W-:Y:S01]  /*0240*/  STG.E desc[UR8][R4.64+0x100c], R9 ;  /* 0x00100c0904007986 */ /* 0x004fe2000c101908 */
[----:B------:R-:W-:Y:S05]  /*0250*/  EXIT ;  /* 0x000000000000794d */ /* 0x000fea0003800000 */
.L_x_453:
[----:B------:R-:W0:Y:S01]  /*0260*/  S2R R0, SR_TID.X ;  /* 0x0000000000007919 */ /* 0x000e220000002100 */
[----:B------:R-:W-:Y:S01]  /*0270*/  USHF.R.S32.HI UR7, URZ, 0x1f, UR6 ;  /* 0x0000001fff077899 */ /* 0x000fe20008011406 */
[----:B------:R-:W-:Y:S05]  /*0280*/  BSSY.RECONVERGENT B0, `(.L_x_454) ;  /* 0x000001b000007945 */ /* 0x000fea0003800200 */
[----:B------:R-:W-:Y:S01]  /*0290*/  IMAD.U32 R3, RZ, RZ, UR7 ;  /* 0x00000007ff037e24 */ /* 0x000fe2000f8e00ff */
[C---:B0-----:R-:W-:Y:S01]  /*02a0*/  ISETP.LT.U32.AND P0, PT, R0.reuse, UR6, PT ;  /* 0x0000000600007c0c */ /* 0x041fe2000bf01070 */
[----:B------:R-:W-:-:S03]  /*02b0*/  VIADD R2, R0, 0x100 ;  /* 0x0000010000027836 */ /* 0x000fc60000000000 */
[----:B------:R-:W-:Y:S02]  /*02c0*/  ISETP.GT.AND.EX P0, PT, R3, RZ, PT, P0 ;  /* 0x000000ff0300720c */ /* 0x000fe40003f04300 */
[----:B------:R-:W-:Y:S01]  /*02d0*/  ISETP.LT.U32.AND P1, PT, R2, UR6, PT ;  /* 0x0000000602007c0c */ /* 0x000fe2000bf21070 */
[----:B------:R-:W-:-:S05]  /*02e0*/  IMAD.U32 R2, RZ, RZ, UR7 ;  /* 0x00000007ff027e24 */ /* 0x000fca000f8e00ff */
[----:B------:R-:W-:-:S05]  /*02f0*/  ISETP.GT.AND.EX P1, PT, R2, RZ, PT, P1 ;  /* 0x000000ff0200720c */ /* 0x000fca0003f24310 */
[----:B------:R-:W-:Y:S08]  /*0300*/  @!P0 BRA `(.L_x_455) ;  /* 0x0000000000488947 */ /* 0x000ff00003800000 */
[----:B------:R-:W0:Y:S01]  /*0310*/  LDCU.64 UR10, c[0x0][0x388] ;  /* 0x00007100ff0a77ac */ /* 0x000e220008000a00 */
[----:B------:R-:W-:-:S05]  /*0320*/  IADD3 R2, P0, PT, R0, UR4, RZ ;  /* 0x0000000400027c10 */ /* 0x000fca000ff1e0ff */
[----:B------:R-:W-:Y:S02]  /*0330*/  IMAD.X R3, RZ, RZ, UR5, P0 ;  /* 0x00000005ff037e24 */ /* 0x000fe400080e06ff */
[----:B------:R-:W-:-:S03]  /*0340*/  IMAD.SHL.U32 R4, R2, 0x10, RZ ;  /* 0x0000001002047824 */ /* 0x000fc600078e00ff */
[----:B------:R-:W-:Y:S02]  /*0350*/  SHF.L.U64.HI R5, R2, 0x4, R3 ;  /* 0x0000000402057819 */ /* 0x000fe40000010203 */
[----:B0-----:R-:W-:-:S04]  /*0360*/  IADD3 R2, P0, PT, R4, UR10, RZ ;  /* 0x0000000a04027c10 */ /* 0x001fc8000ff1e0ff */
        /* <DEDUP_REMOVED lines=9> */
[----:B--2---:R0:W-:Y:S04]  /*0400*/  STG.E desc[UR8][R4.64+0x8], R11 ;  /* 0x0000080b04007986 */ /* 0x0041e8000c101908 */
[----:B------:R-:W2:Y:S04]  /*0410*/  LDG.E R13, desc[UR8][R2.64+0xc] ;  /* 0x00000c08020d7981 */ /* 0x000ea8000c1e1900 */
[----:B--2---:R0:W-:Y:S02]  /*0420*/  STG.E desc[UR8][R4.64+0xc], R13 ;  /* 0x00000c0d04007986 */ /* 0x0041e4000c101908 */
.L_x_455:
[----:B------:R-:W-:Y:S05]  /*0430*/  BSYNC.RECONVERGENT B0 ;  /* 0x0000000000007941 */ /* 0x000fea0003800200 */
.L_x_454:
[----:B------:R-:W-:Y:S05]  /*0440*/  @!P1 EXIT ;  /* 0x000000000000994d */ /* 0x000fea0003800000 */
[----:B------:R-:W1:Y:S01]  /*0450*/  LDCU.64 UR6, c[0x0][0x388] ;  /* 0x00007100ff0677ac */ /* 0x000e620008000a00 */
[----:B------:R-:W-:-:S05]  /*0460*/  IADD3 R0, P0, PT, R0, UR4, RZ ;  /* 0x0000000400007c10 */ /* 0x000fca000ff1e0ff */
[----:B------:R-:W-:Y:S02]  /*0470*/  IMAD.X R3, RZ, RZ, UR5, P0 ;  /* 0x00000005ff037e24 */ /* 0x000fe400080e06ff */
[----:B0-----:R-:W-:-:S03]  /*0480*/  IMAD.SHL.U32 R4, R0, 0x10, RZ ;  /* 0x0000001000047824 */ /* 0x001fc600078e00ff */
[----:B------:R-:W-:Y:S02]  /*0490*/  SHF.L.U64.HI R0, R0, 0x4, R3 ;  /* 0x0000000400007819 */ /* 0x000fe40000010203 */
[----:B-1----:R-:W-:-:S04]  /*04a0*/  IADD3 R2, P0, PT, R4, UR6, RZ ;  /* 0x0000000604027c10 */ /* 0x002fc8000ff1e0ff */
[----:B------:R-:W-:Y:S01]  /*04b0*/  IADD3.X R3, PT, PT, R0, UR7, RZ, P0, !PT ;  /* 0x0000000700037c10 */ /* 0x000fe200087fe4ff */
[----:B------:R-:W0:Y:S04]  /*04c0*/  LDCU.64 UR6, c[0x0][0x390] ;  /* 0x00007200ff0677ac */ /* 0x000e280008000a00 */
[----:B------:R-:W2:Y:S01]  /*04d0*/  LDG.E R7, desc[UR8][R2.64+0x1000] ;  /* 0x0010000802077981 */ /* 0x000ea2000c1e1900 */
[----:B0-----:R-:W-:-:S04]  /*04e0*/  IADD3 R4, P0, PT, R4, UR6, RZ ;  /* 0x0000000604047c10 */ /* 0x001fc8000ff1e0ff */
[----:B------:R-:W-:-:S05]  /*04f0*/  IADD3.X R5, PT, PT, R0, UR7, RZ, P0, !PT ;  /* 0x0000000700057c10 */ /* 0x000fca00087fe4ff */
[----:B--2---:R-:W-:Y:S04]  /*0500*/  STG.E desc[UR8][R4.64+0x1000], R7 ;  /* 0x0010000704007986 */ /* 0x004fe8000c101908 */
[----:B------:R-:W2:Y:S04]  /*0510*/  LDG.E R9, desc[UR8][R2.64+0x1004] ;  /* 0x0010040802097981 */ /* 0x000ea8000c1e1900 */
[----:B--2---:R-:W-:Y:S04]  /*0520*/  STG.E desc[UR8][R4.64+0x1004], R9 ;  /* 0x0010040904007986 */ /* 0x004fe8000c101908 */
[----:B------:R-:W2:Y:S04]  /*0530*/  LDG.E R11, desc[UR8][R2.64+0x1008] ;  /* 0x00100808020b7981 */ /* 0x000ea8000c1e1900 */
[----:B--2---:R-:W-:Y:S04]  /*0540*/  STG.E desc[UR8][R4.64+0x1008], R11 ;  /* 0x0010080b04007986 */ /* 0x004fe8000c101908 */
[----:B------:R-:W2:Y:S04]  /*0550*/  LDG.E R13, desc[UR8][R2.64+0x100c] ;  /* 0x00100c08020d7981 */ /* 0x000ea8000c1e1900 */
[----:B--2---:R-:W-:Y:S01]  /*0560*/  STG.E desc[UR8][R4.64+0x100c], R13 ;  /* 0x00100c0d04007986 */ /* 0x004fe2000c101908 */
[----:B------:R-:W-:Y:S05]  /*0570*/  EXIT ;  /* 0x000000000000794d */ /* 0x000fea0003800000 */
.L_x_456:
        /* <DEDUP_REMOVED lines=16> */
.L_x_485:


//--------------------- .text._ZN3cub18CUB_300001_SM_10006detail8for_each13static_kernelINS2_12policy_hub_t12policy_500_tEmNS2_12op_wrapper_tImN6thrust24THRUST_300001_SM_1000_NS6detail23allocator_traits_detail24construct1_via_allocatorINS8_16device_allocatorI4BodyEEEENS8_10device_ptrISD_EEEEEEvT0_T1_ --------------------------
	.section	.text._ZN3cub18CUB_300001_SM_10006detail8for_each13static_kernelINS2_12policy_hub_t12policy_500_tEmNS2_12op_wrapper_tImN6thrust24THRUST_300001_SM_1000_NS6detail23allocator_traits_detail24construct1_via_allocatorINS8_16device_allocatorI4BodyEEEENS8_10device_ptrISD_EEEEEEvT0_T1_,"ax",@progbits
	.align	128
        .global         _ZN3cub18CUB_300001_SM_10006detail8for_each13static_kernelINS2_12policy_hub_t12policy_500_tEmNS2_12op_wrapper_tImN6thrust24THRUST_300001_SM_1000_NS6detail23allocator_traits_detail24construct1_via_allocatorINS8_16device_allocatorI4BodyEEEENS8_10device_ptrISD_EEEEEEvT0_T1_
        .type           _ZN3cub18CUB_300001_SM_10006detail8for_each13static_kernelINS2_12policy_hub_t12policy_500_tEmNS2_12op_wrapper_tImN6thrust24THRUST_300001_SM_1000_NS6detail23allocator_traits_detail24construct1_via_allocatorINS8_16device_allocatorI4BodyEEEENS8_10device_ptrISD_EEEEEEvT0_T1_,@function
        .size           _ZN3cub18CUB_300001_SM_10006detail8for_each13static_kernelINS2_12policy_hub_t12policy_500_tEmNS2_12op_wrapper_tImN6thrust24THRUST_300001_SM_1000_NS6detail23allocator_traits_detail24construct1_via_allocatorINS8_16device_allocatorI4BodyEEEENS8_10device_ptrISD_EEEEEEvT0_T1_,(.L_x_486 - _ZN3cub18CUB_300001_SM_10006detail8for_each13static_kernelINS2_12policy_hub_t12policy_500_tEmNS2_12op_wrapper_tImN6thrust24THRUST_300001_SM_1000_NS6detail23allocator_traits_detail24construct1_via_allocatorINS8_16device_allocatorI4BodyEEEENS8_10device_ptrISD_EEEEEEvT0_T1_)
        .other          _ZN3cub18CUB_300001_SM_10006detail8for_each13static_kernelINS2_12policy_hub_t12policy_500_tEmNS2_12op_wrapper_tImN6thrust24THRUST_300001_SM_1000_NS6detail23allocator_traits_detail24construct1_via_allocatorINS8_16device_allocatorI4BodyEEEENS8_10device_ptrISD_EEEEEEvT0_T1_,@"STO_CUDA_ENTRY STV_DEFAULT"
_ZN3cub18CUB_300001_SM_10006detail8for_each13static_kernelINS2_12policy_hub_t12policy_500_tEmNS2_12op_wrapper_tImN6thrust24THRUST_300001_SM_1000_NS6detail23allocator_traits_detail24construct1_via_allocatorINS8_16device_allocatorI4BodyEEEENS8_10device_ptrISD_EEEEEEvT0_T1_:
.text._ZN3cub18CUB_300001_SM_10006detail8for_each13static_kernelINS2_12policy_hub_t12policy_500_tEmNS2_12op_wrapper_tImN6thrust24THRUST_300001_SM_1000_NS6detail23allocator_traits_detail24construct1_via_allocatorINS8_16device_allocatorI4BodyEEEENS8_10device_ptrISD_EEEEEEvT0_T1_:
[----:B------:R-:W-:Y:S01]  /*0000*/  LDC R1, c[0x0][0x37c] ;  /* 0x0000df00ff017b82 */ /* 0x000fe20000000800 */
[----:B------:R-:W-:Y:S05]  /*0010*/  EXIT ;  /* 0x000000000000794d */ /* 0x000fea0003800000 */
.L_x_457:
        /* <DEDUP_REMOVED lines=14> */
.L_x_486:


//--------------------- .text._ZN3cub18CUB_300001_SM_10006detail8for_each13static_kernelINS2_12policy_hub_t12policy_500_tElN6thrust24THRUST_300001_SM_1000_NS8cuda_cub20__uninitialized_copy7functorINS7_10device_ptrI4BodyEENS7_7pointerISC_NS8_3tagENS7_11use_defaultESG_EEEEEEvT0_T1_ --------------------------
	.section	.text._ZN3cub18CUB_300001_SM_10006detail8for_each13static_kernelINS2_12policy_hub_t12policy_500_tElN6thrust24THRUST_300001_SM_1000_NS8cuda_cub20__uninitialized_copy7functorINS7_10device_ptrI4BodyEENS7_7pointerISC_NS8_3tagENS7_11use_defaultESG_EEEEEEvT0_T1_,"ax",@progbits
	.align	128
        .global         _ZN3cub18CUB_300001_SM_10006detail8for_each13static_kernelINS2_12policy_hub_t12policy_500_tElN6thrust24THRUST_300001_SM_1000_NS8cuda_cub20__uninitialized_copy7functorINS7_10device_ptrI4BodyEENS7_7pointerISC_NS8_3tagENS7_11use_defaultESG_EEEEEEvT0_T1_
        .type           _ZN3cub18CUB_300001_SM_10006detail8for_each13static_kernelINS2_12policy_hub_t12policy_500_tElN6thrust24THRUST_300001_SM_1000_NS8cuda_cub20__uninitialized_copy7functorINS7_10device_ptrI4BodyEENS7_7pointerISC_NS8_3tagENS7_11use_defaultESG_EEEEEEvT0_T1_,@function
        .size           _ZN3cub18CUB_300001_SM_10006detail8for_each13static_kernelINS2_12policy_hub_t12policy_500_tElN6thrust24THRUST_300001_SM_1000_NS8cuda_cub20__uninitialized_copy7functorINS7_10device_ptrI4BodyEENS7_7pointerISC_NS8_3tagENS7_11use_defaultESG_EEEEEEvT0_T1_,(.L_x_487 - _ZN3cub18CUB_300001_SM_10006detail8for_each13static_kernelINS2_12policy_hub_t12policy_500_tElN6thrust24THRUST_300001_SM_1000_NS8cuda_cub20__uninitialized_copy7functorINS7_10device_ptrI4BodyEENS7_7pointerISC_NS8_3tagENS7_11use_defaultESG_EEEEEEvT0_T1_)
        .other          _ZN3cub18CUB_300001_SM_10006detail8for_each13static_kernelINS2_12policy_hub_t12policy_500_tElN6thrust24THRUST_300001_SM_1000_NS8cuda_cub20__uninitialized_copy7functorINS7_10device_ptrI4BodyEENS7_7pointerISC_NS8_3tagENS7_11use_defaultESG_EEEEEEvT0_T1_,@"STO_CUDA_ENTRY STV_DEFAULT"
_ZN3cub18CUB_300001_SM_10006detail8for_each13static_kernelINS2_12policy_hub_t12policy_500_tElN6thrust24THRUST_300001_SM_1000_NS8cuda_cub20__uninitialized_copy7functorINS7_10device_ptrI4BodyEENS7_7pointerISC_NS8_3tagENS7_11use_defaultESG_EEEEEEvT0_T1_:
.text._ZN3cub18CUB_300001_SM_10006detail8for_each13static_kernelINS2_12policy_hub_t12policy_500_tElN6thrust24THRUST_300001_SM_1000_NS8cuda_cub20__uninitialized_copy7functorINS7_10device_ptrI4BodyEENS7_7pointerISC_NS8_3tagENS7_11use_defaultESG_EEEEEEvT0_T1_:
        /* <DEDUP_REMOVED lines=38> */
.L_x_458:
        /* <DEDUP_REMOVED lines=29> */
.L_x_460:
[----:B------:R-:W-:Y:S05]  /*0430*/  BSYNC.RECONVERGENT B0 ;  /* 0x0000000000007941 */ /* 0x000fea0003800200 */
.L_x_459:
        /* <DEDUP_REMOVED lines=20> */
.L_x_461:
        /* <DEDUP_REMOVED lines=16> */
.L_x_487:


//--------------------- .text._ZN3cub18CUB_300001_SM_10006detail8for_each13static_kernelINS2_12policy_hub_t12policy_500_tEmNS2_12op_wrapper_tImN6thrust24THRUST_300001_SM_1000_NS6detail23allocator_traits_detail24construct1_via_allocatorINS9_18no_throw_allocatorINS9_19temporary_allocatorI4BodyNS8_8cuda_cub3tagEEEEEEENS8_7pointerISE_SG_NS8_11use_defaultESL_EEEEEEvT0_T1_ --------------------------
	.section	.text._ZN3cub18CUB_300001_SM_10006detail8for_each13static_kernelINS2_12policy_hub_t12policy_500_tEmNS2_12op_wrapper_tImN6thrust24THRUST_300001_SM_1000_NS6detail23allocator_traits_detail24construct1_via_allocatorINS9_18no_throw_allocatorINS9_19temporary_allocatorI4BodyNS8_8cuda_cub3tagEEEEEEENS8_7pointerISE_SG_NS8_11use_defaultESL_EEEEEEvT0_T1_,"ax",@progbits
	.align	128
        .global         _ZN3cub18CUB_300001_SM_10006detail8for_each13static_kernelINS2_12policy_hub_t12policy_500_tEmNS2_12op_wrapper_tImN6thrust24THRUST_300001_SM_1000_NS6detail23allocator_traits_detail24construct1_via_allocatorINS9_18no_throw_allocatorINS9_19temporary_allocatorI4BodyNS8_8cuda_cub3tagEEEEEEENS8_7pointerISE_SG_NS8_11use_defaultESL_EEEEEEvT0_T1_
        .type           _ZN3cub18CUB_300001_SM_10006detail8for_each13static_kernelINS2_12policy_hub_t12policy_500_tEmNS2_12op_wrapper_tImN6thrust24THRUST_300001_SM_1000_NS6detail23allocator_traits_detail24construct1_via_allocatorINS9_18no_throw_allocatorINS9_19temporary_allocatorI4BodyNS8_8cuda_cub3tagEEEEEEENS8_7pointerISE_SG_NS8_11use_defaultESL_EEEEEEvT0_T1_,@function
        .size           _ZN3cub18CUB_300001_SM_10006detail8for_each13static_kernelINS2_12policy_hub_t12policy_500_tEmNS2_12op_wrapper_tImN6thrust24THRUST_300001_SM_1000_NS6detail23allocator_traits_detail24construct1_via_allocatorINS9_18no_throw_allocatorINS9_19temporary_allocatorI4BodyNS8_8cuda_cub3tagEEEEEEENS8_7pointerISE_SG_NS8_11use_defaultESL_EEEEEEvT0_T1_,(.L_x_488 - _ZN3cub18CUB_300001_SM_10006detail8for_each13static_kernelINS2_12policy_hub_t12policy_500_tEmNS2_12op_wrapper_tImN6thrust24THRUST_300001_SM_1000_NS6detail23allocator_traits_detail24construct1_via_allocatorINS9_18no_throw_allocatorINS9_19temporary_allocatorI4BodyNS8_8cuda_cub3tagEEEEEEENS8_7pointerISE_SG_NS8_11use_defaultESL_EEEEEEvT0_T1_)
        .other          _ZN3cub18CUB_300001_SM_10006detail8for_each13static_kernelINS2_12policy_hub_t12policy_500_tEmNS2_12op_wrapper_tImN6thrust24THRUST_300001_SM_1000_NS6detail23allocator_traits_detail24construct1_via_allocatorINS9_18no_throw_allocatorINS9_19temporary_allocatorI4BodyNS8_8cuda_cub3tagEEEEEEENS8_7pointerISE_SG_NS8_11use_defaultESL_EEEEEEvT0_T1_,@"STO_CUDA_ENTRY STV_DEFAULT"
_ZN3cub18CUB_300001_SM_10006detail8for_each13static_kernelINS2_12policy_hub_t12policy_500_tEmNS2_12op_wrapper_tImN6thrust24THRUST_300001_SM_1000_NS6detail23allocator_traits_detail24construct1_via_allocatorINS9_18no_throw_allocatorINS9_19temporary_allocatorI4BodyNS8_8cuda_cub3tagEEEEEEENS8_7pointerISE_SG_NS8_11use_defaultESL_EEEEEEvT0_T1_:
.text._ZN3cub18CUB_300001_SM_10006detail8for_each13static_kernelINS2_12policy_hub_t12policy_500_tEmNS2_12op_wrapper_tImN6thrust24THRUST_300001_SM_1000_NS6detail23allocator_traits_detail24construct1_via_allocatorINS9_18no_throw_allocatorINS9_19temporary_allocatorI4BodyNS8_8cuda_cub3tagEEEEEEENS8_7pointerISE_SG_NS8_11use_defaultESL_EEEEEEvT0_T1_:
[----:B------:R-:W-:Y:S01]  /*0000*/  LDC R1, c[0x0][0x37c] ;  /* 0x0000df00ff017b82 */ /* 0x000fe20000000800 */
[----:B------:R-:W-:Y:S05]  /*0010*/  EXIT ;  /* 0x000000000000794d */ /* 0x000fea0003800000 */
.L_x_462:
        /* <DEDUP_REMOVED lines=14> */
.L_x_488:


//--------------------- .text._ZN3cub18CUB_300001_SM_10006detail11EmptyKernelIvEEvv --------------------------
	.section	.text._ZN3cub18CUB_300001_SM_10006detail11EmptyKernelIvEEvv,"ax",@progbits
	.align	128
        .global         _ZN3cub18CUB_300001_SM_10006detail11EmptyKernelIvEEvv
        .type           _ZN3cub18CUB_300001_SM_10006detail11EmptyKernelIvEEvv,@function
        .size           _ZN3cub18CUB_300001_SM_10006detail11EmptyKernelIvEEvv,(.L_x_489 - _ZN3cub18CUB_300001_SM_10006detail11EmptyKernelIvEEvv)
        .other          _ZN3cub18CUB_300001_SM_10006detail11EmptyKernelIvEEvv,@"STO_CUDA_ENTRY STV_DEFAULT"
_ZN3cub18CUB_300001_SM_10006detail11EmptyKernelIvEEvv:
.text._ZN3cub18CUB_300001_SM_10006detail11EmptyKernelIvEEvv:
[----:B------:R-:W-:Y:S01]  /*0000*/  LDC R1, c[0x0][0x37c] ;  /* 0x0000df00ff017b82 */ /* 0x000fe20000000800 */
[----:B------:R-:W-:Y:S05]  /*0010*/  EXIT ;  /* 0x000000000000794d */ /* 0x000fea0003800000 */
.L_x_463:
        /* <DEDUP_REMOVED lines=14> */
.L_x_489:


//--------------------- .nv.shared._ZN3cub18CUB_300001_SM_10006detail6reduce28DeviceReduceSingleTileKernelINS2_10policy_hubIiyN4cuda3__47maximumIiEEE10Policy1000EPiSB_iS8_iiNS5_3std3__410__identityEEEvT0_T1_T2_T3_T4_T6_ --------------------------
	.section	.nv.shared._ZN3cub18CUB_300001_SM_10006detail6reduce28DeviceReduceSingleTileKernelINS2_10policy_hubIiyN4cuda3__47maximumIiEEE10Policy1000EPiSB_iS8_iiNS5_3std3__410__identityEEEvT0_T1_T2_T3_T4_T6_,"aw",@nobits
	.sectionflags	@""
	.align	4
.nv.shared._ZN3cub18CUB_300001_SM_10006detail6reduce28DeviceReduceSingleTileKernelINS2_10policy_hubIiyN4cuda3__47maximumIiEEE10Policy1000EPiSB_iS8_iiNS5_3std3__410__identityEEEvT0_T1_T2_T3_T4_T6_:
	.zero		1068


//--------------------- .nv.shared.reserved.0     --------------------------
	.section	.nv.shared.reserved.0,"aw",@nobits
	.weak		__nv_reservedSMEM_offset_0_alias
	.size		__nv_reservedSMEM_offset_0_alias, 0, 64
	.other		__nv_reservedSMEM_offset_0_alias,@"STO_CUDA_RESERVED_SHARED STV_DEFAULT"
__nv_reservedSMEM_offset_0_alias:
	.zero		0
	.zero		64


//--------------------- .nv.global                --------------------------
	.section	.nv.global,"aw",@nobits
.nv.global:
	.type		_ZN30_INTERNAL_1c199797_4_k_cu_main6thrust24THRUST_300001_SM_1000_NS3seqE,@object
	.size		_ZN30_INTERNAL_1c199797_4_k_cu_main6thrust24THRUST_300001_SM_1000_NS3seqE,(_ZN30_INTERNAL_1c199797_4_k_cu_main4cuda3std3__48in_placeE - _ZN30_INTERNAL_1c199797_4_k_cu_main6thrust24THRUST_300001_SM_1000_NS3seqE)
_ZN30_INTERNAL_1c199797_4_k_cu_main6thrust24THRUST_300001_SM_1000_NS3seqE:
	.zero		1
	.type		_ZN30_INTERNAL_1c199797_4_k_cu_main4cuda3std3__48in_placeE,@object
	.size		_ZN30_INTERNAL_1c199797_4_k_cu_main4cuda3std3__48in_placeE,(_ZN30_INTERNAL_1c199797_4_k_cu_main4cuda3std6ranges3__45__cpo4sizeE - _ZN30_INTERNAL_1c199797_4_k_cu_main4cuda3std3__48in_placeE)
_ZN30_INTERNAL_1c199797_4_k_cu_main4cuda3std3__48in_placeE:
	.zero		1
	.type		_ZN30_INTERNAL_1c199797_4_k_cu_main4cuda3std6ranges3__45__cpo4sizeE,@object
	.size		_ZN30_INTERNAL_1c199797_4_k_cu_main4cuda3std6ranges3__45__cpo4sizeE,(_ZN30_INTERNAL_1c199797_4_k_cu_main6thrust24THRUST_300001_SM_1000_NS12placeholders2_3E - _ZN30_INTERNAL_1c199797_4_k_cu_main4cuda3std6ranges3__45__cpo4sizeE)
_ZN30_INTERNAL_1c199797_4_k_cu_main4cuda3std6ranges3__45__cpo4sizeE:
	.zero		1
	.type		_ZN30_INTERNAL_1c199797_4_k_cu_main6thrust24THRUST_300001_SM_1000_NS12placeholders2_3E,@object
	.size		_ZN30_INTERNAL_1c199797_4_k_cu_main6thrust24THRUST_300001_SM_1000_NS12placeholders2_3E,(_ZN30_INTERNAL_1c199797_4_k_cu_main4cuda3std3__45__cpo6cbeginE - _ZN30_INTERNAL_1c199797_4_k_cu_main6thrust24THRUST_300001_SM_1000_NS12placeholders2_3E)
_ZN30_INTERNAL_1c199797_4_k_cu_main6thrust24THRUST_300001_SM_1000_NS12placeholders2_3E:
	.zero		1
	.type		_ZN30_INTERNAL_1c199797_4_k_cu_main4cuda3std3__45__cpo6cbeginE,@object
	.size		_ZN30_INTERNAL_1c199797_4_k_cu_main4cuda3std3__45__cpo6cbeginE,(_ZN30_INTERNAL_1c199797_4_k_cu_main4cuda3std6ranges3__45__cpo6cbeginE - _ZN30_INTERNAL_1c199797_4_k_cu_main4cuda3std3__45__cpo6cbeginE)
_ZN30_INTERNAL_1c199797_4_k_cu_main4cuda3std3__45__cpo6cbeginE:
	.zero		1
	.type		_ZN30_INTERNAL_1c199797_4_k_cu_main4cuda3std6ranges3__45__cpo6cbeginE,@object
	.size		_ZN30_INTERNAL_1c199797_4_k_cu_main4cuda3std6ranges3__45__cpo6cbeginE,(_ZN30_INTERNAL_1c199797_4_k_cu_main6thrust24THRUST_300001_SM_1000_NS12placeholders2_7E - _ZN30_INTERNAL_1c199797_4_k_cu_main4cuda3std6ranges3__45__cpo6cbeginE)
_ZN30_INTERNAL_1c199797_4_k_cu_main4cuda3std6ranges3__45__cpo6cbeginE:
	.zero		1
	.type		_ZN30_INTERNAL_1c199797_4_k_cu_main6thrust24THRUST_300001_SM_1000_NS12placeholders2_7E,@object
	.size		_ZN30_INTERNAL_1c199797_4_k_cu_main6thrust24THRUST_300001_SM_1000_NS12placeholders2_7E,(_ZN30_INTERNAL_1c199797_4_k_cu_main4cuda3std3__45__cpo7crbeginE - _ZN30_INTERNAL_1c199797_4_k_cu_main6thrust24THRUST_300001_SM_1000_NS12placeholders2_7E)
_ZN30_INTERNAL_1c199797_4_k_cu_main6thrust24THRUST_300001_SM_1000_NS12placeholders2_7E:
	.zero		1
	.type		_ZN30_INTERNAL_1c199797_4_k_cu_main4cuda3std3__45__cpo7crbeginE,@object
	.size		_ZN30_INTERNAL_1c199797_4_k_cu_main4cuda3std3__45__cpo7crbeginE,(_ZN30_INTERNAL_1c199797_4_k_cu_main4cuda3std6ranges3__45__cpo4nextE - _ZN30_INTERNAL_1c199797_4_k_cu_main4cuda3std3__45__cpo7crbeginE)
_ZN30_INTERNAL_1c199797_4_k_cu_main4cuda3std3__45__cpo7crbeginE:
	.zero		1
	.type		_ZN30_INTERNAL_1c199797_4_k_cu_main4cuda3std6ranges3__45__cpo4nextE,@object
	.size		_ZN30_INTERNAL_1c199797_4_k_cu_main4cuda3std6ranges3__45__cpo4nextE,(_ZN30_INTERNAL_1c199797_4_k_cu_main4cuda3std6ranges3__45__cpo4swapE - _ZN30_INTERNAL_1c199797_4_k_cu_main4cuda3std6ranges3__45__cpo4nextE)
_ZN30_INTERNAL_1c199797_4_k_cu_main4cuda3std6ranges3__45__cpo4nextE:
	.zero		1
	.type		_ZN30_INTERNAL_1c199797_4_k_cu_main4cuda3std6ranges3__45__cpo4swapE,@object
	.size		_ZN30_INTERNAL_1c199797_4_k_cu_main4cuda3std6ranges3__45__cpo4swapE,(_ZN30_INTERNAL_1c199797_4_k_cu_main6thrust24THRUST_300001_SM_1000_NS8cuda_cub10par_nosyncE - _ZN30_INTERNAL_1c199797_4_k_cu_main4cuda3std6ranges3__45__cpo4swapE)
_ZN30_INTERNAL_1c199797_4_k_cu_main4cuda3std6ranges3__45__cpo4swapE:
	.zero		1
	.type		_ZN30_INTERNAL_1c199797_4_k_cu_main6thrust24THRUST_300001_SM_1000_NS8cuda_cub10par_nosyncE,@object
	.size		_ZN30_INTERNAL_1c199797_4_k_cu_main6thrust24THRUST_300001_SM_1000_NS8cuda_cub10par_nosyncE,(_ZN30_INTERNAL_1c199797_4_k_cu_main6thrust24THRUST_300001_SM_1000_NS12placeholders2_9E - _ZN30_INTERNAL_1c199797_4_k_cu_main6thrust24THRUST_300001_SM_1000_NS8cuda_cub10par_nosyncE)
_ZN30_INTERNAL_1c199797_4_k_cu_main6thrust24THRUST_300001_SM_1000_NS8cuda_cub10par_nosyncE:
	.zero		1
	.type		_ZN30_INTERNAL_1c199797_4_k_cu_main6thrust24THRUST_300001_SM_1000_NS12placeholders2_9E,@object
	.size		_ZN30_INTERNAL_1c199797_4_k_cu_main6thrust24THRUST_300001_SM_1000_NS12placeholders2_9E,(_ZN30_INTERNAL_1c199797_4_k_cu_main4cuda3std3__432_GLOBAL__N__1c199797_4_k_cu_main6ignoreE - _ZN30_INTERNAL_1c199797_4_k_cu_main6thrust24THRUST_300001_SM_1000_NS12placeholders2_9E)
_ZN30_INTERNAL_1c199797_4_k_cu_main6thrust24THRUST_300001_SM_1000_NS12placeholders2_9E:
	.zero		1
	.type		_ZN30_INTERNAL_1c199797_4_k_cu_main4cuda3std3__432_GLOBAL__N__1c199797_4_k_cu_main6ignoreE,@object
	.size		_ZN30_INTERNAL_1c199797_4_k_cu_main4cuda3std3__432_GLOBAL__N__1c199797_4_k_cu_main6ignoreE,(_ZN30_INTERNAL_1c199797_4_k_cu_main4cuda3std6ranges3__45__cpo4dataE - _ZN30_INTERNAL_1c199797_4_k_cu_main4cuda3std3__432_GLOBAL__N__1c199797_4_k_cu_main6ignoreE)
_ZN30_INTERNAL_1c199797_4_k_cu_main4cuda3std3__432_GLOBAL__N__1c199797_4_k_cu_main6ignoreE:
	.zero		1
	.type		_ZN30_INTERNAL_1c199797_4_k_cu_main4cuda3std6ranges3__45__cpo4dataE,@object
	.size		_ZN30_INTERNAL_1c199797_4_k_cu_main4cuda3std6ranges3__45__cpo4dataE,(_ZN30_INTERNAL_1c199797_4_k_cu_main6thrust24THRUST_300001_SM_1000_NS12placeholders2_1E - _ZN30_INTERNAL_1c199797_4_k_cu_main4cuda3std6ranges3__45__cpo4dataE)
_ZN30_INTERNAL_1c199797_4_k_cu_main4cuda3std6ranges3__45__cpo4dataE:
	.zero		1
	.type		_ZN30_INTERNAL_1c199797_4_k_cu_main6thrust24THRUST_300001_SM_1000_NS12placeholders2_1E,@object
	.size		_ZN30_INTERNAL_1c199797_4_k_cu_main6thrust24THRUST_300001_SM_1000_NS12placeholders2_1E,(_ZN30_INTERNAL_1c199797_4_k_cu_main4cuda3std3__45__cpo5beginE - _ZN30_INTERNAL_1c199797_4_k_cu_main6thrust24THRUST_300001_SM_1000_NS12placeholders2_1E)
_ZN30_INTERNAL_1c199797_4_k_cu_main6thrust24THRUST_300001_SM_1000_NS12placeholders2_1E:
	.zero		1
	.type		_ZN30_INTERNAL_1c199797_4_k_cu_main4cuda3std3__45__cpo5beginE,@object
	.size		_ZN30_INTERNAL_1c199797_4_k_cu_main4cuda3std3__45__cpo5beginE,(_ZN30_INTERNAL_1c199797_4_k_cu_main4cuda3std6ranges3__45__cpo5beginE - _ZN30_INTERNAL_1c199797_4_k_cu_main4cuda3std3__45__cpo5beginE)
_ZN30_INTERNAL_1c199797_4_k_cu_main4cuda3std3__45__cpo5beginE:
	.zero		1
	.type		_ZN30_INTERNAL_1c199797_4_k_cu_main4cuda3std6ranges3__45__cpo5beginE,@object
	.size		_ZN30_INTERNAL_1c199797_4_k_cu_main4cuda3std6ranges3__45__cpo5beginE,(_ZN30_INTERNAL_1c199797_4_k_cu_main6thrust24THRUST_300001_SM_1000_NS12placeholders2_5E - _ZN30_INTERNAL_1c199797_4_k_cu_main4cuda3std6ranges3__45__cpo5beginE)
_ZN30_INTERNAL_1c199797_4_k_cu_main4cuda3std6ranges3__45__cpo5beginE:
	.zero		1
	.type		_ZN30_INTERNAL_1c199797_4_k_cu_main6thrust24THRUST_300001_SM_1000_NS12placeholders2_5E,@object
	.size		_ZN30_INTERNAL_1c199797_4_k_cu_main6thrust24THRUST_300001_SM_1000_NS12placeholders2_5E,(_ZN30_INTERNAL_1c199797_4_k_cu_main4cuda3std3__45__cpo6rbeginE - _ZN30_INTERNAL_1c199797_4_k_cu_main6thrust24THRUST_300001_SM_1000_NS12placeholders2_5E)
_ZN30_INTERNAL_1c199797_4_k_cu_main6thrust24THRUST_300001_SM_1000_NS12placeholders2_5E:
	.zero		1
	.type		_ZN30_INTERNAL_1c199797_4_k_cu_main4cuda3std3__45__cpo6rbeginE,@object
	.size		_ZN30_INTERNAL_1c199797_4_k_cu_main4cuda3std3__45__cpo6rbeginE,(_ZN30_INTERNAL_1c199797_4_k_cu_main4cuda3std6ranges3__45__cpo7advanceE - _ZN30_INTERNAL_1c199797_4_k_cu_main4cuda3std3__45__cpo6rbeginE)
_ZN30_INTERNAL_1c199797_4_k_cu_main4cuda3std3__45__cpo6rbeginE:
	.zero		1
	.type		_ZN30_INTERNAL_1c199797_4_k_cu_main4cuda3std6ranges3__45__cpo7advanceE,@object
	.size		_ZN30_INTERNAL_1c199797_4_k_cu_main4cuda3std6ranges3__45__cpo7advanceE,(_ZN30_INTERNAL_1c199797_4_k_cu_main4cuda3std3__47nulloptE - _ZN30_INTERNAL_1c199797_4_k_cu_main4cuda3std6ranges3__45__cpo7advanceE)
_ZN30_INTERNAL_1c199797_4_k_cu_main4cuda3std6ranges3__45__cpo7advanceE:
	.zero		1
	.type		_ZN30_INTERNAL_1c199797_4_k_cu_main4cuda3std3__47nulloptE,@object
	.size		_ZN30_INTERNAL_1c199797_4_k_cu_main4cuda3std3__47nulloptE,(_ZN30_INTERNAL_1c199797_4_k_cu_main4cuda3std6ranges3__45__cpo8distanceE - _ZN30_INTERNAL_1c199797_4_k_cu_main4cuda3std3__47nulloptE)
_ZN30_INTERNAL_1c199797_4_k_cu_main4cuda3std3__47nulloptE:
	.zero		1
	.type		_ZN30_INTERNAL_1c199797_4_k_cu_main4cuda3std6ranges3__45__cpo8distanceE,@object
	.size		_ZN30_INTERNAL_1c199797_4_k_cu_main4cuda3std6ranges3__45__cpo8distanceE,(_ZN30_INTERNAL_1c199797_4_k_cu_main6thrust24THRUST_300001_SM_1000_NS12placeholders3_10E - _ZN30_INTERNAL_1c199797_4_k_cu_main4cuda3std6ranges3__45__cpo8distanceE)
_ZN30_INTERNAL_1c199797_4_k_cu_main4cuda3std6ranges3__45__cpo8distanceE:
	.zero		1
	.type		_ZN30_INTERNAL_1c199797_4_k_cu_main6thrust24THRUST_300001_SM_1000_NS12placeholders3_10E,@object
	.size		_ZN30_INTERNAL_1c199797_4_k_cu_main6thrust24THRUST_300001_SM_1000_NS12placeholders3_10E,(_ZN30_INTERNAL_1c199797_4_k_cu_main4cuda3std3__419piecewise_constructE - _ZN30_INTERNAL_1c199797_4_k_cu_main6thrust24THRUST_300001_SM_1000_NS12placeholders3_10E)
_ZN30_INTERNAL_1c199797_4_k_cu_main6thrust24THRUST_300001_SM_1000_NS12placeholders3_10E:
	.zero		1
	.type		_ZN30_INTERNAL_1c199797_4_k_cu_main4cuda3std3__419piecewise_constructE,@object
	.size		_ZN30_INTERNAL_1c199797_4_k_cu_main4cuda3std3__419piecewise_constructE,(_ZN30_INTERNAL_1c199797_4_k_cu_main4cuda3std6ranges3__45__cpo5cdataE - _ZN30_INTERNAL_1c199797_4_k_cu_main4cuda3std3__419piecewise_constructE)
_ZN30_INTERNAL_1c199797_4_k_cu_main4cuda3std3__419piecewise_constructE:
	.zero		1
	.type		_ZN30_INTERNAL_1c199797_4_k_cu_main4cuda3std6ranges3__45__cpo5cdataE,@object
	.size		_ZN30_INTERNAL_1c199797_4_k_cu_main4cuda3std6ranges3__45__cpo5cdataE,(_ZN30_INTERNAL_1c199797_4_k_cu_main6thrust24THRUST_300001_SM_1000_NS12placeholders2_2E - _ZN30_INTERNAL_1c199797_4_k_cu_main4cuda3std6ranges3__45__cpo5cdataE)
_ZN30_INTERNAL_1c199797_4_k_cu_main4cuda3std6ranges3__45__cpo5cdataE:
	.zero		1
	.type		_ZN30_INTERNAL_1c199797_4_k_cu_main6thrust24THRUST_300001_SM_1000_NS12placeholders2_2E,@object
	.size		_ZN30_INTERNAL_1c199797_4_k_cu_main6thrust24THRUST_300001_SM_1000_NS12placeholders2_2E,(_ZN30_INTERNAL_1c199797_4_k_cu_main4cuda3std3__45__cpo3endE - _ZN30_INTERNAL_1c199797_4_k_cu_main6thrust24THRUST_300001_SM_1000_NS12placeholders2_2E)
_ZN30_INTERNAL_1c199797_4_k_cu_main6thrust24THRUST_300001_SM_1000_NS12placeholders2_2E:
	.zero		1
	.type		_ZN30_INTERNAL_1c199797_4_k_cu_main4cuda3std3__45__cpo3endE,@object
	.size		_ZN30_INTERNAL_1c199797_4_k_cu_main4cuda3std3__45__cpo3endE,(_ZN30_INTERNAL_1c199797_4_k_cu_main4cuda3std6ranges3__45__cpo3endE - _ZN30_INTERNAL_1c199797_4_k_cu_main4cuda3std3__45__cpo3endE)
_ZN30_INTERNAL_1c199797_4_k_cu_main4cuda3std3__45__cpo3endE:
	.zero		1
	.type		_ZN30_INTERNAL_1c199797_4_k_cu_main4cuda3std6ranges3__45__cpo3endE,@object
	.size		_ZN30_INTERNAL_1c199797_4_k_cu_main4cuda3std6ranges3__45__cpo3endE,(_ZN30_INTERNAL_1c199797_4_k_cu_main6thrust24THRUST_300001_SM_1000_NS12placeholders2_6E - _ZN30_INTERNAL_1c199797_4_k_cu_main4cuda3std6ranges3__45__cpo3endE)
_ZN30_INTERNAL_1c199797_4_k_cu_main4cuda3std6ranges3__45__cpo3endE:
	.zero		1
	.type		_ZN30_INTERNAL_1c199797_4_k_cu_main6thrust24THRUST_300001_SM_1000_NS12placeholders2_6E,@object
	.size		_ZN30_INTERNAL_1c199797_4_k_cu_main6thrust24THRUST_300001_SM_1000_NS12placeholders2_6E,(_ZN30_INTERNAL_1c199797_4_k_cu_main4cuda3std3__45__cpo4rendE - _ZN30_INTERNAL_1c199797_4_k_cu_main6thrust24THRUST_300001_SM_1000_NS12placeholders2_6E)
_ZN30_INTERNAL_1c199797_4_k_cu_main6thrust24THRUST_300001_SM_1000_NS12placeholders2_6E:
	.zero		1
	.type		_ZN30_INTERNAL_1c199797_4_k_cu_main4cuda3std3__45__cpo4rendE,@object
	.size		_ZN30_INTERNAL_1c199797_4_k_cu_main4cuda3std3__45__cpo4rendE,(_ZN30_INTERNAL_1c199797_4_k_cu_main4cuda3std6ranges3__45__cpo9iter_swapE - _ZN30_INTERNAL_1c199797_4_k_cu_main4cuda3std3__45__cpo4rendE)
_ZN30_INTERNAL_1c199797_4_k_cu_main4cuda3std3__45__cpo4rendE:
	.zero		1
	.type		_ZN30_INTERNAL_1c199797_4_k_cu_main4cuda3std6ranges3__45__cpo9iter_swapE,@object
	.size		_ZN30_INTERNAL_1c199797_4_k_cu_main4cuda3std6ranges3__45__cpo9iter_swapE,(_ZN30_INTERNAL_1c199797_4_k_cu_main4cuda3std3__48unexpectE - _ZN30_INTERNAL_1c199797_4_k_cu_main4cuda3std6ranges3__45__cpo9iter_swapE)
_ZN30_INTERNAL_1c199797_4_k_cu_main4cuda3std6ranges3__45__cpo9iter_swapE:
	.zero		1
	.type		_ZN30_INTERNAL_1c199797_4_k_cu_main4cuda3std3__48unexpectE,@object
	.size		_ZN30_INTERNAL_1c199797_4_k_cu_main4cuda3std3__48unexpectE,(_ZN30_INTERNAL_1c199797_4_k_cu_main6thrust24THRUST_300001_SM_1000_NS8cuda_cub3parE - _ZN30_INTERNAL_1c199797_4_k_cu_main4cuda3std3__48unexpectE)
_ZN30_INTERNAL_1c199797_4_k_cu_main4cuda3std3__48unexpectE:
	.zero		1
	.type		_ZN30_INTERNAL_1c199797_4_k_cu_main6thrust24THRUST_300001_SM_1000_NS8cuda_cub3parE,@object
	.size		_ZN30_INTERNAL_1c199797_4_k_cu_main6thrust24THRUST_300001_SM_1000_NS8cuda_cub3parE,(_ZN30_INTERNAL_1c199797_4_k_cu_main6thrust24THRUST_300001_SM_1000_NS12placeholders2_4E - _ZN30_INTERNAL_1c199797_4_k_cu_main6thrust24THRUST_300001_SM_1000_NS8cuda_cub3parE)
_ZN30_INTERNAL_1c199797_4_k_cu_main6thrust24THRUST_300001_SM_1000_NS8cuda_cub3parE:
	.zero		1
	.type		_ZN30_INTERNAL_1c199797_4_k_cu_main6thrust24THRUST_300001_SM_1000_NS12placeholders2_4E,@object
	.size		_ZN30_INTERNAL_1c199797_4_k_cu_main6thrust24THRUST_300001_SM_1000_NS12placeholders2_4E,(_ZN30_INTERNAL_1c199797_4_k_cu_main4cuda3std3__45__cpo4cendE - _ZN30_INTERNAL_1c199797_4_k_cu_main6thrust24THRUST_300001_SM_1000_NS12placeholders2_4E)
_ZN30_INTERNAL_1c199797_4_k_cu_main6thrust24THRUST_300001_SM_1000_NS12placeholders2_4E:
	.zero		1
	.type		_ZN30_INTERNAL_1c199797_4_k_cu_main4cuda3std3__45__cpo4cendE,@object
	.size		_ZN30_INTERNAL_1c199797_4_k_cu_main4cuda3std3__45__cpo4cendE,(_ZN30_INTERNAL_1c199797_4_k_cu_main4cuda3std6ranges3__45__cpo4cendE - _ZN30_INTERNAL_1c199797_4_k_cu_main4cuda3std3__45__cpo4cendE)
_ZN30_INTERNAL_1c199797_4_k_cu_main4cuda3std3__45__cpo4cendE:
	.zero		1
	.type		_ZN30_INTERNAL_1c199797_4_k_cu_main4cuda3std6ranges3__45__cpo4cendE,@object
	.size		_ZN30_INTERNAL_1c199797_4_k_cu_main4cuda3std6ranges3__45__cpo4cendE,(_ZN30_INTERNAL_1c199797_4_k_cu_main4cuda3std3__420unreachable_sentinelE - _ZN30_INTERNAL_1c199797_4_k_cu_main4cuda3std6ranges3__45__cpo4cendE)
_ZN30_INTERNAL_1c199797_4_k_cu_main4cuda3std6ranges3__45__cpo4cendE:
	.zero		1
	.type		_ZN30_INTERNAL_1c199797_4_k_cu_main4cuda3std3__420unreachable_sentinelE,@object
	.size		_ZN30_INTERNAL_1c199797_4_k_cu_main4cuda3std3__420unreachable_sentinelE,(_ZN30_INTERNAL_1c199797_4_k_cu_main4cuda3std6ranges3__45__cpo5ssizeE - _ZN30_INTERNAL_1c199797_4_k_cu_main4cuda3std3__420unreachable_sentinelE)
_ZN30_INTERNAL_1c199797_4_k_cu_main4cuda3std3__420unreachable_sentinelE:
	.zero		1
	.type		_ZN30_INTERNAL_1c199797_4_k_cu_main4cuda3std6ranges3__45__cpo5ssizeE,@object
	.size		_ZN30_INTERNAL_1c199797_4_k_cu_main4cuda3std6ranges3__45__cpo5ssizeE,(_ZN30_INTERNAL_1c199797_4_k_cu_main6thrust24THRUST_300001_SM_1000_NS12placeholders2_8E - _ZN30_INTERNAL_1c199797_4_k_cu_main4cuda3std6ranges3__45__cpo5ssizeE)
_ZN30_INTERNAL_1c199797_4_k_cu_main4cuda3std6ranges3__45__cpo5ssizeE:
	.zero		1
	.type		_ZN30_INTERNAL_1c199797_4_k_cu_main6thrust24THRUST_300001_SM_1000_NS12placeholders2_8E,@object
	.size		_ZN30_INTERNAL_1c199797_4_k_cu_main6thrust24THRUST_300001_SM_1000_NS12placeholders2_8E,(_ZN30_INTERNAL_1c199797_4_k_cu_main4cuda3std3__45__cpo5crendE - _ZN30_INTERNAL_1c199797_4_k_cu_main6thrust24THRUST_300001_SM_1000_NS12placeholders2_8E)
_ZN30_INTERNAL_1c199797_4_k_cu_main6thrust24THRUST_300001_SM_1000_NS12placeholders2_8E:
	.zero		1
	.type		_ZN30_INTERNAL_1c199797_4_k_cu_main4cuda3std3__45__cpo5crendE,@object
	.size		_ZN30_INTERNAL_1c199797_4_k_cu_main4cuda3std3__45__cpo5crendE,(_ZN30_INTERNAL_1c199797_4_k_cu_main4cuda3std6ranges3__45__cpo4prevE - _ZN30_INTERNAL_1c199797_4_k_cu_main4cuda3std3__45__cpo5crendE)
_ZN30_INTERNAL_1c199797_4_k_cu_main4cuda3std3__45__cpo5crendE:
	.zero		1
	.type		_ZN30_INTERNAL_1c199797_4_k_cu_main4cuda3std6ranges3__45__cpo4prevE,@object
	.size		_ZN30_INTERNAL_1c199797_4_k_cu_main4cuda3std6ranges3__45__cpo4prevE,(_ZN30_INTERNAL_1c199797_4_k_cu_main4cuda3std6ranges3__45__cpo9iter_moveE - _ZN30_INTERNAL_1c199797_4_k_cu_main4cuda3std6ranges3__45__cpo4prevE)
_ZN30_INTERNAL_1c199797_4_k_cu_main4cuda3std6ranges3__45__cpo4prevE:
	.zero		1
	.type		_ZN30_INTERNAL_1c199797_4_k_cu_main4cuda3std6ranges3__45__cpo9iter_moveE,@object
	.size		_ZN30_INTERNAL_1c199797_4_k_cu_main4cuda3std6ranges3__45__cpo9iter_moveE,(_ZN30_INTERNAL_1c199797_4_k_cu_main6thrust24THRUST_300001_SM_1000_NS6system6detail10sequential3seqE - _ZN30_INTERNAL_1c199797_4_k_cu_main4cuda3std6ranges3__45__cpo9iter_moveE)
_ZN30_INTERNAL_1c199797_4_k_cu_main4cuda3std6ranges3__45__cpo9iter_moveE:
	.zero		1
	.type		_ZN30_INTERNAL_1c199797_4_k_cu_main6thrust24THRUST_300001_SM_1000_NS6system6detail10sequential3seqE,@object
	.size		_ZN30_INTERNAL_1c199797_4_k_cu_main6thrust24THRUST_300001_SM_1000_NS6system6detail10sequential3seqE,(.L_31 - _ZN30_INTERNAL_1c199797_4_k_cu_main6thrust24THRUST_300001_SM_1000_NS6system6detail10sequential3seqE)
_ZN30_INTERNAL_1c199797_4_k_cu_main6thrust24THRUST_300001_SM_1000_NS6system6detail10sequential3seqE:
	.zero		1
.L_31:


//--------------------- .nv.shared._ZN3cub18CUB_300001_SM_10006detail6reduce18DeviceReduceKernelINS2_10policy_hubIiyN4cuda3__47maximumIiEEE10Policy1000EN6thrust24THRUST_300001_SM_1000_NS6detail15normal_iteratorINSC_10device_ptrIiEEEEyS8_iNS5_3std3__410__identityEEEvT0_PT3_T1_NS0_13GridEvenShareISO_EET2_T4_ --------------------------
	.section	.nv.shared._ZN3cub18CUB_300001_SM_10006detail6reduce18DeviceReduceKernelINS2_10policy_hubIiyN4cuda3__47maximumIiEEE10Policy1000EN6thrust24THRUST_300001_SM_1000_NS6detail15normal_iteratorINSC_10device_ptrIiEEEEyS8_iNS5_3std3__410__identityEEEvT0_PT3_T1_NS0_13GridEvenShareISO_EET2_T4_,"aw",@nobits
	.sectionflags	@""
	.align	4
.nv.shared._ZN3cub18CUB_300001_SM_10006detail6reduce18DeviceReduceKernelINS2_10policy_hubIiyN4cuda3__47maximumIiEEE10Policy1000EN6thrust24THRUST_300001_SM_1000_NS6detail15normal_iteratorINSC_10device_ptrIiEEEEyS8_iNS5_3std3__410__identityEEEvT0_PT3_T1_NS0_13GridEvenShareISO_EET2_T4_:
	.zero		1068


//--------------------- .nv.shared._ZN3cub18CUB_300001_SM_10006detail6reduce28DeviceReduceSingleTileKernelINS2_10policy_hubIiyN4cuda3__47maximumIiEEE10Policy1000EN6thrust24THRUST_300001_SM_1000_NS6detail15normal_iteratorINSC_10device_ptrIiEEEEPiyS8_iiNS5_3std3__410__identityEEEvT0_T1_T2_T3_T4_T6_ --------------------------
	.section	.nv.shared._ZN3cub18CUB_300001_SM_10006detail6reduce28DeviceReduceSingleTileKernelINS2_10policy_hubIiyN4cuda3__47maximumIiEEE10Policy1000EN6thrust24THRUST_300001_SM_1000_NS6detail15normal_iteratorINSC_10device_ptrIiEEEEPiyS8_iiNS5_3std3__410__identityEEEvT0_T1_T2_T3_T4_T6_,"aw",@nobits
	.sectionflags	@""
	.align	4
.nv.shared._ZN3cub18CUB_300001_SM_10006detail6reduce28DeviceReduceSingleTileKernelINS2_10policy_hubIiyN4cuda3__47maximumIiEEE10Policy1000EN6thrust24THRUST_300001_SM_1000_NS6detail15normal_iteratorINSC_10device_ptrIiEEEEPiyS8_iiNS5_3std3__410__identityEEEvT0_T1_T2_T3_T4_T6_:
	.zero		1068


//--------------------- .nv.shared._ZN3cub18CUB_300001_SM_10006detail6reduce28DeviceReduceSingleTileKernelINS2_10policy_hubIijN4cuda3__47maximumIiEEE10Policy1000EPiSB_iS8_iiNS5_3std3__410__identityEEEvT0_T1_T2_T3_T4_T6_ --------------------------
	.section	.nv.shared._ZN3cub18CUB_300001_SM_10006detail6reduce28DeviceReduceSingleTileKernelINS2_10policy_hubIijN4cuda3__47maximumIiEEE10Policy1000EPiSB_iS8_iiNS5_3std3__410__identityEEEvT0_T1_T2_T3_T4_T6_,"aw",@nobits
	.sectionflags	@""
	.align	4
.nv.shared._ZN3cub18CUB_300001_SM_10006detail6reduce28DeviceReduceSingleTileKernelINS2_10policy_hubIijN4cuda3__47maximumIiEEE10Policy1000EPiSB_iS8_iiNS5_3std3__410__identityEEEvT0_T1_T2_T3_T4_T6_:
	.zero		1068


//--------------------- .nv.shared._ZN3cub18CUB_300001_SM_10006detail6reduce18DeviceReduceKernelINS2_10policy_hubIijN4cuda3__47maximumIiEEE10Policy1000EN6thrust24THRUST_300001_SM_1000_NS6detail15normal_iteratorINSC_10device_ptrIiEEEEjS8_iNS5_3std3__410__identityEEEvT0_PT3_T1_NS0_13GridEvenShareISO_EET2_T4_ --------------------------
	.section	.nv.shared._ZN3cub18CUB_300001_SM_10006detail6reduce18DeviceReduceKernelINS2_10policy_hubIijN4cuda3__47maximumIiEEE10Policy1000EN6thrust24THRUST_300001_SM_1000_NS6detail15normal_iteratorINSC_10device_ptrIiEEEEjS8_iNS5_3std3__410__identityEEEvT0_PT3_T1_NS0_13GridEvenShareISO_EET2_T4_,"aw",@nobits
	.sectionflags	@""
	.align	4
.nv.shared._ZN3cub18CUB_300001_SM_10006detail6reduce18DeviceReduceKernelINS2_10policy_hubIijN4cuda3__47maximumIiEEE10Policy1000EN6thrust24THRUST_300001_SM_1000_NS6detail15normal_iteratorINSC_10device_ptrIiEEEEjS8_iNS5_3std3__410__identityEEEvT0_PT3_T1_NS0_13GridEvenShareISO_EET2_T4_:
	.zero		1068


//--------------------- .nv.shared._ZN3cub18CUB_300001_SM_10006detail6reduce28DeviceReduceSingleTileKernelINS2_10policy_hubIijN4cuda3__47maximumIiEEE10Policy1000EN6thrust24THRUST_300001_SM_1000_NS6detail15normal_iteratorINSC_10device_ptrIiEEEEPijS8_iiNS5_3std3__410__identityEEEvT0_T1_T2_T3_T4_T6_ --------------------------
	.section	.nv.shared._ZN3cub18CUB_300001_SM_10006detail6reduce28DeviceReduceSingleTileKernelINS2_10policy_hubIijN4cuda3__47maximumIiEEE10Policy1000EN6thrust24THRUST_300001_SM_1000_NS6detail15normal_iteratorINSC_10device_ptrIiEEEEPijS8_iiNS5_3std3__410__identityEEEvT0_T1_T2_T3_T4_T6_,"aw",@nobits
	.sectionflags	@""
	.align	4
.nv.shared._ZN3cub18CUB_300001_SM_10006detail6reduce28DeviceReduceSingleTileKernelINS2_10policy_hubIijN4cuda3__47maximumIiEEE10Policy1000EN6thrust24THRUST_300001_SM_1000_NS6detail15normal_iteratorINSC_10device_ptrIiEEEEPijS8_iiNS5_3std3__410__identityEEEvT0_T1_T2_T3_T4_T6_:
	.zero		1068


//--------------------- .nv.constant0._ZN3cub18CUB_300001_SM_10006detail6reduce28DeviceReduceSingleTileKernelINS2_10policy_hubIiyN4cuda3__47maximumIiEEE10Policy1000EPiSB_iS8_iiNS5_3std3__410__identityEEEvT0_T1_T2_T3_T4_T6_ --------------------------
	.section	.nv.constant0._ZN3cub18CUB_300001_SM_10006detail6reduce28DeviceReduceSingleTileKernelINS2_10policy_hubIiyN4cuda3__47maximumIiEEE10Policy1000EPiSB_iS8_iiNS5_3std3__410__identityEEEvT0_T1_T2_T3_T4_T6_,"a",@progbits
	.sectionflags	@""
	.align	4
.nv.constant0._ZN3cub18CUB_300001_SM_10006detail6reduce28DeviceReduceSingleTileKernelINS2_10policy_hubIiyN4cuda3__47maximumIiEEE10Policy1000EPiSB_iS8_iiNS5_3std3__410__identityEEEvT0_T1_T2_T3_T4_T6_:
	.zero		925


//--------------------- .nv.constant0._ZN3cub18CUB_300001_SM_10006detail6reduce18DeviceReduceKernelINS2_10policy_hubIiyN4cuda3__47maximumIiEEE10Policy1000EN6thrust24THRUST_300001_SM_1000_NS6detail15normal_iteratorINSC_10device_ptrIiEEEEyS8_iNS5_3std3__410__identityEEEvT0_PT3_T1_NS0_13GridEvenShareISO_EET2_T4_ --------------------------
	.section	.nv.constant0._ZN3cub18CUB_300001_SM_10006detail6reduce18DeviceReduceKernelINS2_10policy_hubIiyN4cuda3__47maximumIiEEE10Policy1000EN6thrust24THRUST_300001_SM_1000_NS6detail15normal_iteratorINSC_10device_ptrIiEEEEyS8_iNS5_3std3__410__identityEEEvT0_PT3_T1_NS0_13GridEvenShareISO_EET2_T4_,"a",@progbits
	.sectionflags	@""
	.align	4
.nv.constant0._ZN3cub18CUB_300001_SM_10006detail6reduce18DeviceReduceKernelINS2_10policy_hubIiyN4cuda3__47maximumIiEEE10Policy1000EN6thrust24THRUST_300001_SM_1000_NS6detail15normal_iteratorINSC_10device_ptrIiEEEEyS8_iNS5_3std3__410__identityEEEvT0_PT3_T1_NS0_13GridEvenShareISO_EET2_T4_:
	.zero		994


//--------------------- .nv.constant0._ZN3cub18CUB_300001_SM_10006detail6reduce28DeviceReduceSingleTileKernelINS2_10policy_hubIiyN4cuda3__47maximumIiEEE10Policy1000EN6thrust24THRUST_300001_SM_1000_NS6detail15normal_iteratorINSC_10device_ptrIiEEEEPiyS8_iiNS5_3std3__410__identityEEEvT0_T1_T2_T3_T4_T6_ --------------------------
	.section	.nv.constant0._ZN3cub18CUB_300001_SM_10006detail6reduce28DeviceReduceSingleTileKernelINS2_10policy_hubIiyN4cuda3__47maximumIiEEE10Policy1000EN6thrust24THRUST_300001_SM_1000_NS6detail15normal_iteratorINSC_10device_ptrIiEEEEPiyS8_iiNS5_3std3__410__identityEEEvT0_T1_T2_T3_T4_T6_,"a",@progbits
	.sectionflags	@""
	.align	4
.nv.constant0._ZN3cub18CUB_300001_SM_10006detail6reduce28DeviceReduceSingleTileKernelINS2_10policy_hubIiyN4cuda3__47maximumIiEEE10Policy1000EN6thrust24THRUST_300001_SM_1000_NS6detail15normal_iteratorINSC_10device_ptrIiEEEEPiyS8_iiNS5_3std3__410__identityEEEvT0_T1_T2_T3_T4_T6_:
	.zero		929


//--------------------- .nv.constant0._ZN3cub18CUB_300001_SM_10006detail6reduce28DeviceReduceSingleTileKernelINS2_10policy_hubIijN4cuda3__47maximumIiEEE10Policy1000EPiSB_iS8_iiNS5_3std3__410__identityEEEvT0_T1_T2_T3_T4_T6_ --------------------------
	.section	.nv.constant0._ZN3cub18CUB_300001_SM_10006detail6reduce28DeviceReduceSingleTileKernelINS2_10policy_hubIijN4cuda3__47maximumIiEEE10Policy1000EPiSB_iS8_iiNS5_3std3__410__identityEEEvT0_T1_T2_T3_T4_T6_,"a",@progbits
	.sectionflags	@""
	.align	4
.nv.constant0._ZN3cub18CUB_300001_SM_10006detail6reduce28DeviceReduceSingleTileKernelINS2_10policy_hubIijN4cuda3__47maximumIiEEE10Policy1000EPiSB_iS8_iiNS5_3std3__410__identityEEEvT0_T1_T2_T3_T4_T6_:
	.zero		925


//--------------------- .nv.constant0._ZN3cub18CUB_300001_SM_10006detail6reduce18DeviceReduceKernelINS2_10policy_hubIijN4cuda3__47maximumIiEEE10Policy1000EN6thrust24THRUST_300001_SM_1000_NS6detail15normal_iteratorINSC_10device_ptrIiEEEEjS8_iNS5_3std3__410__identityEEEvT0_PT3_T1_NS0_13GridEvenShareISO_EET2_T4_ --------------------------
	.section	.nv.constant0._ZN3cub18CUB_300001_SM_10006detail6reduce18DeviceReduceKernelINS2_10policy_hubIijN4cuda3__47maximumIiEEE10Policy1000EN6thrust24THRUST_300001_SM_1000_NS6detail15normal_iteratorINSC_10device_ptrIiEEEEjS8_iNS5_3std3__410__identityEEEvT0_PT3_T1_NS0_13GridEvenShareISO_EET2_T4_,"a",@progbits
	.sectionflags	@""
	.align	4
.nv.constant0._ZN3cub18CUB_300001_SM_10006detail6reduce18DeviceReduceKernelINS2_10policy_hubIijN4cuda3__47maximumIiEEE10Policy1000EN6thrust24THRUST_300001_SM_1000_NS6detail15normal_iteratorINSC_10device_ptrIiEEEEjS8_iNS5_3std3__410__identityEEEvT0_PT3_T1_NS0_13GridEvenShareISO_EET2_T4_:
	.zero		958


//--------------------- .nv.constant0._ZN3cub18CUB_300001_SM_10006detail6reduce28DeviceReduceSingleTileKernelINS2_10policy_hubIijN4cuda3__47maximumIiEEE10Policy1000EN6thrust24THRUST_300001_SM_1000_NS6detail15normal_iteratorINSC_10device_ptrIiEEEEPijS8_iiNS5_3std3__410__identityEEEvT0_T1_T2_T3_T4_T6_ --------------------------
	.section	.nv.constant0._ZN3cub18CUB_300001_SM_10006detail6reduce28DeviceReduceSingleTileKernelINS2_10policy_hubIijN4cuda3__47maximumIiEEE10Policy1000EN6thrust24THRUST_300001_SM_1000_NS6detail15normal_iteratorINSC_10device_ptrIiEEEEPijS8_iiNS5_3std3__410__identityEEEvT0_T1_T2_T3_T4_T6_,"a",@progbits
	.sectionflags	@""
	.align	4
.nv.constant0._ZN3cub18CUB_300001_SM_10006detail6reduce28DeviceReduceSingleTileKernelINS2_10policy_hubIijN4cuda3__47maximumIiEEE10Policy1000EN6thrust24THRUST_300001_SM_1000_NS6detail15normal_iteratorINSC_10device_ptrIiEEEEPijS8_iiNS5_3std3__410__identityEEEvT0_T1_T2_T3_T4_T6_:
	.zero		925


//--------------------- .nv.constant0._ZN3cub18CUB_300001_SM_10006detail9transform16transform_kernelINS2_10policy_hubILb1EN4cuda3std3__45tupleIJN6thrust24THRUST_300001_SM_1000_NS17counting_iteratorIjNSA_11use_defaultESC_SC_EEEEEE10policy1000El13initRandomPrgNSA_6detail15normal_iteratorINSA_10device_ptrI4BodyEEEEJSD_EEEvT0_iT1_T2_DpNS2_10kernel_argIT3_EE --------------------------
	.section	.nv.constant0._ZN3cub18CUB_300001_SM_10006detail9transform16transform_kernelINS2_10policy_hubILb1EN4cuda3std3__45tupleIJN6thrust24THRUST_300001_SM_1000_NS17counting_iteratorIjNSA_11use_defaultESC_SC_EEEEEE10policy1000El13initRandomPrgNSA_6detail15normal_iteratorINSA_10device_ptrI4BodyEEEEJSD_EEEvT0_iT1_T2_DpNS2_10kernel_argIT3_EE,"a",@progbits
	.sectionflags	@""
	.align	4
.nv.constant0._ZN3cub18CUB_300001_SM_10006detail9transform16transform_kernelINS2_10policy_hubILb1EN4cuda3std3__45tupleIJN6thrust24THRUST_300001_SM_1000_NS17counting_iteratorIjNSA_11use_defaultESC_SC_EEEEEE10policy1000El13initRandomPrgNSA_6detail15normal_iteratorINSA_10device_ptrI4BodyEEEEJSD_EEEvT0_iT1_T2_DpNS2_10kernel_argIT3_EE:
	.zero		944


//--------------------- .nv.constant0._ZN3cub18CUB_300001_SM_10006detail9transform16transform_kernelINS2_10policy_hubILb1EN4cuda3std3__45tupleIJPK4BodyEEEE10policy1000ElNS7_10__identityEN6thrust24THRUST_300001_SM_1000_NS10device_ptrIS9_EEJSB_EEEvT0_iT1_T2_DpNS2_10kernel_argIT3_EE --------------------------
	.section	.nv.constant0._ZN3cub18CUB_300001_SM_10006detail9transform16transform_kernelINS2_10policy_hubILb1EN4cuda3std3__45tupleIJPK4BodyEEEE10policy1000ElNS7_10__identityEN6thrust24THRUST_300001_SM_1000_NS10device_ptrIS9_EEJSB_EEEvT0_iT1_T2_DpNS2_10kernel_argIT3_EE,"a",@progbits
	.sectionflags	@""
	.align	4
.nv.constant0._ZN3cub18CUB_300001_SM_10006detail9transform16transform_kernelINS2_10policy_hubILb1EN4cuda3std3__45tupleIJPK4BodyEEEE10policy1000ElNS7_10__identityEN6thrust24THRUST_300001_SM_1000_NS10device_ptrIS9_EEJSB_EEEvT0_iT1_T2_DpNS2_10kernel_argIT3_EE:
	.zero		936


//--------------------- .nv.constant0._ZN3cub18CUB_300001_SM_10006detail9transform16transform_kernelINS2_10policy_hubILb1EN4cuda3std3__45tupleIJPK4BodyEEEE10policy1000EiNS7_10__identityEN6thrust24THRUST_300001_SM_1000_NS10device_ptrIS9_EEJSB_EEEvT0_iT1_T2_DpNS2_10kernel_argIT3_EE --------------------------
	.section	.nv.constant0._ZN3cub18CUB_300001_SM_10006detail9transform16transform_kernelINS2_10policy_hubILb1EN4cuda3std3__45tupleIJPK4BodyEEEE10policy1000EiNS7_10__identityEN6thrust24THRUST_300001_SM_1000_NS10device_ptrIS9_EEJSB_EEEvT0_iT1_T2_DpNS2_10kernel_argIT3_EE,"a",@progbits
	.sectionflags	@""
	.align	4
.nv.constant0._ZN3cub18CUB_300001_SM_10006detail9transform16transform_kernelINS2_10policy_hubILb1EN4cuda3std3__45tupleIJPK4BodyEEEE10policy1000EiNS7_10__identityEN6thrust24THRUST_300001_SM_1000_NS10device_ptrIS9_EEJSB_EEEvT0_iT1_T2_DpNS2_10kernel_argIT3_EE:
	.zero		936


//--------------------- .nv.constant0._ZN3cub18CUB_300001_SM_10006detail9transform16transform_kernelINS2_10policy_hubILb1EN4cuda3std3__45tupleIJN6thrust24THRUST_300001_SM_1000_NS7pointerI4BodyNSA_8cuda_cub3tagENSA_11use_defaultESF_EEEEEE10policy1000ElNS7_10__identityEPSC_JSL_EEEvT0_iT1_T2_DpNS2_10kernel_argIT3_EE --------------------------
	.section	.nv.constant0._ZN3cub18CUB_300001_SM_10006detail9transform16transform_kernelINS2_10policy_hubILb1EN4cuda3std3__45tupleIJN6thrust24THRUST_300001_SM_1000_NS7pointerI4BodyNSA_8cuda_cub3tagENSA_11use_defaultESF_EEEEEE10policy1000ElNS7_10__identityEPSC_JSL_EEEvT0_iT1_T2_DpNS2_10kernel_argIT3_EE,"a",@progbits
	.sectionflags	@""
	.align	4
.nv.constant0._ZN3cub18CUB_300001_SM_10006detail9transform16transform_kernelINS2_10policy_hubILb1EN4cuda3std3__45tupleIJN6thrust24THRUST_300001_SM_1000_NS7pointerI4BodyNSA_8cuda_cub3tagENSA_11use_defaultESF_EEEEEE10policy1000ElNS7_10__identityEPSC_JSL_EEEvT0_iT1_T2_DpNS2_10kernel_argIT3_EE:
	.zero		936


//--------------------- .nv.constant0._ZN3cub18CUB_300001_SM_10006detail9transform16transform_kernelINS2_10policy_hubILb1EN4cuda3std3__45tupleIJN6thrust24THRUST_300001_SM_1000_NS7pointerI4BodyNSA_8cuda_cub3tagENSA_11use_defaultESF_EEEEEE10policy1000EiNS7_10__identityEPSC_JSL_EEEvT0_iT1_T2_DpNS2_10kernel_argIT3_EE --------------------------
	.section	.nv.constant0._ZN3cub18CUB_300001_SM_10006detail9transform16transform_kernelINS2_10policy_hubILb1EN4cuda3std3__45tupleIJN6thrust24THRUST_300001_SM_1000_NS7pointerI4BodyNSA_8cuda_cub3tagENSA_11use_defaultESF_EEEEEE10policy1000EiNS7_10__identityEPSC_JSL_EEEvT0_iT1_T2_DpNS2_10kernel_argIT3_EE,"a",@progbits
	.sectionflags	@""
	.align	4
.nv.constant0._ZN3cub18CUB_300001_SM_10006detail9transform16transform_kernelINS2_10policy_hubILb1EN4cuda3std3__45tupleIJN6thrust24THRUST_300001_SM_1000_NS7pointerI4BodyNSA_8cuda_cub3tagENSA_11use_defaultESF_EEEEEE10policy1000EiNS7_10__identityEPSC_JSL_EEEvT0_iT1_T2_DpNS2_10kernel_argIT3_EE:
	.zero		936


//--------------------- .nv.constant0._ZN3cub18CUB_300001_SM_10006detail9transform16transform_kernelINS2_10policy_hubILb1EN4cuda3std3__45tupleIJN6thrust24THRUST_300001_SM_1000_NS7pointerI4BodyNSA_8cuda_cub3tagENSA_11use_defaultESF_EEEEEE10policy1000ElNS7_10__identityENSA_10device_ptrISC_EEJPSC_EEEvT0_iT1_T2_DpNS2_10kernel_argIT3_EE --------------------------
	.section	.nv.constant0._ZN3cub18CUB_300001_SM_10006detail9transform16transform_kernelINS2_10policy_hubILb1EN4cuda3std3__45tupleIJN6thrust24THRUST_300001_SM_1000_NS7pointerI4BodyNSA_8cuda_cub3tagENSA_11use_defaultESF_EEEEEE10policy1000ElNS7_10__identityENSA_10device_ptrISC_EEJPSC_EEEvT0_iT1_T2_DpNS2_10kernel_argIT3_EE,"a",@progbits
	.sectionflags	@""
	.align	4
.nv.constant0._ZN3cub18CUB_300001_SM_10006detail9transform16transform_kernelINS2_10policy_hubILb1EN4cuda3std3__45tupleIJN6thrust24THRUST_300001_SM_1000_NS7pointerI4BodyNSA_8cuda_cub3tagENSA_11use_defaultESF_EEEEEE10policy1000ElNS7_10__identityENSA_10device_ptrISC_EEJPSC_EEEvT0_iT1_T2_DpNS2_10kernel_argIT3_EE:
	.zero		936


//--------------------- .nv.constant0._ZN3cub18CUB_300001_SM_10006detail9transform16transform_kernelINS2_10policy_hubILb1EN4cuda3std3__45tupleIJN6thrust24THRUST_300001_SM_1000_NS7pointerI4BodyNSA_8cuda_cub3tagENSA_11use_defaultESF_EEEEEE10policy1000EiNS7_10__identityENSA_10device_ptrISC_EEJPSC_EEEvT0_iT1_T2_DpNS2_10kernel_argIT3_EE --------------------------
	.section	.nv.constant0._ZN3cub18CUB_300001_SM_10006detail9transform16transform_kernelINS2_10policy_hubILb1EN4cuda3std3__45tupleIJN6thrust24THRUST_300001_SM_1000_NS7pointerI4BodyNSA_8cuda_cub3tagENSA_11use_defaultESF_EEEEEE10policy1000EiNS7_10__identityENSA_10device_ptrISC_EEJPSC_EEEvT0_iT1_T2_DpNS2_10kernel_argIT3_EE,"a",@progbits
	.sectionflags	@""
	.align	4
.nv.constant0._ZN3cub18CUB_300001_SM_10006detail9transform16transform_kernelINS2_10policy_hubILb1EN4cuda3std3__45tupleIJN6thrust24THRUST_300001_SM_1000_NS7pointerI4BodyNSA_8cuda_cub3tagENSA_11use_defaultESF_EEEEEE10policy1000EiNS7_10__identityENSA_10device_ptrISC_EEJPSC_EEEvT0_iT1_T2_DpNS2_10kernel_argIT3_EE:
	.zero		936


//--------------------- .nv.constant0._ZN3cub18CUB_300001_SM_10006detail9transform16transform_kernelINS2_10policy_hubILb1EN4cuda3std3__45tupleIJN6thrust24THRUST_300001_SM_1000_NS17counting_iteratorIjNSA_11use_defaultESC_SC_EEEEEE10policy1000Ei13initRandomPrgNSA_6detail15normal_iteratorINSA_10device_ptrI4BodyEEEEJSD_EEEvT0_iT1_T2_DpNS2_10kernel_argIT3_EE --------------------------
	.section	.nv.constant0._ZN3cub18CUB_300001_SM_10006detail9transform16transform_kernelINS2_10policy_hubILb1EN4cuda3std3__45tupleIJN6thrust24THRUST_300001_SM_1000_NS17counting_iteratorIjNSA_11use_defaultESC_SC_EEEEEE10policy1000Ei13initRandomPrgNSA_6detail15normal_iteratorINSA_10device_ptrI4BodyEEEEJSD_EEEvT0_iT1_T2_DpNS2_10kernel_argIT3_EE,"a",@progbits
	.sectionflags	@""
	.align	4
.nv.constant0._ZN3cub18CUB_300001_SM_10006detail9transform16transform_kernelINS2_10policy_hubILb1EN4cuda3std3__45tupleIJN6thrust24THRUST_300001_SM_1000_NS17counting_iteratorIjNSA_11use_defaultESC_SC_EEEEEE10policy1000Ei13initRandomPrgNSA_6detail15normal_iteratorINSA_10device_ptrI4BodyEEEEJSD_EEEvT0_iT1_T2_DpNS2_10kernel_argIT3_EE:
	.zero		936


//--------------------- .nv.constant0._ZN3cub18CUB_300001_SM_10006detail9transform16transform_kernelINS2_10policy_hubILb1EN4cuda3std3__45tupleIJN6thrust24THRUST_300001_SM_1000_NS10device_ptrI4BodyEEEEEE10policy1000ElNS7_10__identityEPSC_JSI_EEEvT0_iT1_T2_DpNS2_10kernel_argIT3_EE --------------------------
	.section	.nv.constant0._ZN3cub18CUB_300001_SM_10006detail9transform16transform_kernelINS2_10policy_hubILb1EN4cuda3std3__45tupleIJN6thrust24THRUST_300001_SM_1000_NS10device_ptrI4BodyEEEEEE10policy1000ElNS7_10__identityEPSC_JSI_EEEvT0_iT1_T2_DpNS2_10kernel_argIT3_EE,"a",@progbits
	.sectionflags	@""
	.align	4
.nv.constant0._ZN3cub18CUB_300001_SM_10006detail9transform16transform_kernelINS2_10policy_hubILb1EN4cuda3std3__45tupleIJN6thrust24THRUST_300001_SM_1000_NS10device_ptrI4BodyEEEEEE10policy1000ElNS7_10__identityEPSC_JSI_EEEvT0_iT1_T2_DpNS2_10kernel_argIT3_EE:
	.zero		936


//--------------------- .nv.constant0._ZN3cub18CUB_300001_SM_10006detail9transform16transform_kernelINS2_10policy_hubILb1EN4cuda3std3__45tupleIJN6thrust24THRUST_300001_SM_1000_NS10device_ptrI4BodyEEEEEE10policy1000EiNS7_10__identityEPSC_JSI_EEEvT0_iT1_T2_DpNS2_10kernel_argIT3_EE --------------------------
	.section	.nv.constant0._ZN3cub18CUB_300001_SM_10006detail9transform16transform_kernelINS2_10policy_hubILb1EN4cuda3std3__45tupleIJN6thrust24THRUST_300001_SM_1000_NS10device_ptrI4BodyEEEEEE10policy1000EiNS7_10__identityEPSC_JSI_EEEvT0_iT1_T2_DpNS2_10kernel_argIT3_EE,"a",@progbits
	.sectionflags	@""
	.align	4
.nv.constant0._ZN3cub18CUB_300001_SM_10006detail9transform16transform_kernelINS2_10policy_hubILb1EN4cuda3std3__45tupleIJN6thrust24THRUST_300001_SM_1000_NS10device_ptrI4BodyEEEEEE10policy1000EiNS7_10__identityEPSC_JSI_EEEvT0_iT1_T2_DpNS2_10kernel_argIT3_EE:
	.zero		936


//--------------------- .nv.constant0._ZN3cub18CUB_300001_SM_10006detail8for_each13static_kernelINS2_12policy_hub_t12policy_500_tElNS2_12op_wrapper_tIl19mapPixelCountToRGBAN6thrust24THRUST_300001_SM_1000_NS17counting_iteratorIjNS9_11use_defaultESB_SB_EEEEEEvT0_T1_ --------------------------
	.section	.nv.constant0._ZN3cub18CUB_300001_SM_10006detail8for_each13static_kernelINS2_12policy_hub_t12policy_500_tElNS2_12op_wrapper_tIl19mapPixelCountToRGBAN6thrust24THRUST_300001_SM_1000_NS17counting_iteratorIjNS9_11use_defaultESB_SB_EEEEEEvT0_T1_,"a",@progbits
	.sectionflags	@""
	.align	4
.nv.constant0._ZN3cub18CUB_300001_SM_10006detail8for_each13static_kernelINS2_12policy_hub_t12policy_500_tElNS2_12op_wrapper_tIl19mapPixelCountToRGBAN6thrust24THRUST_300001_SM_1000_NS17counting_iteratorIjNS9_11use_defaultESB_SB_EEEEEEvT0_T1_:
	.zero		936


//--------------------- .nv.constant0._ZN3cub18CUB_300001_SM_10006detail8for_each13static_kernelINS2_12policy_hub_t12policy_500_tEmN6thrust24THRUST_300001_SM_1000_NS8cuda_cub20__uninitialized_fill7functorINS7_10device_ptrIhEEhEEEEvT0_T1_ --------------------------
	.section	.nv.constant0._ZN3cub18CUB_300001_SM_10006detail8for_each13static_kernelINS2_12policy_hub_t12policy_500_tEmN6thrust24THRUST_300001_SM_1000_NS8cuda_cub20__uninitialized_fill7functorINS7_10device_ptrIhEEhEEEEvT0_T1_,"a",@progbits
	.sectionflags	@""
	.align	4
.nv.constant0._ZN3cub18CUB_300001_SM_10006detail8for_each13static_kernelINS2_12policy_hub_t12policy_500_tEmN6thrust24THRUST_300001_SM_1000_NS8cuda_cub20__uninitialized_fill7functorINS7_10device_ptrIhEEhEEEEvT0_T1_:
	.zero		920


//--------------------- .nv.constant0._ZN3cub18CUB_300001_SM_10006detail8for_each13static_kernelINS2_12policy_hub_t12policy_500_tElNS2_12op_wrapper_tIl20mapBodyToPixelCountsN6thrust24THRUST_300001_SM_1000_NS6detail15normal_iteratorINS9_10device_ptrI4BodyEEEEEEEEvT0_T1_ --------------------------
	.section	.nv.constant0._ZN3cub18CUB_300001_SM_10006detail8for_each13static_kernelINS2_12policy_hub_t12policy_500_tElNS2_12op_wrapper_tIl20mapBodyToPixelCountsN6thrust24THRUST_300001_SM_1000_NS6detail15normal_iteratorINS9_10device_ptrI4BodyEEEEEEEEvT0_T1_,"a",@progbits
	.sectionflags	@""
	.align	4
.nv.constant0._ZN3cub18CUB_300001_SM_10006detail8for_each13static_kernelINS2_12policy_hub_t12policy_500_tElNS2_12op_wrapper_tIl20mapBodyToPixelCountsN6thrust24THRUST_300001_SM_1000_NS6detail15normal_iteratorINS9_10device_ptrI4BodyEEEEEEEEvT0_T1_:
	.zero		928


//--------------------- .nv.constant0._ZN3cub18CUB_300001_SM_10006detail8for_each13static_kernelINS2_12policy_hub_t12policy_500_tElN6thrust24THRUST_300001_SM_1000_NS8cuda_cub6__fill7functorINS7_6detail15normal_iteratorINS7_10device_ptrIiEEEEiEEEEvT0_T1_ --------------------------
	.section	.nv.constant0._ZN3cub18CUB_300001_SM_10006detail8for_each13static_kernelINS2_12policy_hub_t12policy_500_tElN6thrust24THRUST_300001_SM_1000_NS8cuda_cub6__fill7functorINS7_6detail15normal_iteratorINS7_10device_ptrIiEEEEiEEEEvT0_T1_,"a",@progbits
	.sectionflags	@""
	.align	4
.nv.constant0._ZN3cub18CUB_300001_SM_10006detail8for_each13static_kernelINS2_12policy_hub_t12policy_500_tElN6thrust24THRUST_300001_SM_1000_NS8cuda_cub6__fill7functorINS7_6detail15normal_iteratorINS7_10device_ptrIiEEEEiEEEEvT0_T1_:
	.zero		920


//--------------------- .nv.constant0._ZN3cub18CUB_300001_SM_10006detail8for_each13static_kernelINS2_12policy_hub_t12policy_500_tEmN6thrust24THRUST_300001_SM_1000_NS8cuda_cub20__uninitialized_fill7functorINS7_10device_ptrIiEEiEEEEvT0_T1_ --------------------------
	.section	.nv.constant0._ZN3cub18CUB_300001_SM_10006detail8for_each13static_kernelINS2_12policy_hub_t12policy_500_tEmN6thrust24THRUST_300001_SM_1000_NS8cuda_cub20__uninitialized_fill7functorINS7_10device_ptrIiEEiEEEEvT0_T1_,"a",@progbits
	.sectionflags	@""
	.align	4
.nv.constant0._ZN3cub18CUB_300001_SM_10006detail8for_each13static_kernelINS2_12policy_hub_t12policy_500_tEmN6thrust24THRUST_300001_SM_1000_NS8cuda_cub20__uninitialized_fill7functorINS7_10device_ptrIiEEiEEEEvT0_T1_:
	.zero		920


//--------------------- .nv.constant0._ZN3cub18CUB_300001_SM_10006detail8for_each13static_kernelINS2_12policy_hub_t12policy_500_tElN6thrust24THRUST_300001_SM_1000_NS8cuda_cub20__uninitialized_copy7functorINS7_7pointerI4BodyNS8_3tagENS7_11use_defaultESE_EESF_EEEEvT0_T1_ --------------------------
	.section	.nv.constant0._ZN3cub18CUB_300001_SM_10006detail8for_each13static_kernelINS2_12policy_hub_t12policy_500_tElN6thrust24THRUST_300001_SM_1000_NS8cuda_cub20__uninitialized_copy7functorINS7_7pointerI4BodyNS8_3tagENS7_11use_defaultESE_EESF_EEEEvT0_T1_,"a",@progbits
	.sectionflags	@""
	.align	4
.nv.constant0._ZN3cub18CUB_300001_SM_10006detail8for_each13static_kernelINS2_12policy_hub_t12policy_500_tElN6thrust24THRUST_300001_SM_1000_NS8cuda_cub20__uninitialized_copy7functorINS7_7pointerI4BodyNS8_3tagENS7_11use_defaultESE_EESF_EEEEvT0_T1_:
	.zero		920


//--------------------- .nv.constant0._ZN3cub18CUB_300001_SM_10006detail8for_each13static_kernelINS2_12policy_hub_t12policy_500_tEmNS2_12op_wrapper_tImN6thrust24THRUST_300001_SM_1000_NS6detail23allocator_traits_detail24construct1_via_allocatorINS8_16device_allocatorI4BodyEEEENS8_10device_ptrISD_EEEEEEvT0_T1_ --------------------------
	.section	.nv.constant0._ZN3cub18CUB_300001_SM_10006detail8for_each13static_kernelINS2_12policy_hub_t12policy_500_tEmNS2_12op_wrapper_tImN6thrust24THRUST_300001_SM_1000_NS6detail23allocator_traits_detail24construct1_via_allocatorINS8_16device_allocatorI4BodyEEEENS8_10device_ptrISD_EEEEEEvT0_T1_,"a",@progbits
	.sectionflags	@""
	.align	4
.nv.constant0._ZN3cub18CUB_300001_SM_10006detail8for_each13static_kernelINS2_12policy_hub_t12policy_500_tEmNS2_12op_wrapper_tImN6thrust24THRUST_300001_SM_1000_NS6detail23allocator_traits_detail24construct1_via_allocatorINS8_16device_allocatorI4BodyEEEENS8_10device_ptrISD_EEEEEEvT0_T1_:
	.zero		920


//--------------------- .nv.constant0._ZN3cub18CUB_300001_SM_10006detail8for_each13static_kernelINS2_12policy_hub_t12policy_500_tElN6thrust24THRUST_300001_SM_1000_NS8cuda_cub20__uninitialized_copy7functorINS7_10device_ptrI4BodyEENS7_7pointerISC_NS8_3tagENS7_11use_defaultESG_EEEEEEvT0_T1_ --------------------------
	.section	.nv.constant0._ZN3cub18CUB_300001_SM_10006detail8for_each13static_kernelINS2_12policy_hub_t12policy_500_tElN6thrust24THRUST_300001_SM_1000_NS8cuda_cub20__uninitialized_copy7functorINS7_10device_ptrI4BodyEENS7_7pointerISC_NS8_3tagENS7_11use_defaultESG_EEEEEEvT0_T1_,"a",@progbits
	.sectionflags	@""
	.align	4
.nv.constant0._ZN3cub18CUB_300001_SM_10006detail8for_each13static_kernelINS2_12policy_hub_t12policy_500_tElN6thrust24THRUST_300001_SM_1000_NS8cuda_cub20__uninitialized_copy7functorINS7_10device_ptrI4BodyEENS7_7pointerISC_NS8_3tagENS7_11use_defaultESG_EEEEEEvT0_T1_:
	.zero		920


//--------------------- .nv.constant0._ZN3cub18CUB_300001_SM_10006detail8for_each13static_kernelINS2_12policy_hub_t12policy_500_tEmNS2_12op_wrapper_tImN6thrust24THRUST_300001_SM_1000_NS6detail23allocator_traits_detail24construct1_via_allocatorINS9_18no_throw_allocatorINS9_19temporary_allocatorI4BodyNS8_8cuda_cub3tagEEEEEEENS8_7pointerISE_SG_NS8_11use_defaultESL_EEEEEEvT0_T1_ --------------------------
	.section	.nv.constant0._ZN3cub18CUB_300001_SM_10006detail8for_each13static_kernelINS2_12policy_hub_t12policy_500_tEmNS2_12op_wrapper_tImN6thrust24THRUST_300001_SM_1000_NS6detail23allocator_traits_detail24construct1_via_allocatorINS9_18no_throw_allocatorINS9_19temporary_allocatorI4BodyNS8_8cuda_cub3tagEEEEEEENS8_7pointerISE_SG_NS8_11use_defaultESL_EEEEEEvT0_T1_,"a",@progbits
	.sectionflags	@""
	.align	4
.nv.constant0._ZN3cub18CUB_300001_SM_10006detail8for_each13static_kernelINS2_12policy_hub_t12policy_500_tEmNS2_12op_wrapper_tImN6thrust24THRUST_300001_SM_1000_NS6detail23allocator_traits_detail24construct1_via_allocatorINS9_18no_throw_allocatorINS9_19temporary_allocatorI4BodyNS8_8cuda_cub3tagEEEEEEENS8_7pointerISE_SG_NS8_11use_defaultESL_EEEEEEvT0_T1_:
	.zero		920


//--------------------- .nv.constant0._ZN3cub18CUB_300001_SM_10006detail11EmptyKernelIvEEvv --------------------------
	.section	.nv.constant0._ZN3cub18CUB_300001_SM_10006detail11EmptyKernelIvEEvv,"a",@progbits
	.sectionflags	@""
	.align	4
.nv.constant0._ZN3cub18CUB_300001_SM_10006detail11EmptyKernelIvEEvv:
	.zero		896


//--------------------- SYMBOLS --------------------------

	.type		.nv.reservedSmem.offset0,@object
	.size		.nv.reservedSmem.offset0,0x4
	.type		.nv.reservedSmem.cap,@object
	.size		.nv.reservedSmem.cap,0x4
